	.target	sm_90a

	.elftype	@"ET_EXEC"


//--------------------- .note.nv.tkinfo           --------------------------
	.section	.note.nv.tkinfo,"",@"SHT_NOTE"
	.sectionflags	@"SHF_NOTE_NV_TKINFO"
	.tkinfo
        /*0018*/ 	.word	0x00000002
        /*0030*/ 	.string	""
        /*0030*/ 	.string	"ptxas"
        /*0030*/ 	.string	"Cuda compilation tools, release 13.0, V13.0.88"
        /*0030*/ 	.string	"Build cuda_13.0.r13.0/compiler.36424714_0"
        /*0030*/ 	.string	"-arch sm_90a -m 64 "



//--------------------- .note.nv.cuinfo           --------------------------
	.section	.note.nv.cuinfo,"",@"SHT_NOTE"
	.sectionflags	@"SHF_NOTE_NV_CUINFO"
        /*0018*/ 	.short	0x0002
        /*001a*/ 	.short	0x005a
        /*001c*/ 	.short	0x0082
	.zero		2


//--------------------- .nv.info                  --------------------------
	.section	.nv.info,"",@"SHT_CUDA_INFO"
	.align	4


	//----- nvinfo : EIATTR_REGCOUNT
	.align		4
        /*0000*/ 	.byte	0x04, 0x2f
        /*0002*/ 	.short	(.L_15 - .L_14)
	.align		4
.L_14:
        /*0004*/ 	.word	index@(_ZN7cutlass13device_kernelINS_4gemm6kernel13GemmUniversalIN4cute5tupleIJiiiiEEENS1_10collective13CollectiveMmaINS1_34MainloopSm90TmaGmmaWarpSpecializedILi11ENS5_IJNS4_1CILi2EEENSA_ILi1EEESC_EEENS1_35KernelTmaWarpSpecializedCooperativeEEENS5_IJNSA_ILi384EEENSA_ILi240EEENSA_ILi16EEEEEENS_10bfloat16_tENS5_IJlSC_lEEESK_SL_NS4_8TiledMMAINS4_8MMA_AtomIJNS4_4SM904GMMA27MMA_64x16x16_F32BF16BF16_SSILNSP_5MajorE0ELSR_0ELNSP_7ScaleInE1ELSS_1EEEEEENS4_6LayoutISD_NS5_IJSC_NSA_ILi0EEESW_EEEEENS5_IJNS4_10UnderscoreESZ_SZ_EEEEENS4_13SM90_TMA_LOADENS4_14ComposedLayoutINS4_7SwizzleILi1ELi4ELi3EEENS4_18smem_ptr_flag_bitsILi16EEENSV_INS5_IJNSA_ILi8EEESI_EEENS5_IJSI_SC_EEEEEEEvNS4_8identityENS4_23SM90_TMA_LOAD_MULTICASTES1C_vS1D_EENS_8epilogue10collective6detail29Sm90TmaWarpSpecializedAdapterINS1H_15DefaultEpilogueISK_SL_SL_NS1G_6thread17LinearCombinationISK_Li1EffLNS1L_9ScaleType4KindE0ELNS_15FloatRoundStyleE2ESK_EENS1_15EpilogueDefaultEEEEEvvEEEEvNT_6ParamsE)
        /*0008*/ 	.word	0x000000a8


	//----- nvinfo : EIATTR_FRAME_SIZE
	.align		4
.L_15:
        /*000c*/ 	.byte	0x04, 0x11
        /*000e*/ 	.short	(.L_17 - .L_16)
	.align		4
.L_16:
        /*0010*/ 	.word	index@(_ZN7cutlass13device_kernelINS_4gemm6kernel13GemmUniversalIN4cute5tupleIJiiiiEEENS1_10collective13CollectiveMmaINS1_34MainloopSm90TmaGmmaWarpSpecializedILi11ENS5_IJNS4_1CILi2EEENSA_ILi1EEESC_EEENS1_35KernelTmaWarpSpecializedCooperativeEEENS5_IJNSA_ILi384EEENSA_ILi240EEENSA_ILi16EEEEEENS_10bfloat16_tENS5_IJlSC_lEEESK_SL_NS4_8TiledMMAINS4_8MMA_AtomIJNS4_4SM904GMMA27MMA_64x16x16_F32BF16BF16_SSILNSP_5MajorE0ELSR_0ELNSP_7ScaleInE1ELSS_1EEEEEENS4_6LayoutISD_NS5_IJSC_NSA_ILi0EEESW_EEEEENS5_IJNS4_10UnderscoreESZ_SZ_EEEEENS4_13SM90_TMA_LOADENS4_14ComposedLayoutINS4_7SwizzleILi1ELi4ELi3EEENS4_18smem_ptr_flag_bitsILi16EEENSV_INS5_IJNSA_ILi8EEESI_EEENS5_IJSI_SC_EEEEEEEvNS4_8identityENS4_23SM90_TMA_LOAD_MULTICASTES1C_vS1D_EENS_8epilogue10collective6detail29Sm90TmaWarpSpecializedAdapterINS1H_15DefaultEpilogueISK_SL_SL_NS1G_6thread17LinearCombinationISK_Li1EffLNS1L_9ScaleType4KindE0ELNS_15FloatRoundStyleE2ESK_EENS1_15EpilogueDefaultEEEEEvvEEEEvNT_6ParamsE)
        /*0014*/ 	.word	0x00000388


	//----- nvinfo : EIATTR_MIN_STACK_SIZE
	.align		4
.L_17:
        /*0018*/ 	.byte	0x04, 0x12
        /*001a*/ 	.short	(.L_19 - .L_18)
	.align		4
.L_18:
        /*001c*/ 	.word	index@(_ZN7cutlass13device_kernelINS_4gemm6kernel13GemmUniversalIN4cute5tupleIJiiiiEEENS1_10collective13CollectiveMmaINS1_34MainloopSm90TmaGmmaWarpSpecializedILi11ENS5_IJNS4_1CILi2EEENSA_ILi1EEESC_EEENS1_35KernelTmaWarpSpecializedCooperativeEEENS5_IJNSA_ILi384EEENSA_ILi240EEENSA_ILi16EEEEEENS_10bfloat16_tENS5_IJlSC_lEEESK_SL_NS4_8TiledMMAINS4_8MMA_AtomIJNS4_4SM904GMMA27MMA_64x16x16_F32BF16BF16_SSILNSP_5MajorE0ELSR_0ELNSP_7ScaleInE1ELSS_1EEEEEENS4_6LayoutISD_NS5_IJSC_NSA_ILi0EEESW_EEEEENS5_IJNS4_10UnderscoreESZ_SZ_EEEEENS4_13SM90_TMA_LOADENS4_14ComposedLayoutINS4_7SwizzleILi1ELi4ELi3EEENS4_18smem_ptr_flag_bitsILi16EEENSV_INS5_IJNSA_ILi8EEESI_EEENS5_IJSI_SC_EEEEEEEvNS4_8identityENS4_23SM90_TMA_LOAD_MULTICASTES1C_vS1D_EENS_8epilogue10collective6detail29Sm90TmaWarpSpecializedAdapterINS1H_15DefaultEpilogueISK_SL_SL_NS1G_6thread17LinearCombinationISK_Li1EffLNS1L_9ScaleType4KindE0ELNS_15FloatRoundStyleE2ESK_EENS1_15EpilogueDefaultEEEEEvvEEEEvNT_6ParamsE)
        /*0020*/ 	.word	0x00000388
.L_19:


//--------------------- .nv.compat                --------------------------
	.section	.nv.compat,"",@"SHT_CUDA_COMPAT_INFO"
	.align	4
        /*0000*/ 	.byte	0x02, 0x09, 0x01, 0x00, 0x02, 0x02, 0x04, 0x00, 0x02, 0x05, 0x05, 0x00, 0x03, 0x07, 0x01, 0x01
        /*0010*/ 	.byte	0x02, 0x03, 0x01, 0x00, 0x02, 0x06, 0x01, 0x00, 0x04, 0x0b, 0x08, 0x00, 0x00, 0x00, 0x00, 0x00
        /*0020*/ 	.byte	0x00, 0x00, 0x00, 0x00


//--------------------- .nv.info._ZN7cutlass13device_kernelINS_4gemm6kernel13GemmUniversalIN4cute5tupleIJiiiiEEENS1_10collective13CollectiveMmaINS1_34MainloopSm90TmaGmmaWarpSpecializedILi11ENS5_IJNS4_1CILi2EEENSA_ILi1EEESC_EEENS1_35KernelTmaWarpSpecializedCooperativeEEENS5_IJNSA_ILi384EEENSA_ILi240EEENSA_ILi16EEEEEENS_10bfloat16_tENS5_IJlSC_lEEESK_SL_NS4_8TiledMMAINS4_8MMA_AtomIJNS4_4SM904GMMA27MMA_64x16x16_F32BF16BF16_SSILNSP_5MajorE0ELSR_0ELNSP_7ScaleInE1ELSS_1EEEEEENS4_6LayoutISD_NS5_IJSC_NSA_ILi0EEESW_EEEEENS5_IJNS4_10UnderscoreESZ_SZ_EEEEENS4_13SM90_TMA_LOADENS4_14ComposedLayoutINS4_7SwizzleILi1ELi4ELi3EEENS4_18smem_ptr_flag_bitsILi16EEENSV_INS5_IJNSA_ILi8EEESI_EEENS5_IJSI_SC_EEEEEEEvNS4_8identityENS4_23SM90_TMA_LOAD_MULTICASTES1C_vS1D_EENS_8epilogue10collective6detail29Sm90TmaWarpSpecializedAdapterINS1H_15DefaultEpilogueISK_SL_SL_NS1G_6thread17LinearCombinationISK_Li1EffLNS1L_9ScaleType4KindE0ELNS_15FloatRoundStyleE2ESK_EENS1_15EpilogueDefaultEEEEEvvEEEEvNT_6ParamsE --------------------------
	.section	.nv.info._ZN7cutlass13device_kernelINS_4gemm6kernel13GemmUniversalIN4cute5tupleIJiiiiEEENS1_10collective13CollectiveMmaINS1_34MainloopSm90TmaGmmaWarpSpecializedILi11ENS5_IJNS4_1CILi2EEENSA_ILi1EEESC_EEENS1_35KernelTmaWarpSpecializedCooperativeEEENS5_IJNSA_ILi384EEENSA_ILi240EEENSA_ILi16EEEEEENS_10bfloat16_tENS5_IJlSC_lEEESK_SL_NS4_8TiledMMAINS4_8MMA_AtomIJNS4_4SM904GMMA27MMA_64x16x16_F32BF16BF16_SSILNSP_5MajorE0ELSR_0ELNSP_7ScaleInE1ELSS_1EEEEEENS4_6LayoutISD_NS5_IJSC_NSA_ILi0EEESW_EEEEENS5_IJNS4_10UnderscoreESZ_SZ_EEEEENS4_13SM90_TMA_LOADENS4_14ComposedLayoutINS4_7SwizzleILi1ELi4ELi3EEENS4_18smem_ptr_flag_bitsILi16EEENSV_INS5_IJNSA_ILi8EEESI_EEENS5_IJSI_SC_EEEEEEEvNS4_8identityENS4_23SM90_TMA_LOAD_MULTICASTES1C_vS1D_EENS_8epilogue10collective6detail29Sm90TmaWarpSpecializedAdapterINS1H_15DefaultEpilogueISK_SL_SL_NS1G_6thread17LinearCombinationISK_Li1EffLNS1L_9ScaleType4KindE0ELNS_15FloatRoundStyleE2ESK_EENS1_15EpilogueDefaultEEEEEvvEEEEvNT_6ParamsE,"",@"SHT_CUDA_INFO"
	.sectionflags	@""
	.align	4


	//----- nvinfo : EIATTR_CUDA_API_VERSION
	.align		4
        /*0000*/ 	.byte	0x04, 0x37
        /*0002*/ 	.short	(.L_21 - .L_20)
.L_20:
        /*0004*/ 	.word	0x00000082


	//----- nvinfo : EIATTR_KPARAM_INFO
	.align		4
.L_21:
        /*0008*/ 	.byte	0x04, 0x17
        /*000a*/ 	.short	(.L_23 - .L_22)
.L_22:
        /*000c*/ 	.word	0x00000000
        /*0010*/ 	.short	0x0000
        /*0012*/ 	.short	0x0070
        /*0014*/ 	.byte	0x00, 0xf0, 0x01, 0x10


	//----- nvinfo : EIATTR_SPARSE_MMA_MASK
	.align		4
.L_23:
        /*0018*/ 	.byte	0x03, 0x50
        /*001a*/ 	.short	0x0000


	//----- nvinfo : EIATTR_MAXREG_COUNT
	.align		4
        /*001c*/ 	.byte	0x03, 0x1b
        /*001e*/ 	.short	0x00a8


	//----- nvinfo : EIATTR_NUM_BARRIERS
	.align		4
        /*0020*/ 	.byte	0x02, 0x4c
        /*0022*/ 	.byte	0x01
	.zero		1


	//----- nvinfo : EIATTR_EXTERNS
	.align		4
        /*0024*/ 	.byte	0x04, 0x0f
        /*0026*/ 	.short	(.L_25 - .L_24)


	//   ....[0]....
	.align		4
.L_24:
        /*0028*/ 	.word	index@(__assertfail)


	//----- nvinfo : EIATTR_ANNOTATIONS
	.align		4
.L_25:
        /*002c*/ 	.byte	0x04, 0x55
        /*002e*/ 	.short	(.L_27 - .L_26)


	//   ....[0]....
.L_26:
        /*0030*/ 	.word	0x00000001
        /*0034*/ 	.byte	0x50, 0x02, 0x00, 0x00, 0x01, 0x00, 0x00, 0x00, 0x40, 0x08, 0x00, 0x00, 0x01, 0x00, 0x00, 0x00
        /* <DEDUP_REMOVED lines=637> */
        /*2814*/ 	.byte	0xa0, 0xfa, 0x01, 0x00, 0x01, 0x00, 0x00, 0x00, 0xb0, 0x00, 0x02, 0x00


	//----- nvinfo : EIATTR_MERCURY_ISA_VERSION
	.align		4
.L_27:
        /*2820*/ 	.byte	0x03, 0x5f
        /*2822*/ 	.short	0x0101


	//----- nvinfo : EIATTR_INT_WARP_WIDE_INSTR_OFFSETS
	.align		4
        /*2824*/ 	.byte	0x04, 0x31
        /*2826*/ 	.short	(.L_29 - .L_28)


	//   ....[0]....
.L_28:
        /*2828*/ 	.word	0x00000680


	//   ....[1]....
        /*282c*/ 	.word	0x000006a0


	//   ....[2]....
        /*2830*/ 	.word	0x00000810


	//----- nvinfo : EIATTR_COOP_GROUP_MASK_REGIDS
	.align		4
.L_29:
        /*2834*/ 	.byte	0x04, 0x29
        /*2836*/ 	.short	(.L_31 - .L_30)


	//   ....[0]....
.L_30:
        /*2838*/ 	.word	0xffffffff


	//   ....[1]....
        /*283c*/ 	.word	0xffffffff


	//   ....[2]....
        /*2840*/ 	.word	0xffffffff


	//   ....[3]....
        /*2844*/ 	.word	0xffffffff


	//   ....[4]....
        /*2848*/ 	.word	0xffffffff


	//   ....[5]....
        /*284c*/ 	.word	0xffffffff


	//----- nvinfo : EIATTR_COOP_GROUP_INSTR_OFFSETS
	.align		4
.L_31:
        /*2850*/ 	.byte	0x04, 0x28
        /*2852*/ 	.short	(.L_33 - .L_32)


	//   ....[0]....
.L_32:
        /*2854*/ 	.word	0x00000070


	//   ....[1]....
        /*2858*/ 	.word	0x00000080


	//   ....[2]....
        /*285c*/ 	.word	0x000001b0


	//   ....[3]....
        /*2860*/ 	.word	0x000004f0


	//   ....[4]....
        /*2864*/ 	.word	0x00000970


	//   ....[5]....
        /*2868*/ 	.word	0x00001550


	//----- nvinfo : EIATTR_REG_RECONFIG
	.align		4
.L_33:
        /*286c*/ 	.byte	0x01, 0x54
	.zero		2


	//----- nvinfo : EIATTR_SYSCALL_OFFSETS
	.align		4
        /*2870*/ 	.byte	0x04, 0x46
        /*2872*/ 	.short	(.L_35 - .L_34)


	//   ....[0]....
.L_34:
        /*2874*/ 	.word	0x00001700


	//----- nvinfo : EIATTR_MBARRIER_INSTR_OFFSETS
	.align		4
.L_35:
        /*2878*/ 	.byte	0x04, 0x39
        /*287a*/ 	.short	(.L_37 - .L_36)


	//   ....[0]....
.L_36:
        /*287c*/ 	.word	0x00000360
        /*2880*/ 	.word	0x000000ff
        /*2884*/ 	.word	0x00000000
        /*2888*/ 	.short	0x0100
        /*288a*/ 	.byte	0x09
	.zero		1


	//   ....[1]....
        /*288c*/ 	.word	0x00000370
        /*2890*/ 	.word	0x000000ff
        /*2894*/ 	.word	0x00000058
        /*2898*/ 	.short	0x0100
        /*289a*/ 	.byte	0x09
	.zero		1


	//   ....[2]....
        /*289c*/ 	.word	0x00000380
        /*28a0*/ 	.word	0x000000ff
        /*28a4*/ 	.word	0x00000008
        /*28a8*/ 	.short	0x0100
        /*28aa*/ 	.byte	0x09
	.zero		1


	//   ....[3]....
        /*28ac*/ 	.word	0x00000390
        /*28b0*/ 	.word	0x000000ff
        /*28b4*/ 	.word	0x00000060
        /*28b8*/ 	.short	0x0100
        /*28ba*/ 	.byte	0x09
	.zero		1


	//   ....[4]....
        /*28bc*/ 	.word	0x000003a0
        /*28c0*/ 	.word	0x000000ff
        /*28c4*/ 	.word	0x00000010
        /*28c8*/ 	.short	0x0100
        /*28ca*/ 	.byte	0x09
	.zero		1


	//   ....[5]....
        /*28cc*/ 	.word	0x000003b0
        /*28d0*/ 	.word	0x000000ff
        /*28d4*/ 	.word	0x00000068
        /*28d8*/ 	.short	0x0100
        /*28da*/ 	.byte	0x09
	.zero		1


	//   ....[6]....
        /*28dc*/ 	.word	0x000003c0
        /*28e0*/ 	.word	0x000000ff
        /*28e4*/ 	.word	0x00000018
        /*28e8*/ 	.short	0x0100
        /*28ea*/ 	.byte	0x09
	.zero		1


	//   ....[7]....
        /*28ec*/ 	.word	0x000003d0
        /*28f0*/ 	.word	0x000000ff
        /*28f4*/ 	.word	0x00000070
        /*28f8*/ 	.short	0x0100
        /*28fa*/ 	.byte	0x09
	.zero		1


	//   ....[8]....
        /*28fc*/ 	.word	0x000003e0
        /*2900*/ 	.word	0x000000ff
        /*2904*/ 	.word	0x00000020
        /*2908*/ 	.short	0x0100
        /*290a*/ 	.byte	0x09
	.zero		1


	//   ....[9]....
        /*290c*/ 	.word	0x000003f0
        /*2910*/ 	.word	0x000000ff
        /*2914*/ 	.word	0x00000078
        /*2918*/ 	.short	0x0100
        /*291a*/ 	.byte	0x09
	.zero		1


	//   ....[10]....
        /*291c*/ 	.word	0x00000400
        /*2920*/ 	.word	0x000000ff
        /*2924*/ 	.word	0x00000028
        /*2928*/ 	.short	0x0100
        /*292a*/ 	.byte	0x09
	.zero		1


	//   ....[11]....
        /*292c*/ 	.word	0x00000410
        /*2930*/ 	.word	0x000000ff
        /*2934*/ 	.word	0x00000080
        /*2938*/ 	.short	0x0100
        /*293a*/ 	.byte	0x09
	.zero		1


	//   ....[12]....
        /*293c*/ 	.word	0x00000420
        /*2940*/ 	.word	0x000000ff
        /*2944*/ 	.word	0x00000030
        /*2948*/ 	.short	0x0100
        /*294a*/ 	.byte	0x09
	.zero		1


	//   ....[13]....
        /*294c*/ 	.word	0x00000430
        /*2950*/ 	.word	0x000000ff
        /*2954*/ 	.word	0x00000088
        /*2958*/ 	.short	0x0100
        /*295a*/ 	.byte	0x09
	.zero		1


	//   ....[14]....
        /*295c*/ 	.word	0x00000440
        /*2960*/ 	.word	0x000000ff
        /*2964*/ 	.word	0x00000038
        /*2968*/ 	.short	0x0100
        /*296a*/ 	.byte	0x09
	.zero		1


	//   ....[15]....
        /*296c*/ 	.word	0x00000450
        /*2970*/ 	.word	0x000000ff
        /*2974*/ 	.word	0x00000090
        /*2978*/ 	.short	0x0100
        /*297a*/ 	.byte	0x09
	.zero		1


	//   ....[16]....
        /*297c*/ 	.word	0x00000460
        /*2980*/ 	.word	0x000000ff
        /*2984*/ 	.word	0x00000040
        /*2988*/ 	.short	0x0100
        /*298a*/ 	.byte	0x09
	.zero		1


	//   ....[17]....
        /*298c*/ 	.word	0x00000470
        /*2990*/ 	.word	0x000000ff
        /*2994*/ 	.word	0x00000098
        /*2998*/ 	.short	0x0100
        /*299a*/ 	.byte	0x09
	.zero		1


	//   ....[18]....
        /*299c*/ 	.word	0x00000480
        /*29a0*/ 	.word	0x000000ff
        /*29a4*/ 	.word	0x00000048
        /*29a8*/ 	.short	0x0100
        /*29aa*/ 	.byte	0x09
	.zero		1


	//   ....[19]....
        /*29ac*/ 	.word	0x00000490
        /*29b0*/ 	.word	0x000000ff
        /*29b4*/ 	.word	0x000000a0
        /*29b8*/ 	.short	0x0100
        /*29ba*/ 	.byte	0x09
	.zero		1


	//   ....[20]....
        /*29bc*/ 	.word	0x000004a0
        /*29c0*/ 	.word	0x000000ff
        /*29c4*/ 	.word	0x00000050
        /*29c8*/ 	.short	0x0100
        /*29ca*/ 	.byte	0x09
	.zero		1


	//   ....[21]....
        /*29cc*/ 	.word	0x000004b0
        /*29d0*/ 	.word	0x000000ff
        /*29d4*/ 	.word	0x000000a8
        /*29d8*/ 	.short	0x0100
        /*29da*/ 	.byte	0x09
	.zero		1


	//   ....[22]....
        /*29dc*/ 	.word	0x000008a0
        /*29e0*/ 	.word	0x000000ff
        /*29e4*/ 	.word	0x000000c0
        /*29e8*/ 	.short	0x0100
        /*29ea*/ 	.byte	0x06
	.zero		1


	//   ....[23]....
        /*29ec*/ 	.word	0x00000910
        /*29f0*/ 	.word	0x000000ff
        /*29f4*/ 	.word	0x000000c8
        /*29f8*/ 	.short	0x0100
        /*29fa*/ 	.byte	0x06
	.zero		1


	//   ....[24]....
        /*29fc*/ 	.word	0x00001810
        /*2a00*/ 	.word	0x00000003
        /*2a04*/ 	.word	0x00000000
        /*2a08*/ 	.short	0x010a
        /*2a0a*/ 	.byte	0x3f
	.zero		1


	//   ....[25]....
        /*2a0c*/ 	.word	0x00001850
        /*2a10*/ 	.word	0x00000003
        /*2a14*/ 	.word	0x00000000
        /*2a18*/ 	.short	0x010a
        /*2a1a*/ 	.byte	0x3f
	.zero		1


	//   ....[26]....
        /*2a1c*/ 	.word	0x00003090
        /*2a20*/ 	.word	0x000000ff
        /*2a24*/ 	.word	0x00000000
        /*2a28*/ 	.short	0x010a
        /*2a2a*/ 	.byte	0x04
	.zero		1


	//   ....[27]....
        /*2a2c*/ 	.word	0x000030d0
        /*2a30*/ 	.word	0x000000ff
        /*2a34*/ 	.word	0x00000000
        /*2a38*/ 	.short	0x010a
        /*2a3a*/ 	.byte	0x04
	.zero		1


	//   ....[28]....
        /*2a3c*/ 	.word	0x00004f50
        /*2a40*/ 	.word	0x00000006
        /*2a44*/ 	.word	0x00000000
        /*2a48*/ 	.short	0x0101
        /*2a4a*/ 	.byte	0x3f
	.zero		1


	//   ....[29]....
        /*2a4c*/ 	.word	0x000051b0
        /*2a50*/ 	.word	0x00000000
        /*2a54*/ 	.word	0x00000000
        /*2a58*/ 	.short	0x0101
        /*2a5a*/ 	.byte	0x3f
	.zero		1


	//   ....[30]....
        /*2a5c*/ 	.word	0x0001f600
        /*2a60*/ 	.word	0x0000000c
        /*2a64*/ 	.word	0x00000058
        /*2a68*/ 	.short	0x010a
        /*2a6a*/ 	.byte	0x3f
	.zero		1


	//   ....[31]....
        /*2a6c*/ 	.word	0x0001f9a0
        /*2a70*/ 	.word	0x00000002
        /*2a74*/ 	.word	0x000000c8
        /*2a78*/ 	.short	0x0101
        /*2a7a*/ 	.byte	0x3f
	.zero		1


	//   ....[32]....
        /*2a7c*/ 	.word	0x00020180
        /*2a80*/ 	.word	0x00000003
        /*2a84*/ 	.word	0x00000000
        /*2a88*/ 	.short	0x010a
        /*2a8a*/ 	.byte	0x3f
	.zero		1


	//   ....[33]....
        /*2a8c*/ 	.word	0x00020210
        /*2a90*/ 	.word	0x00000003
        /*2a94*/ 	.word	0x00000000
        /*2a98*/ 	.short	0x010a
        /*2a9a*/ 	.byte	0x3f
	.zero		1


	//   ....[34]....
        /*2a9c*/ 	.word	0x000202a0
        /*2aa0*/ 	.word	0x00000003
        /*2aa4*/ 	.word	0x00000000
        /*2aa8*/ 	.short	0x010a
        /*2aaa*/ 	.byte	0x3f
	.zero		1


	//   ....[35]....
        /*2aac*/ 	.word	0x00020330
        /*2ab0*/ 	.word	0x00000003
        /*2ab4*/ 	.word	0x00000000
        /*2ab8*/ 	.short	0x010a
        /*2aba*/ 	.byte	0x3f
	.zero		1


	//   ....[36]....
        /*2abc*/ 	.word	0x000203c0
        /*2ac0*/ 	.word	0x00000003
        /*2ac4*/ 	.word	0x00000000
        /*2ac8*/ 	.short	0x010a
        /*2aca*/ 	.byte	0x3f
	.zero		1


	//   ....[37]....
        /*2acc*/ 	.word	0x00020450
        /*2ad0*/ 	.word	0x00000003
        /*2ad4*/ 	.word	0x00000000
        /*2ad8*/ 	.short	0x010a
        /*2ada*/ 	.byte	0x3f
	.zero		1


	//   ....[38]....
        /*2adc*/ 	.word	0x000204e0
        /*2ae0*/ 	.word	0x00000003
        /*2ae4*/ 	.word	0x00000000
        /*2ae8*/ 	.short	0x010a
        /*2aea*/ 	.byte	0x3f
	.zero		1


	//   ....[39]....
        /*2aec*/ 	.word	0x00020570
        /*2af0*/ 	.word	0x00000003
        /*2af4*/ 	.word	0x00000000
        /*2af8*/ 	.short	0x010a
        /*2afa*/ 	.byte	0x3f
	.zero		1


	//   ....[40]....
        /*2afc*/ 	.word	0x00020600
        /*2b00*/ 	.word	0x00000003
        /*2b04*/ 	.word	0x00000000
        /*2b08*/ 	.short	0x010a
        /*2b0a*/ 	.byte	0x3f
	.zero		1


	//   ....[41]....
        /*2b0c*/ 	.word	0x00020690
        /*2b10*/ 	.word	0x00000003
        /*2b14*/ 	.word	0x00000000
        /*2b18*/ 	.short	0x010a
        /*2b1a*/ 	.byte	0x3f
	.zero		1


	//   ....[42]....
        /*2b1c*/ 	.word	0x00020720
        /*2b20*/ 	.word	0x00000003
        /*2b24*/ 	.word	0x00000000
        /*2b28*/ 	.short	0x010a
        /*2b2a*/ 	.byte	0x3f
	.zero		1


	//   ....[43]....
        /*2b2c*/ 	.word	0x00020780
        /*2b30*/ 	.word	0x00000003
        /*2b34*/ 	.word	0x00000000
        /*2b38*/ 	.short	0x010a
        /*2b3a*/ 	.byte	0x3f
	.zero		1


	//   ....[44]....
        /*2b3c*/ 	.word	0x000207e0
        /*2b40*/ 	.word	0x00000007
        /*2b44*/ 	.word	0x00000000
        /*2b48*/ 	.short	0x010a
        /*2b4a*/ 	.byte	0x3f
	.zero		1


	//   ....[45]....
        /*2b4c*/ 	.word	0x000208b0
        /*2b50*/ 	.word	0x0000000c
        /*2b54*/ 	.word	0x00000058
        /*2b58*/ 	.short	0x010a
        /*2b5a*/ 	.byte	0x3f
	.zero		1


	//   ....[46]....
        /*2b5c*/ 	.word	0x00020980
        /*2b60*/ 	.word	0x00000003
        /*2b64*/ 	.word	0x00000000
        /*2b68*/ 	.short	0x010a
        /*2b6a*/ 	.byte	0x3f
	.zero		1


	//   ....[47]....
        /*2b6c*/ 	.word	0x000209d0
        /*2b70*/ 	.word	0x00000003
        /*2b74*/ 	.word	0x00000000
        /*2b78*/ 	.short	0x010a
        /*2b7a*/ 	.byte	0x3f
	.zero		1


	//   ....[48]....
        /*2b7c*/ 	.word	0x00020a20
        /*2b80*/ 	.word	0x00000003
        /*2b84*/ 	.word	0x00000000
        /*2b88*/ 	.short	0x010a
        /*2b8a*/ 	.byte	0x3f
	.zero		1


	//   ....[49]....
        /*2b8c*/ 	.word	0x00020a70
        /*2b90*/ 	.word	0x00000003
        /*2b94*/ 	.word	0x00000000
        /*2b98*/ 	.short	0x010a
        /*2b9a*/ 	.byte	0x3f
	.zero		1


	//   ....[50]....
        /*2b9c*/ 	.word	0x00020ac0
        /*2ba0*/ 	.word	0x00000003
        /*2ba4*/ 	.word	0x00000000
        /*2ba8*/ 	.short	0x010a
        /*2baa*/ 	.byte	0x3f
	.zero		1


	//   ....[51]....
        /*2bac*/ 	.word	0x00020b10
        /*2bb0*/ 	.word	0x00000003
        /*2bb4*/ 	.word	0x00000000
        /*2bb8*/ 	.short	0x010a
        /*2bba*/ 	.byte	0x3f
	.zero		1


	//   ....[52]....
        /*2bbc*/ 	.word	0x00020b60
        /*2bc0*/ 	.word	0x00000003
        /*2bc4*/ 	.word	0x00000000
        /*2bc8*/ 	.short	0x010a
        /*2bca*/ 	.byte	0x3f
	.zero		1


	//   ....[53]....
        /*2bcc*/ 	.word	0x00020bb0
        /*2bd0*/ 	.word	0x00000003
        /*2bd4*/ 	.word	0x00000000
        /*2bd8*/ 	.short	0x010a
        /*2bda*/ 	.byte	0x3f
	.zero		1


	//   ....[54]....
        /*2bdc*/ 	.word	0x00020c00
        /*2be0*/ 	.word	0x00000003
        /*2be4*/ 	.word	0x00000000
        /*2be8*/ 	.short	0x010a
        /*2bea*/ 	.byte	0x3f
	.zero		1


	//   ....[55]....
        /*2bec*/ 	.word	0x00020c50
        /*2bf0*/ 	.word	0x00000003
        /*2bf4*/ 	.word	0x00000000
        /*2bf8*/ 	.short	0x010a
        /*2bfa*/ 	.byte	0x3f
	.zero		1


	//----- nvinfo : EIATTR_NUM_MBARRIERS
	.align		4
.L_37:
        /*2bfc*/ 	.byte	0x03, 0x38
        /*2bfe*/ 	.short	0x0018


	//----- nvinfo : EIATTR_EXIT_INSTR_OFFSETS
	.align		4
        /*2c00*/ 	.byte	0x04, 0x1c
        /*2c02*/ 	.short	(.L_39 - .L_38)


	//   ....[0]....
.L_38:
        /*2c04*/ 	.word	0x00000b40


	//   ....[1]....
        /*2c08*/ 	.word	0x00001400


	//   ....[2]....
        /*2c0c*/ 	.word	0x0001ece0


	//   ....[3]....
        /*2c10*/ 	.word	0x0001f290


	//   ....[4]....
        /*2c14*/ 	.word	0x00020770


	//----- nvinfo : EIATTR_MAX_THREADS
	.align		4
.L_39:
        /*2c18*/ 	.byte	0x04, 0x05
        /*2c1a*/ 	.short	(.L_41 - .L_40)
.L_40:
        /*2c1c*/ 	.word	0x00000180
        /*2c20*/ 	.word	0x00000001
        /*2c24*/ 	.word	0x00000001


	//----- nvinfo : EIATTR_CRS_STACK_SIZE
	.align		4
.L_41:
        /*2c28*/ 	.byte	0x04, 0x1e
        /*2c2a*/ 	.short	(.L_43 - .L_42)
.L_42:
        /*2c2c*/ 	.word	0x00000000


	//----- nvinfo : EIATTR_CBANK_PARAM_SIZE
	.align		4
.L_43:
        /*2c30*/ 	.byte	0x03, 0x19
        /*2c32*/ 	.short	0x0470


	//----- nvinfo : EIATTR_PARAM_CBANK
	.align		4
        /*2c34*/ 	.byte	0x04, 0x0a
        /*2c36*/ 	.short	(.L_45 - .L_44)
	.align		4
.L_44:
        /*2c38*/ 	.word	index@(.nv.constant0._ZN7cutlass13device_kernelINS_4gemm6kernel13GemmUniversalIN4cute5tupleIJiiiiEEENS1_10collective13CollectiveMmaINS1_34MainloopSm90TmaGmmaWarpSpecializedILi11ENS5_IJNS4_1CILi2EEENSA_ILi1EEESC_EEENS1_35KernelTmaWarpSpecializedCooperativeEEENS5_IJNSA_ILi384EEENSA_ILi240EEENSA_ILi16EEEEEENS_10bfloat16_tENS5_IJlSC_lEEESK_SL_NS4_8TiledMMAINS4_8MMA_AtomIJNS4_4SM904GMMA27MMA_64x16x16_F32BF16BF16_SSILNSP_5MajorE0ELSR_0ELNSP_7ScaleInE1ELSS_1EEEEEENS4_6LayoutISD_NS5_IJSC_NSA_ILi0EEESW_EEEEENS5_IJNS4_10UnderscoreESZ_SZ_EEEEENS4_13SM90_TMA_LOADENS4_14ComposedLayoutINS4_7SwizzleILi1ELi4ELi3EEENS4_18smem_ptr_flag_bitsILi16EEENSV_INS5_IJNSA_ILi8EEESI_EEENS5_IJSI_SC_EEEEEEEvNS4_8identityENS4_23SM90_TMA_LOAD_MULTICASTES1C_vS1D_EENS_8epilogue10collective6detail29Sm90TmaWarpSpecializedAdapterINS1H_15DefaultEpilogueISK_SL_SL_NS1G_6thread17LinearCombinationISK_Li1EffLNS1L_9ScaleType4KindE0ELNS_15FloatRoundStyleE2ESK_EENS1_15EpilogueDefaultEEEEEvvEEEEvNT_6ParamsE)
        /*2c3c*/ 	.short	0x0210
        /*2c3e*/ 	.short	0x0470


	//----- nvinfo : EIATTR_SW_WAR
	.align		4
.L_45:
        /*2c40*/ 	.byte	0x04, 0x36
        /*2c42*/ 	.short	(.L_47 - .L_46)
.L_46:
        /*2c44*/ 	.word	0x00000008
.L_47:


//--------------------- .nv.callgraph             --------------------------
	.section	.nv.callgraph,"",@"SHT_CUDA_CALLGRAPH"
	.align	4
	.sectionentsize	8
	.align		4
        /*0000*/ 	.word	0x00000000
	.align		4
        /*0004*/ 	.word	0xffffffff
	.align		4
        /*0008*/ 	.word	index@(_ZN7cutlass13device_kernelINS_4gemm6kernel13GemmUniversalIN4cute5tupleIJiiiiEEENS1_10collective13CollectiveMmaINS1_34MainloopSm90TmaGmmaWarpSpecializedILi11ENS5_IJNS4_1CILi2EEENSA_ILi1EEESC_EEENS1_35KernelTmaWarpSpecializedCooperativeEEENS5_IJNSA_ILi384EEENSA_ILi240EEENSA_ILi16EEEEEENS_10bfloat16_tENS5_IJlSC_lEEESK_SL_NS4_8TiledMMAINS4_8MMA_AtomIJNS4_4SM904GMMA27MMA_64x16x16_F32BF16BF16_SSILNSP_5MajorE0ELSR_0ELNSP_7ScaleInE1ELSS_1EEEEEENS4_6LayoutISD_NS5_IJSC_NSA_ILi0EEESW_EEEEENS5_IJNS4_10UnderscoreESZ_SZ_EEEEENS4_13SM90_TMA_LOADENS4_14ComposedLayoutINS4_7SwizzleILi1ELi4ELi3EEENS4_18smem_ptr_flag_bitsILi16EEENSV_INS5_IJNSA_ILi8EEESI_EEENS5_IJSI_SC_EEEEEEEvNS4_8identityENS4_23SM90_TMA_LOAD_MULTICASTES1C_vS1D_EENS_8epilogue10collective6detail29Sm90TmaWarpSpecializedAdapterINS1H_15DefaultEpilogueISK_SL_SL_NS1G_6thread17LinearCombinationISK_Li1EffLNS1L_9ScaleType4KindE0ELNS_15FloatRoundStyleE2ESK_EENS1_15EpilogueDefaultEEEEEvvEEEEvNT_6ParamsE)
	.align		4
        /*000c*/ 	.word	index@(__assertfail)
	.align		4
        /*0010*/ 	.word	0x00000000
	.align		4
        /*0014*/ 	.word	0xfffffffe
	.align		4
        /*0018*/ 	.word	0x00000000
	.align		4
        /*001c*/ 	.word	0xfffffffd
	.align		4
        /*0020*/ 	.word	0x00000000
	.align		4
        /*0024*/ 	.word	0xfffffffc


//--------------------- .nv.constant4             --------------------------
	.section	.nv.constant4,"a",@progbits
	.align	8
	.align		8
.nv.constant4:
        /*0000*/ 	.dword	__assertfail
	.align		8
        /*0008*/ 	.dword	__unnamed_1
	.align		8
        /*0010*/ 	.dword	_ZN39_INTERNAL_03bdf808_4_k_cu_ff68c202_68784cuda3std3__45__cpo5beginE
	.align		8
        /*0018*/ 	.dword	_ZN39_INTERNAL_03bdf808_4_k_cu_ff68c202_68784cuda3std3__45__cpo3endE
	.align		8
        /*0020*/ 	.dword	_ZN39_INTERNAL_03bdf808_4_k_cu_ff68c202_68784cuda3std3__45__cpo6cbeginE
	.align		8
        /*0028*/ 	.dword	_ZN39_INTERNAL_03bdf808_4_k_cu_ff68c202_68784cuda3std3__45__cpo4cendE
	.align		8
        /*0030*/ 	.dword	_ZN39_INTERNAL_03bdf808_4_k_cu_ff68c202_68784cuda3std3__441_GLOBAL__N__03bdf808_4_k_cu_ff68c202_68786ignoreE
	.align		8
        /*0038*/ 	.dword	_ZN39_INTERNAL_03bdf808_4_k_cu_ff68c202_68784cuda3std3__419piecewise_constructE
	.align		8
        /*0040*/ 	.dword	_ZN39_INTERNAL_03bdf808_4_k_cu_ff68c202_68784cuda3std3__48in_placeE
	.align		8
        /*0048*/ 	.dword	_ZN39_INTERNAL_03bdf808_4_k_cu_ff68c202_68784cuda3std6ranges3__45__cpo4swapE
	.align		8
        /*0050*/ 	.dword	_ZN39_INTERNAL_03bdf808_4_k_cu_ff68c202_68784cuda3std6ranges3__45__cpo9iter_moveE
	.align		8
        /*0058*/ 	.dword	_ZN39_INTERNAL_03bdf808_4_k_cu_ff68c202_68784cute7productE
	.align		8
        /*0060*/ 	.dword	_ZN39_INTERNAL_03bdf808_4_k_cu_ff68c202_68784cute1_E
	.align		8
        /*0068*/ 	.dword	$str$22
	.align		8
        /*0070*/ 	.dword	$str$23


//--------------------- .text._ZN7cutlass13device_kernelINS_4gemm6kernel13GemmUniversalIN4cute5tupleIJiiiiEEENS1_10collective13CollectiveMmaINS1_34MainloopSm90TmaGmmaWarpSpecializedILi11ENS5_IJNS4_1CILi2EEENSA_ILi1EEESC_EEENS1_35KernelTmaWarpSpecializedCooperativeEEENS5_IJNSA_ILi384EEENSA_ILi240EEENSA_ILi16EEEEEENS_10bfloat16_tENS5_IJlSC_lEEESK_SL_NS4_8TiledMMAINS4_8MMA_AtomIJNS4_4SM904GMMA27MMA_64x16x16_F32BF16BF16_SSILNSP_5MajorE0ELSR_0ELNSP_7ScaleInE1ELSS_1EEEEEENS4_6LayoutISD_NS5_IJSC_NSA_ILi0EEESW_EEEEENS5_IJNS4_10UnderscoreESZ_SZ_EEEEENS4_13SM90_TMA_LOADENS4_14ComposedLayoutINS4_7SwizzleILi1ELi4ELi3EEENS4_18smem_ptr_flag_bitsILi16EEENSV_INS5_IJNSA_ILi8EEESI_EEENS5_IJSI_SC_EEEEEEEvNS4_8identityENS4_23SM90_TMA_LOAD_MULTICASTES1C_vS1D_EENS_8epilogue10collective6detail29Sm90TmaWarpSpecializedAdapterINS1H_15DefaultEpilogueISK_SL_SL_NS1G_6thread17LinearCombinationISK_Li1EffLNS1L_9ScaleType4KindE0ELNS_15FloatRoundStyleE2ESK_EENS1_15EpilogueDefaultEEEEEvvEEEEvNT_6ParamsE --------------------------
	.section	.text._ZN7cutlass13device_kernelINS_4gemm6kernel13GemmUniversalIN4cute5tupleIJiiiiEEENS1_10collective13CollectiveMmaINS1_34MainloopSm90TmaGmmaWarpSpecializedILi11ENS5_IJNS4_1CILi2EEENSA_ILi1EEESC_EEENS1_35KernelTmaWarpSpecializedCooperativeEEENS5_IJNSA_ILi384EEENSA_ILi240EEENSA_ILi16EEEEEENS_10bfloat16_tENS5_IJlSC_lEEESK_SL_NS4_8TiledMMAINS4_8MMA_AtomIJNS4_4SM904GMMA27MMA_64x16x16_F32BF16BF16_SSILNSP_5MajorE0ELSR_0ELNSP_7ScaleInE1ELSS_1EEEEEENS4_6LayoutISD_NS5_IJSC_NSA_ILi0EEESW_EEEEENS5_IJNS4_10UnderscoreESZ_SZ_EEEEENS4_13SM90_TMA_LOADENS4_14ComposedLayoutINS4_7SwizzleILi1ELi4ELi3EEENS4_18smem_ptr_flag_bitsILi16EEENSV_INS5_IJNSA_ILi8EEESI_EEENS5_IJSI_SC_EEEEEEEvNS4_8identityENS4_23SM90_TMA_LOAD_MULTICASTES1C_vS1D_EENS_8epilogue10collective6detail29Sm90TmaWarpSpecializedAdapterINS1H_15DefaultEpilogueISK_SL_SL_NS1G_6thread17LinearCombinationISK_Li1EffLNS1L_9ScaleType4KindE0ELNS_15FloatRoundStyleE2ESK_EENS1_15EpilogueDefaultEEEEEvvEEEEvNT_6ParamsE,"ax",@progbits
	.align	128
.text._ZN7cutlass13device_kernelINS_4gemm6kernel13GemmUniversalIN4cute5tupleIJiiiiEEENS1_10collective13CollectiveMmaINS1_34MainloopSm90TmaGmmaWarpSpecializedILi11ENS5_IJNS4_1CILi2EEENSA_ILi1EEESC_EEENS1_35KernelTmaWarpSpecializedCooperativeEEENS5_IJNSA_ILi384EEENSA_ILi240EEENSA_ILi16EEEEEENS_10bfloat16_tENS5_IJlSC_lEEESK_SL_NS4_8TiledMMAINS4_8MMA_AtomIJNS4_4SM904GMMA27MMA_64x16x16_F32BF16BF16_SSILNSP_5MajorE0ELSR_0ELNSP_7ScaleInE1ELSS_1EEEEEENS4_6LayoutISD_NS5_IJSC_NSA_ILi0EEESW_EEEEENS5_IJNS4_10UnderscoreESZ_SZ_EEEEENS4_13SM90_TMA_LOADENS4_14ComposedLayoutINS4_7SwizzleILi1ELi4ELi3EEENS4_18smem_ptr_flag_bitsILi16EEENSV_INS5_IJNSA_ILi8EEESI_EEENS5_IJSI_SC_EEEEEEEvNS4_8identityENS4_23SM90_TMA_LOAD_MULTICASTES1C_vS1D_EENS_8epilogue10collective6detail29Sm90TmaWarpSpecializedAdapterINS1H_15DefaultEpilogueISK_SL_SL_NS1G_6thread17LinearCombinationISK_Li1EffLNS1L_9ScaleType4KindE0ELNS_15FloatRoundStyleE2ESK_EENS1_15EpilogueDefaultEEEEEvvEEEEvNT_6ParamsE:
        .type           _ZN7cutlass13device_kernelINS_4gemm6kernel13GemmUniversalIN4cute5tupleIJiiiiEEENS1_10collective13CollectiveMmaINS1_34MainloopSm90TmaGmmaWarpSpecializedILi11ENS5_IJNS4_1CILi2EEENSA_ILi1EEESC_EEENS1_35KernelTmaWarpSpecializedCooperativeEEENS5_IJNSA_ILi384EEENSA_ILi240EEENSA_ILi16EEEEEENS_10bfloat16_tENS5_IJlSC_lEEESK_SL_NS4_8TiledMMAINS4_8MMA_AtomIJNS4_4SM904GMMA27MMA_64x16x16_F32BF16BF16_SSILNSP_5MajorE0ELSR_0ELNSP_7ScaleInE1ELSS_1EEEEEENS4_6LayoutISD_NS5_IJSC_NSA_ILi0EEESW_EEEEENS5_IJNS4_10UnderscoreESZ_SZ_EEEEENS4_13SM90_TMA_LOADENS4_14ComposedLayoutINS4_7SwizzleILi1ELi4ELi3EEENS4_18smem_ptr_flag_bitsILi16EEENSV_INS5_IJNSA_ILi8EEESI_EEENS5_IJSI_SC_EEEEEEEvNS4_8identityENS4_23SM90_TMA_LOAD_MULTICASTES1C_vS1D_EENS_8epilogue10collective6detail29Sm90TmaWarpSpecializedAdapterINS1H_15DefaultEpilogueISK_SL_SL_NS1G_6thread17LinearCombinationISK_Li1EffLNS1L_9ScaleType4KindE0ELNS_15FloatRoundStyleE2ESK_EENS1_15EpilogueDefaultEEEEEvvEEEEvNT_6ParamsE,@function
        .size           _ZN7cutlass13device_kernelINS_4gemm6kernel13GemmUniversalIN4cute5tupleIJiiiiEEENS1_10collective13CollectiveMmaINS1_34MainloopSm90TmaGmmaWarpSpecializedILi11ENS5_IJNS4_1CILi2EEENSA_ILi1EEESC_EEENS1_35KernelTmaWarpSpecializedCooperativeEEENS5_IJNSA_ILi384EEENSA_ILi240EEENSA_ILi16EEEEEENS_10bfloat16_tENS5_IJlSC_lEEESK_SL_NS4_8TiledMMAINS4_8MMA_AtomIJNS4_4SM904GMMA27MMA_64x16x16_F32BF16BF16_SSILNSP_5MajorE0ELSR_0ELNSP_7ScaleInE1ELSS_1EEEEEENS4_6LayoutISD_NS5_IJSC_NSA_ILi0EEESW_EEEEENS5_IJNS4_10UnderscoreESZ_SZ_EEEEENS4_13SM90_TMA_LOADENS4_14ComposedLayoutINS4_7SwizzleILi1ELi4ELi3EEENS4_18smem_ptr_flag_bitsILi16EEENSV_INS5_IJNSA_ILi8EEESI_EEENS5_IJSI_SC_EEEEEEEvNS4_8identityENS4_23SM90_TMA_LOAD_MULTICASTES1C_vS1D_EENS_8epilogue10collective6detail29Sm90TmaWarpSpecializedAdapterINS1H_15DefaultEpilogueISK_SL_SL_NS1G_6thread17LinearCombinationISK_Li1EffLNS1L_9ScaleType4KindE0ELNS_15FloatRoundStyleE2ESK_EENS1_15EpilogueDefaultEEEEEvvEEEEvNT_6ParamsE,(.L_x_798 - _ZN7cutlass13device_kernelINS_4gemm6kernel13GemmUniversalIN4cute5tupleIJiiiiEEENS1_10collective13CollectiveMmaINS1_34MainloopSm90TmaGmmaWarpSpecializedILi11ENS5_IJNS4_1CILi2EEENSA_ILi1EEESC_EEENS1_35KernelTmaWarpSpecializedCooperativeEEENS5_IJNSA_ILi384EEENSA_ILi240EEENSA_ILi16EEEEEENS_10bfloat16_tENS5_IJlSC_lEEESK_SL_NS4_8TiledMMAINS4_8MMA_AtomIJNS4_4SM904GMMA27MMA_64x16x16_F32BF16BF16_SSILNSP_5MajorE0ELSR_0ELNSP_7ScaleInE1ELSS_1EEEEEENS4_6LayoutISD_NS5_IJSC_NSA_ILi0EEESW_EEEEENS5_IJNS4_10UnderscoreESZ_SZ_EEEEENS4_13SM90_TMA_LOADENS4_14ComposedLayoutINS4_7SwizzleILi1ELi4ELi3EEENS4_18smem_ptr_flag_bitsILi16EEENSV_INS5_IJNSA_ILi8EEESI_EEENS5_IJSI_SC_EEEEEEEvNS4_8identityENS4_23SM90_TMA_LOAD_MULTICASTES1C_vS1D_EENS_8epilogue10collective6detail29Sm90TmaWarpSpecializedAdapterINS1H_15DefaultEpilogueISK_SL_SL_NS1G_6thread17LinearCombinationISK_Li1EffLNS1L_9ScaleType4KindE0ELNS_15FloatRoundStyleE2ESK_EENS1_15EpilogueDefaultEEEEEvvEEEEvNT_6ParamsE)
        .other          _ZN7cutlass13device_kernelINS_4gemm6kernel13GemmUniversalIN4cute5tupleIJiiiiEEENS1_10collective13CollectiveMmaINS1_34MainloopSm90TmaGmmaWarpSpecializedILi11ENS5_IJNS4_1CILi2EEENSA_ILi1EEESC_EEENS1_35KernelTmaWarpSpecializedCooperativeEEENS5_IJNSA_ILi384EEENSA_ILi240EEENSA_ILi16EEEEEENS_10bfloat16_tENS5_IJlSC_lEEESK_SL_NS4_8TiledMMAINS4_8MMA_AtomIJNS4_4SM904GMMA27MMA_64x16x16_F32BF16BF16_SSILNSP_5MajorE0ELSR_0ELNSP_7ScaleInE1ELSS_1EEEEEENS4_6LayoutISD_NS5_IJSC_NSA_ILi0EEESW_EEEEENS5_IJNS4_10UnderscoreESZ_SZ_EEEEENS4_13SM90_TMA_LOADENS4_14ComposedLayoutINS4_7SwizzleILi1ELi4ELi3EEENS4_18smem_ptr_flag_bitsILi16EEENSV_INS5_IJNSA_ILi8EEESI_EEENS5_IJSI_SC_EEEEEEEvNS4_8identityENS4_23SM90_TMA_LOAD_MULTICASTES1C_vS1D_EENS_8epilogue10collective6detail29Sm90TmaWarpSpecializedAdapterINS1H_15DefaultEpilogueISK_SL_SL_NS1G_6thread17LinearCombinationISK_Li1EffLNS1L_9ScaleType4KindE0ELNS_15FloatRoundStyleE2ESK_EENS1_15EpilogueDefaultEEEEEvvEEEEvNT_6ParamsE,@"STO_CUDA_ENTRY STV_DEFAULT"
_ZN7cutlass13device_kernelINS_4gemm6kernel13GemmUniversalIN4cute5tupleIJiiiiEEENS1_10collective13CollectiveMmaINS1_34MainloopSm90TmaGmmaWarpSpecializedILi11ENS5_IJNS4_1CILi2EEENSA_ILi1EEESC_EEENS1_35KernelTmaWarpSpecializedCooperativeEEENS5_IJNSA_ILi384EEENSA_ILi240EEENSA_ILi16EEEEEENS_10bfloat16_tENS5_IJlSC_lEEESK_SL_NS4_8TiledMMAINS4_8MMA_AtomIJNS4_4SM904GMMA27MMA_64x16x16_F32BF16BF16_SSILNSP_5MajorE0ELSR_0ELNSP_7ScaleInE1ELSS_1EEEEEENS4_6LayoutISD_NS5_IJSC_NSA_ILi0EEESW_EEEEENS5_IJNS4_10UnderscoreESZ_SZ_EEEEENS4_13SM90_TMA_LOADENS4_14ComposedLayoutINS4_7SwizzleILi1ELi4ELi3EEENS4_18smem_ptr_flag_bitsILi16EEENSV_INS5_IJNSA_ILi8EEESI_EEENS5_IJSI_SC_EEEEEEEvNS4_8identityENS4_23SM90_TMA_LOAD_MULTICASTES1C_vS1D_EENS_8epilogue10collective6detail29Sm90TmaWarpSpecializedAdapterINS1H_15DefaultEpilogueISK_SL_SL_NS1G_6thread17LinearCombinationISK_Li1EffLNS1L_9ScaleType4KindE0ELNS_15FloatRoundStyleE2ESK_EENS1_15EpilogueDefaultEEEEEvvEEEEvNT_6ParamsE:
[----:B------:R-:W0:Y:S02]  /*0000*/  LDC R1, c[0x0][0x28] ;  /* 0x00000a00ff017b82 */ /* 0x000e240000000800 */
[----:B0-----:R-:W-:Y:S01]  /*0010*/  VIADD R1, R1, 0xfffffc78 ;  /* 0xfffffc7801017836 */ /* 0x001fe20000000000 */
[----:B------:R-:W0:Y:S01]  /*0020*/  S2R R4, SR_TID.X ;  /* 0x0000000000047919 */ /* 0x000e220000002100 */
[----:B------:R-:W-:Y:S01]  /*0030*/  ELECT P0, URZ, PT ;  /* 0x00000000003f782f */ /* 0x000fe20003800000 */
[----:B------:R-:W-:Y:S01]  /*0040*/  BSSY B0, `(.L_x_0) ;  /* 0x0000015000007945 */ /* 0x000fe20003800000 */
[--C-:B0-----:R-:W-:Y:S02]  /*0050*/  SHF.R.U32.HI R0, RZ, 0x5, R4.reuse ;  /* 0x00000005ff007819 */ /* 0x101fe40000011604 */
[----:B------:R-:W-:-:S03]  /*0060*/  SHF.R.U32.HI R2, RZ, 0x7, R4 ;  /* 0x00000007ff027819 */ /* 0x000fc60000011604 */
[----:B------:R-:W0:Y:S04]  /*0070*/  SHFL.IDX PT, R3, R0, RZ, 0x1f ;  /* 0x00001fff00037589 */ /* 0x000e2800000e0000 */
[----:B------:R-:W1:Y:S01]  /*0080*/  SHFL.IDX PT, R2, R2, RZ, 0x1f ;  /* 0x00001fff02027589 */ /* 0x000e6200000e0000 */
[----:B0-----:R-:W-:Y:S02]  /*0090*/  R2UR UR4, R3 ;  /* 0x00000000030472ca */ /* 0x001fe400000e0000 */
[----:B-1----:R-:W-:-:S11]  /*00a0*/  R2UR UR6, R2 ;  /* 0x00000000020672ca */ /* 0x002fd600000e0000 */
[----:B------:R-:W-:Y:S02]  /*00b0*/  USHF.R.S32.HI UR5, URZ, 0x1f, UR4 ;  /* 0x0000001f3f057899 */ /* 0x000fe40008011404 */
[----:B------:R-:W-:Y:S02]  /*00c0*/  ISETP.NE.OR P0, PT, RZ, UR4, !P0 ;  /* 0x00000004ff007c0c */ /* 0x000fe4000c705670 */
[----:B------:R-:W-:-:S04]  /*00d0*/  ULEA.HI UR5, UR5, UR4, URZ, 0x2 ;  /* 0x0000000405057291 */ /* 0x000fc8000f8f103f */
[----:B------:R-:W-:-:S04]  /*00e0*/  ULOP3.LUT UR5, UR5, 0xfffffffc, URZ, 0xc0, !UPT ;  /* 0xfffffffc05057892 */ /* 0x000fc8000f8ec03f */
[----:B------:R-:W-:-:S03]  /*00f0*/  UIADD3 UR8, UR4, -UR5, URZ ;  /* 0x8000000504087290 */ /* 0x000fc6000fffe03f */
[----:B------:R-:W-:Y:S09]  /*0100*/  @P0 BRA `(.L_x_1) ;  /* 0x0000000000200947 */ /* 0x000ff20003800000 */
[----:B------:R-:W-:Y:S02]  /*0110*/  ULDC.64 UR4, c[0x0][0x198] ;  /* 0x0000660000047ab9 */ /* 0x000fe40000000a00 */
[----:B------:R-:W-:Y:S02]  /*0120*/  UIADD3 UR10, UP0, UR4, 0xf0, URZ ;  /* 0x000000f0040a7890 */ /* 0x000fe4000ff1e03f */
[----:B------:R-:W-:Y:S02]  /*0130*/  UIADD3 UR4, UP1, UR4, 0x1f0, URZ ;  /* 0x000001f004047890 */ /* 0x000fe4000ff3e03f */
[----:B------:R-:W-:Y:S02]  /*0140*/  UIADD3.X UR11, URZ, UR5, URZ, UP0, !UPT ;  /* 0x000000053f0b7290 */ /* 0x000fe400087fe43f */
[----:B------:R-:W-:-:S07]  /*0150*/  UIADD3.X UR5, URZ, UR5, URZ, UP1, !UPT ;  /* 0x000000053f057290 */ /* 0x000fce0008ffe43f */
[----:B------:R0:W-:Y:S02]  /*0160*/  UTMACCTL.PF [UR10] ;  /* 0x000000000a0079b9 */ /* 0x0001e40008040000 */
[----:B------:R0:W-:Y:S02]  /*0170*/  UTMACCTL.PF [UR4] ;  /* 0x00000000040079b9 */ /* 0x0001e40008040000 */
[----:B0-----:R-:W-:Y:S01]  /*0180*/  NOP ;  /* 0x0000000000007918 */ /* 0x001fe20000000000 */
.L_x_1:
[----:B------:R-:W-:Y:S05]  /*0190*/  BSYNC B0 ;  /* 0x0000000000007941 */ /* 0x000fea0003800000 */
.L_x_0:
[----:B------:R-:W-:Y:S01]  /*01a0*/  UISETP.NE.AND UP0, UPT, UR8, 0x3, UPT ;  /* 0x000000030800788c */ /* 0x000fe2000bf05270 */
[----:B------:R-:W0:Y:S01]  /*01b0*/  SHFL.IDX PT, R3, R0, RZ, 0x1f ;  /* 0x00001fff00037589 */ /* 0x000e2200000e0000 */
[----:B------:R-:W-:Y:S02]  /*01c0*/  UIADD3 UR10, UR6, -0x1, URZ ;  /* 0xffffffff060a7890 */ /* 0x000fe4000fffe03f */
[----:B------:R-:W-:Y:S01]  /*01d0*/  ISETP.NE.AND P1, PT, RZ, UR6, PT ;  /* 0x00000006ff007c0c */ /* 0x000fe2000bf25270 */
[----:B------:R-:W-:Y:S02]  /*01e0*/  UISETP.EQ.OR UP0, UPT, UR8, URZ, !UP0 ;  /* 0x0000003f0800728c */ /* 0x000fe4000c702670 */
[----:B------:R-:W-:Y:S02]  /*01f0*/  UISETP.GE.U32.AND UP1, UPT, UR10, 0x2, UPT ;  /* 0x000000020a00788c */ /* 0x000fe4000bf26070 */
[----:B------:R-:W-:-:S04]  /*0200*/  UISETP.EQ.AND UP0, UPT, UR6, URZ, UP0 ;  /* 0x0000003f0600728c */ /* 0x000fc80008702270 */
[----:B------:R-:W-:-:S04]  /*0210*/  USEL UR4, URZ, 0x1, !UP0 ;  /* 0x000000013f047887 */ /* 0x000fc8000c000000 */
[----:B------:R-:W-:-:S06]  /*0220*/  USEL UR4, UR4, 0x2, UP1 ;  /* 0x0000000204047887 */ /* 0x000fcc0008800000 */
[----:B------:R-:W-:Y:S01]  /*0230*/  IMAD.U32 R2, RZ, RZ, UR4 ;  /* 0x00000004ff027e24 */ /* 0x000fe2000f8e00ff */
[----:B0-----:R-:W-:-:S04]  /*0240*/  ISETP.NE.AND P0, PT, R3, RZ, PT ;  /* 0x000000ff0300720c */ /* 0x001fc80003f05270 */
[----:B------:R0:W-:Y:S09]  /*0250*/  STL [R1+0x28c], R2 ;  /* 0x00028c0201007387 */ /* 0x0001f20000100800 */
[----:B0-----:R-:W-:Y:S05]  /*0260*/  @P0 BRA `(.L_x_2) ;  /* 0x00000000009c0947 */ /* 0x001fea0003800000 */
[----:B------:R-:W-:Y:S01]  /*0270*/  ELECT P0, URZ, PT ;  /* 0x00000000003f782f */ /* 0x000fe20003800000 */
[----:B------:R-:W-:-:S12]  /*0280*/  BSSY B0, `(.L_x_2) ;  /* 0x0000025000007945 */ /* 0x000fd80003800000 */
[----:B------:R-:W-:Y:S05]  /*0290*/  @!P0 BRA `(.L_x_3) ;  /* 0x00000000008c8947 */ /* 0x000fea0003800000 */
[----:B------:R-:W0:Y:S01]  /*02a0*/  S2UR UR9, SR_CgaCtaId ;  /* 0x00000000000979c3 */ /* 0x000e220000008800 */
[----:B------:R-:W-:Y:S01]  /*02b0*/  UMOV UR4, 0x400 ;  /* 0x0000040000047882 */ /* 0x000fe20000000000 */
[----:B------:R-:W-:Y:S01]  /*02c0*/  UMOV UR5, 0x1 ;  /* 0x0000000100057882 */ /* 0x000fe20000000000 */
[----:B------:R-:W-:Y:S02]  /*02d0*/  UMOV UR6, 0x4 ;  /* 0x0000000400067882 */ /* 0x000fe40000000000 */
[----:B------:R-:W-:-:S04]  /*02e0*/  UIADD3 UR6, -UR6, 0x100000, URZ ;  /* 0x0010000006067890 */ /* 0x000fc8000fffe13f */
[----:B------:R-:W-:Y:S02]  /*02f0*/  USHF.L.U32 UR7, UR6, 0xb, URZ ;  /* 0x0000000b06077899 */ /* 0x000fe4000800063f */
[----:B------:R-:W-:Y:S02]  /*0300*/  USHF.L.U32 UR6, UR6, 0x1, URZ ;  /* 0x0000000106067899 */ /* 0x000fe4000800063f */
[----:B0-----:R-:W-:Y:S02]  /*0310*/  ULEA UR9, UR9, UR4, 0x18 ;  /* 0x0000000409097291 */ /* 0x001fe4000f8ec03f */
[----:B------:R-:W-:-:S04]  /*0320*/  UIADD3 UR4, -UR5, 0x100000, URZ ;  /* 0x0010000005047890 */ /* 0x000fc8000fffe13f */
[----:B------:R-:W-:Y:S02]  /*0330*/  USHF.L.U32 UR5, UR4, 0xb, URZ ;  /* 0x0000000b04057899 */ /* 0x000fe4000800063f */
[----:B------:R-:W-:Y:S01]  /*0340*/  USHF.L.U32 UR4, UR4, 0x1, URZ ;  /* 0x0000000104047899 */ /* 0x000fe2000800063f */
[----:B------:R-:W0:Y:S11]  /*0350*/  FENCE.VIEW.ASYNC.S ;  /* 0x00000000000073c6 */ /* 0x000e360000000000 */
[----:B0-----:R0:W1:Y:S01]  /*0360*/  SYNCS.EXCH.64 URZ, [UR9], UR4 ;  /* 0x00000004093f75b2 */ /* 0x0010620008000100 */
[----:B------:R0:W2:Y:S01]  /*0370*/  SYNCS.EXCH.64 URZ, [UR9+0x58], UR6 ;  /* 0x00005806093f75b2 */ /* 0x0000a20008000100 */
[----:B------:R0:W3:Y:S01]  /*0380*/  SYNCS.EXCH.64 URZ, [UR9+0x8], UR4 ;  /* 0x00000804093f75b2 */ /* 0x0000e20008000100 */
[----:B------:R0:W4:Y:S01]  /*0390*/  SYNCS.EXCH.64 URZ, [UR9+0x60], UR6 ;  /* 0x00006006093f75b2 */ /* 0x0001220008000100 */
[----:B------:R0:W0:Y:S01]  /*03a0*/  SYNCS.EXCH.64 URZ, [UR9+0x10], UR4 ;  /* 0x00001004093f75b2 */ /* 0x0000220008000100 */
        /* <DEDUP_REMOVED lines=17> */
[----:B------:R-:W-:Y:S01]  /*04c0*/  NOP ;  /* 0x0000000000007918 */ /* 0x000fe20000000000 */
.L_x_3:
[----:B0-----:R-:W-:Y:S05]  /*04d0*/  BSYNC B0 ;  /* 0x0000000000007941 */ /* 0x001fea0003800000 */
.L_x_2:
[----:B------:R-:W-:Y:S01]  /*04e0*/  SHF.R.S32.HI R2, RZ, 0x1f, R4 ;  /* 0x0000001fff027819 */ /* 0x000fe20000011404 */
[----:B------:R-:W0:Y:S01]  /*04f0*/  SHFL.IDX PT, R0, R0, RZ, 0x1f ;  /* 0x00001fff00007589 */ /* 0x000e2200000e0000 */
[----:B------:R-:W5:Y:S01]  /*0500*/  S2UR UR9, SR_CTAID.X ;  /* 0x00000000000979c3 */ /* 0x000f620000002500 */
[----:B------:R-:W-:Y:S02]  /*0510*/  ELECT P0, URZ, PT ;  /* 0x00000000003f782f */ /* 0x000fe40003800000 */
[----:B------:R-:W-:Y:S01]  /*0520*/  LEA.HI R2, R2, R4, RZ, 0x7 ;  /* 0x0000000402027211 */ /* 0x000fe200078f38ff */
[----:B------:R-:W-:Y:S01]  /*0530*/  ULDC UR4, c[0x0][0x150] ;  /* 0x0000540000047ab9 */ /* 0x000fe20000000800 */
[----:B------:R-:W-:Y:S01]  /*0540*/  SHF.R.S32.HI R6, RZ, 0x1f, R3 ;  /* 0x0000001fff067819 */ /* 0x000fe20000011403 */
[----:B------:R-:W-:Y:S01]  /*0550*/  NOP ;  /* 0x0000000000007918 */ /* 0x000fe20000000000 */
[----:B------:R-:W-:Y:S01]  /*0560*/  LOP3.LUT R2, R2, 0xffffff80, RZ, 0xc0, !PT ;  /* 0xffffff8002027812 */ /* 0x000fe200078ec0ff */
[----:B------:R-:W-:Y:S01]  /*0570*/  NOP ;  /* 0x0000000000007918 */ /* 0x000fe20000000000 */
[----:B------:R-:W-:Y:S01]  /*0580*/  LEA.HI R6, R6, R3, RZ, 0x2 ;  /* 0x0000000306067211 */ /* 0x000fe200078f10ff */
[----:B------:R-:W1:Y:S02]  /*0590*/  LDC R8, c[0x0][0x144] ;  /* 0x00005100ff087b82 */ /* 0x000e640000000800 */
[----:B------:R-:W-:Y:S01]  /*05a0*/  IMAD.IADD R4, R4, 0x1, -R2 ;  /* 0x0000000104047824 */ /* 0x000fe200078e0a02 */
[----:B------:R-:W-:Y:S01]  /*05b0*/  LOP3.LUT R6, R6, 0x3ffffffc, RZ, 0xc0, !PT ;  /* 0x3ffffffc06067812 */ /* 0x000fe200078ec0ff */
[----:B------:R-:W2:Y:S03]  /*05c0*/  S2R R2, SR_CTAID.Y ;  /* 0x0000000000027919 */ /* 0x000ea60000002600 */
[----:B------:R-:W-:Y:S01]  /*05d0*/  SHF.R.S32.HI R5, RZ, 0x1f, R4 ;  /* 0x0000001fff057819 */ /* 0x000fe20000011404 */
[----:B------:R-:W-:Y:S01]  /*05e0*/  IMAD.IADD R6, R3, 0x1, -R6 ;  /* 0x0000000103067824 */ /* 0x000fe200078e0a06 */
[----:B------:R-:W3:Y:S02]  /*05f0*/  LDC R11, c[0x0][0x148] ;  /* 0x00005200ff0b7b82 */ /* 0x000ee40000000800 */
[----:B------:R-:W-:-:S02]  /*0600*/  LEA.HI R5, R5, R4, RZ, 0x3 ;  /* 0x0000000405057211 */ /* 0x000fc400078f18ff */
[----:B0-----:R-:W-:Y:S02]  /*0610*/  ISETP.NE.OR P0, PT, R0, RZ, !P0 ;  /* 0x000000ff0000720c */ /* 0x001fe40004705670 */
[--C-:B------:R-:W-:Y:S02]  /*0620*/  SHF.R.S32.HI R0, RZ, 0x3, R5.reuse ;  /* 0x00000003ff007819 */ /* 0x100fe40000011405 */
[----:B------:R-:W-:Y:S02]  /*0630*/  SHF.R.S32.HI R5, RZ, 0x1f, R5 ;  /* 0x0000001fff057819 */ /* 0x000fe40000011405 */
[----:B-----5:R-:W-:Y:S02]  /*0640*/  I2FP.F32.U32 R7, UR9 ;  /* 0x0000000900077c45 */ /* 0x020fe40008201000 */
[----:B------:R-:W-:-:S03]  /*0650*/  LEA.HI R5, R5, R0, RZ, 0x2 ;  /* 0x0000000005057211 */ /* 0x000fc600078f10ff */
[----:B------:R-:W-:Y:S01]  /*0660*/  FMUL R7, R7, UR4 ;  /* 0x0000000407077c20 */ /* 0x000fe20008400000 */
[----:B------:R-:W-:Y:S01]  /*0670*/  LOP3.LUT R5, R5, 0xfffffffc, RZ, 0xc0, !PT ;  /* 0xfffffffc05057812 */ /* 0x000fe200078ec0ff */
[----:B------:R-:W-:Y:S01]  /*0680*/  VOTEU.ALL UP0, P0 ;  /* 0x00000000003f7886 */ /* 0x000fe20000000000 */
[----:B------:R-:W-:Y:S01]  /*0690*/  ULDC UR4, c[0x0][0x154] ;  /* 0x0000550000047ab9 */ /* 0x000fe20000000800 */
[----:B------:R-:W-:Y:S02]  /*06a0*/  VOTEU.ALL UP1, P0 ;  /* 0x00000000003f7886 */ /* 0x000fe40000020000 */
[----:B------:R-:W0:Y:S01]  /*06b0*/  F2I.U32.TRUNC.NTZ R7, R7 ;  /* 0x0000000700077305 */ /* 0x000e22000020f000 */
[----:B------:R-:W-:Y:S01]  /*06c0*/  IMAD.IADD R5, R0, 0x1, -R5 ;  /* 0x0000000100057824 */ /* 0x000fe200078e0a05 */
[----:B------:R-:W5:Y:S01]  /*06d0*/  @!UP0 S2UR UR7, SR_CgaCtaId ;  /* 0x00000000000789c3 */ /* 0x000f620000008800 */
[----:B------:R-:W-:Y:S02]  /*06e0*/  @!UP0 UMOV UR6, 0x400 ;  /* 0x0000040000068882 */ /* 0x000fe40000000000 */
[----:B------:R-:W-:Y:S01]  /*06f0*/  IMAD R5, R6, 0x4, R5 ;  /* 0x0000000406057824 */ /* 0x000fe200078e0205 */
[----:B--2---:R-:W-:-:S04]  /*0700*/  I2FP.F32.U32 R9, R2 ;  /* 0x0000000200097245 */ /* 0x004fc80000201000 */
[----:B------:R-:W-:Y:S01]  /*0710*/  LEA.HI R0, R5, R5, RZ, 0x1 ;  /* 0x0000000505007211 */ /* 0x000fe200078f08ff */
[----:B------:R-:W-:Y:S01]  /*0720*/  FMUL R9, R9, UR4 ;  /* 0x0000000409097c20 */ /* 0x000fe20008400000 */
[----:B------:R-:W-:Y:S02]  /*0730*/  UMOV UR4, 0x20 ;  /* 0x0000002000047882 */ /* 0x000fe40000000000 */
[----:B------:R-:W-:Y:S01]  /*0740*/  LOP3.LUT R6, R0, 0xfffffffe, RZ, 0xc0, !PT ;  /* 0xfffffffe00067812 */ /* 0x000fe200078ec0ff */
[----:B0-----:R-:W-:Y:S01]  /*0750*/  IMAD.MOV R13, RZ, RZ, -R7 ;  /* 0x000000ffff0d7224 */ /* 0x001fe200078e0a07 */
[----:B------:R-:W-:-:S04]  /*0760*/  @!UP0 UIADD3 UR4, -UR4, 0x100000, URZ ;  /* 0x0010000004048890 */ /* 0x000fc8000fffe13f */
[----:B------:R-:W-:Y:S02]  /*0770*/  @!UP0 USHF.L.U32 UR5, UR4, 0xb, URZ ;  /* 0x0000000b04058899 */ /* 0x000fe4000800063f */
[----:B------:R-:W-:Y:S01]  /*0780*/  @!UP0 USHF.L.U32 UR4, UR4, 0x1, URZ ;  /* 0x0000000104048899 */ /* 0x000fe2000800063f */
[----:B------:R-:W0:Y:S01]  /*0790*/  F2I.U32.TRUNC.NTZ R9, R9 ;  /* 0x0000000900097305 */ /* 0x000e22000020f000 */
[----:B-1----:R-:W-:Y:S02]  /*07a0*/  IMAD R0, R8, R13, UR9 ;  /* 0x0000000908007e24 */ /* 0x002fe4000f8e020d */
[C---:B------:R-:W-:Y:S02]  /*07b0*/  IMAD.IADD R7, R5.reuse, 0x1, -R6 ;  /* 0x0000000105077824 */ /* 0x040fe400078e0a06 */
[----:B------:R-:W-:-:S03]  /*07c0*/  IMAD.SHL.U32 R6, R5, 0x4, RZ ;  /* 0x0000000405067824 */ /* 0x000fc600078e00ff */
[----:B------:R-:W-:Y:S01]  /*07d0*/  ISETP.NE.AND P2, PT, R7, R0, PT ;  /* 0x000000000700720c */ /* 0x000fe20003f45270 */
[----:B-----5:R-:W-:Y:S01]  /*07e0*/  @!UP0 ULEA UR6, UR7, UR6, 0x18 ;  /* 0x0000000607068291 */ /* 0x020fe2000f8ec03f */
[----:B------:R-:W-:Y:S01]  /*07f0*/  LOP3.LUT R10, R5, 0xc, R6, 0x78, !PT ;  /* 0x0000000c050a7812 */ /* 0x000fe200078e7806 */
[----:B------:R-:W1:Y:S01]  /*0800*/  LDC R7, c[0x0][0x140] ;  /* 0x00005000ff077b82 */ /* 0x000e620000000800 */
[----:B------:R-:W-:Y:S01]  /*0810*/  VOTEU.ALL UP0, P0 ;  /* 0x00000000003f7886 */ /* 0x000fe20000000000 */
[----:B------:R-:W-:Y:S01]  /*0820*/  LOP3.LUT P0, RZ, R4, 0x7, RZ, 0xc0, !PT ;  /* 0x0000000704ff7812 */ /* 0x000fe2000780c0ff */
[----:B0-----:R-:W-:Y:S01]  /*0830*/  IMAD.MOV R12, RZ, RZ, -R9 ;  /* 0x000000ffff0c7224 */ /* 0x001fe200078e0a09 */
[----:B------:R0:W-:Y:S01]  /*0840*/  STL [R1+0x284], R10 ;  /* 0x0002840a01007387 */ /* 0x0001e20000100800 */
[----:B------:R-:W-:Y:S01]  /*0850*/  IMAD.MOV.U32 R4, RZ, RZ, 0x1 ;  /* 0x00000001ff047424 */ /* 0x000fe200078e00ff */
[----:B------:R-:W-:Y:S01]  /*0860*/  ISETP.LT.U32.AND P0, PT, R10, 0x2, !P0 ;  /* 0x000000020a00780c */ /* 0x000fe20004701070 */
[----:B---3--:R-:W-:-:S03]  /*0870*/  IMAD R6, R11, R12, R2 ;  /* 0x0000000c0b067224 */ /* 0x008fc600078e0202 */
[----:B------:R-:W-:Y:S01]  /*0880*/  @P2 LEA.HI R5, R10, R10, RZ, 0x1 ;  /* 0x0000000a0a052211 */ /* 0x000fe200078f08ff */
[----:B------:R-:W2:Y:S02]  /*0890*/  FENCE.VIEW.ASYNC.S ;  /* 0x00000000000073c6 */ /* 0x000ea40000000000 */
[----:B--2---:R0:W2:Y:S01]  /*08a0*/  @!UP0 SYNCS.EXCH.64 URZ, [UR6+0xc0], UR4 ;  /* 0x0000c004063f85b2 */ /* 0x0040a20008000100 */
[----:B------:R-:W-:-:S04]  /*08b0*/  @P2 SHF.R.S32.HI R5, RZ, 0x1, R5 ;  /* 0x00000001ff052819 */ /* 0x000fc80000011405 */
[----:B------:R-:W-:Y:S02]  /*08c0*/  @P2 ISETP.NE.AND P3, PT, R5, R6, PT ;  /* 0x000000060500220c */ /* 0x000fe40003f65270 */
[----:B------:R-:W-:Y:S02]  /*08d0*/  SEL R5, RZ, 0x1, !P0 ;  /* 0x00000001ff057807 */ /* 0x000fe40004000000 */
[----:B------:R-:W-:Y:S02]  /*08e0*/  @P2 SEL R4, RZ, 0x1, P3 ;  /* 0x00000001ff042807 */ /* 0x000fe40001800000 */
[----:B-1----:R-:W-:Y:S02]  /*08f0*/  ISETP.EQ.U32.AND P4, PT, R7, 0x1, PT ;  /* 0x000000010700780c */ /* 0x002fe40003f82070 */
[----:B------:R-:W-:Y:S01]  /*0900*/  LOP3.LUT R4, R4, R5, RZ, 0xc0, !PT ;  /* 0x0000000504047212 */ /* 0x000fe200078ec0ff */
[----:B------:R0:W1:Y:S01]  /*0910*/  @!UP1 SYNCS.EXCH.64 URZ, [UR6+0xc8], UR4 ;  /* 0x0000c804063f95b2 */ /* 0x0000620008000100 */
[----:B------:R-:W-:-:S03]  /*0920*/  NOP ;  /* 0x0000000000007918 */ /* 0x000fc60000000000 */
[----:B------:R0:W-:Y:S06]  /*0930*/  STL [R1+0x280], R4 ;  /* 0x0002800401007387 */ /* 0x0001ec0000100800 */
[----:B--2---:R-:W-:Y:S05]  /*0940*/  @!P4 BRA `(.L_x_4) ;  /* 0x000000000008c947 */ /* 0x004fea0003800000 */
[----:B-1--4-:R-:W-:Y:S01]  /*0950*/  UCGABAR_ARV ;  /* 0x00000000000079c7 */ /* 0x012fe20008000000 */
[----:B------:R-:W-:Y:S05]  /*0960*/  BRA `(.L_x_5) ;  /* 0x0000000000047947 */ /* 0x000fea0003800000 */
.L_x_4:
[----:B-1--4-:R-:W-:Y:S01]  /*0970*/  NOP ;  /* 0x0000000000007918 */ /* 0x012fe20000000000 */
.L_x_5:
[----:B0-----:R-:W2:Y:S01]  /*0980*/  LDL.LU R4, [R1+0x288] ;  /* 0x0002880001047983 */ /* 0x001ea20000300800 */
[----:B------:R-:W0:Y:S01]  /*0990*/  LDC R6, c[0x0][0x65c] ;  /* 0x00019700ff067b82 */ /* 0x000e220000000800 */
[----:B------:R-:W-:Y:S01]  /*09a0*/  IMAD.MOV.U32 R5, RZ, RZ, RZ ;  /* 0x000000ffff057224 */ /* 0x000fe200078e00ff */
[----:B0-----:R-:W-:-:S13]  /*09b0*/  ISETP.NE.AND P2, PT, R6, 0x1, PT ;  /* 0x000000010600780c */ /* 0x001fda0003f45270 */
[----:B------:R-:W0:Y:S01]  /*09c0*/  @P2 LDC R7, c[0x0][0x10] ;  /* 0x00000400ff072b82 */ /* 0x000e220000000800 */
[----:B------:R-:W-:Y:S02]  /*09d0*/  @P2 IMAD.MOV.U32 R3, RZ, RZ, RZ ;  /* 0x000000ffff032224 */ /* 0x000fe400078e00ff */
[----:B------:R-:W-:-:S05]  /*09e0*/  @P2 IMAD.MOV.U32 R13, RZ, RZ, RZ ;  /* 0x000000ffff0d2224 */ /* 0x000fca00078e00ff */
[----:B------:R-:W1:Y:S01]  /*09f0*/  @!P2 LDC R9, c[0x0][0xc] ;  /* 0x00000300ff09ab82 */ /* 0x000e620000000800 */
[----:B0-----:R-:W-:-:S04]  /*0a00*/  @P2 IMAD.WIDE.U32 R6, R7, UR9, R2 ;  /* 0x0000000907062c25 */ /* 0x001fc8000f8e0002 */
[----:B------:R-:W-:Y:S02]  /*0a10*/  @P2 IMAD.MOV.U32 R23, RZ, RZ, R6 ;  /* 0x000000ffff172224 */ /* 0x000fe400078e0006 */
[----:B------:R-:W-:Y:S01]  /*0a20*/  @P2 IMAD.IADD R24, R7, 0x1, R13 ;  /* 0x0000000107182824 */ /* 0x000fe200078e020d */
[----:B--2---:R-:W-:-:S04]  /*0a30*/  LOP3.LUT R4, R4, 0xfffffff7, RZ, 0xc0, !PT ;  /* 0xfffffff704047812 */ /* 0x004fc800078ec0ff */
[----:B------:R-:W-:-:S05]  /*0a40*/  @P2 LOP3.LUT R4, R4, 0x8, RZ, 0xfc, !PT ;  /* 0x0000000804042812 */ /* 0x000fca00078efcff */
[----:B------:R0:W-:Y:S02]  /*0a50*/  STL [R1+0x288], R4 ;  /* 0x0002880401007387 */ /* 0x0001e40000100800 */
[----:B0-----:R-:W-:-:S04]  /*0a60*/  IMAD.U32 R4, RZ, RZ, UR9 ;  /* 0x00000009ff047e24 */ /* 0x001fc8000f8e00ff */
[----:B-1----:R-:W-:-:S04]  /*0a70*/  @!P2 IMAD.WIDE.U32 R4, R2, R9, R4 ;  /* 0x000000090204a225 */ /* 0x002fc800078e0004 */
[----:B------:R-:W-:Y:S02]  /*0a80*/  @!P2 IMAD.MOV.U32 R23, RZ, RZ, R4 ;  /* 0x000000ffff17a224 */ /* 0x000fe400078e0004 */
[----:B------:R-:W-:-:S03]  /*0a90*/  @!P2 IMAD.MOV.U32 R24, RZ, RZ, R5 ;  /* 0x000000ffff18a224 */ /* 0x000fc600078e0005 */
[----:B------:R0:W-:Y:S04]  /*0aa0*/  STL [R1+0x2b0], R23 ;  /* 0x0002b01701007387 */ /* 0x0001e80000100800 */
[----:B------:R0:W-:Y:S01]  /*0ab0*/  STL [R1+0x29c], R24 ;  /* 0x00029c1801007387 */ /* 0x0001e20000100800 */
[----:B------:R-:W-:Y:S05]  /*0ac0*/  @!P4 BRA `(.L_x_6) ;  /* 0x00000000000cc947 */ /* 0x000fea0003800000 */
[----:B------:R-:W-:Y:S01]  /*0ad0*/  UCGABAR_WAIT ;  /* 0x0000000000007dc7 */ /* 0x000fe20008000000 */
[----:B------:R-:W-:Y:S01]  /*0ae0*/  CCTL.IVALL ;  /* 0x00000000ff00798f */ /* 0x000fe20002000000 */
[----:B------:R-:W-:Y:S05]  /*0af0*/  BRA `(.L_x_7) ;  /* 0x0000000000047947 */ /* 0x000fea0003800000 */
.L_x_6:
[----:B------:R-:W-:Y:S06]  /*0b00*/  BAR.SYNC.DEFER_BLOCKING 0x0 ;  /* 0x0000000000007b1d */ /* 0x000fec0000010000 */
.L_x_7:
[----:B------:R-:W-:Y:S05]  /*0b10*/  @!P1 BRA `(.L_x_8) ;  /* 0x000001e000749947 */ /* 0x000fea0003800000 */
[----:B------:R-:W-:-:S06]  /*0b20*/  UISETP.GT.U32.AND UP0, UPT, UR10, 0x1, UPT ;  /* 0x000000010a00788c */ /* 0x000fcc000bf04070 */
[----:B------:R-:W-:-:S13]  /*0b30*/  PLOP3.LUT P0, PT, PT, PT, UP0, 0x80, 0x0 ;  /* 0x000000000000781c */ /* 0x000fda0003f0f008 */
[----:B------:R-:W-:Y:S05]  /*0b40*/  @P0 EXIT ;  /* 0x000000000000094d */ /* 0x000fea0003800000 */
[----:B------:R-:W-:Y:S01]  /*0b50*/  ULDC.64 UR4, c[0x0][0x650] ;  /* 0x0001940000047ab9 */ /* 0x000fe20000000a00 */
[----:B------:R-:W-:Y:S02]  /*0b60*/  PRMT R6, RZ, 0x7610, R6 ;  /* 0x00007610ff067816 */ /* 0x000fe40000000006 */
[----:B------:R-:W-:Y:S01]  /*0b70*/  ISETP.GE.U32.AND P0, PT, R23, UR4, PT ;  /* 0x0000000417007c0c */ /* 0x000fe2000bf06070 */
[----:B------:R-:W-:Y:S02]  /*0b80*/  UMOV UR4, 0xffffffff ;  /* 0xffffffff00047882 */ /* 0x000fe40000000000 */
[----:B------:R-:W-:Y:S01]  /*0b90*/  IMAD.U32 R4, RZ, RZ, UR4 ;  /* 0x00000004ff047e24 */ /* 0x000fe2000f8e00ff */
[----:B------:R-:W-:Y:S01]  /*0ba0*/  ISETP.GE.U32.AND.EX P0, PT, R24, UR5, PT, P0 ;  /* 0x0000000518007c0c */ /* 0x000fe2000bf06100 */
[----:B------:R-:W-:Y:S01]  /*0bb0*/  UMOV UR5, 0xffffffff ;  /* 0xffffffff00057882 */ /* 0x000fe20000000000 */
[----:B------:R-:W-:Y:S02]  /*0bc0*/  IMAD.U32 R19, RZ, RZ, UR4 ;  /* 0x00000004ff137e24 */ /* 0x000fe4000f8e00ff */
[----:B------:R1:W-:Y:S01]  /*0bd0*/  STL [R1+0x290], R4 ;  /* 0x0002900401007387 */ /* 0x0003e20000100800 */
[----:B------:R-:W-:-:S08]  /*0be0*/  IMAD.U32 R18, RZ, RZ, UR5 ;  /* 0x00000005ff127e24 */ /* 0x000fd0000f8e00ff */
[----:B------:R-:W-:Y:S05]  /*0bf0*/  @P0 BRA `(.L_x_9) ;  /* 0x0000000400480947 */ /* 0x000fea0003800000 */
[----:B------:R-:W2:Y:S01]  /*0c00*/  LDC.64 R14, c[0x0][0x628] ;  /* 0x00018a00ff0e7b82 */ /* 0x000ea20000000a00 */
[----:B-1----:R-:W-:Y:S02]  /*0c10*/  IMAD.MOV.U32 R4, RZ, RZ, R23 ;  /* 0x000000ffff047224 */ /* 0x002fe400078e0017 */
[----:B------:R-:W-:-:S05]  /*0c20*/  IMAD.MOV.U32 R5, RZ, RZ, R24 ;  /* 0x000000ffff057224 */ /* 0x000fca00078e0018 */
[----:B------:R-:W1:Y:S08]  /*0c30*/  LDC R10, c[0x0][0x630] ;  /* 0x00018c00ff0a7b82 */ /* 0x000e700000000800 */
[----:B------:R-:W3:Y:S01]  /*0c40*/  LDC.64 R16, c[0x0][0x620] ;  /* 0x00018800ff107b82 */ /* 0x000ee20000000a00 */
[----:B--2---:R-:W-:-:S04]  /*0c50*/  ISETP.NE.U32.AND P0, PT, R14, RZ, PT ;  /* 0x000000ff0e00720c */ /* 0x004fc80003f05070 */
[----:B------:R-:W-:-:S13]  /*0c60*/  ISETP.NE.AND.EX P0, PT, R15, RZ, PT, P0 ;  /* 0x000000ff0f00720c */ /* 0x000fda0003f05300 */
[----:B-1-3--:R-:W-:Y:S05]  /*0c70*/  @!P0 BRA `(.L_x_10) ;  /* 0x0000000000288947 */ /* 0x00afea0003800000 */
[----:B------:R-:W1:Y:S02]  /*0c80*/  LDC R9, c[0x0][0x634] ;  /* 0x00018d00ff097b82 */ /* 0x000e640000000800 */
[----:B-1----:R-:W-:-:S05]  /*0c90*/  IADD3 R9, P0, R23, R9, RZ ;  /* 0x0000000917097210 */ /* 0x002fca0007f1e0ff */
[----:B------:R-:W-:-:S04]  /*0ca0*/  IMAD.X R13, RZ, RZ, R24, P0 ;  /* 0x000000ffff0d7224 */ /* 0x000fc800000e0618 */
[----:B------:R-:W-:-:S04]  /*0cb0*/  IMAD.WIDE.U32 R4, R13, R14, RZ ;  /* 0x0000000e0d047225 */ /* 0x000fc800078e00ff */
[----:B------:R-:W-:-:S04]  /*0cc0*/  IMAD.WIDE.U32 R6, P0, R9, R15, R4 ;  /* 0x0000000f09067225 */ /* 0x000fc80007800004 */
[----:B------:R-:W-:-:S04]  /*0cd0*/  IMAD.WIDE.U32 R4, R9, R14, RZ ;  /* 0x0000000e09047225 */ /* 0x000fc800078e00ff */
[----:B------:R-:W-:Y:S01]  /*0ce0*/  IMAD.X R9, RZ, RZ, RZ, P0 ;  /* 0x000000ffff097224 */ /* 0x000fe200000e06ff */
[----:B------:R-:W-:Y:S01]  /*0cf0*/  IADD3 RZ, P0, R5, R6, RZ ;  /* 0x0000000605ff7210 */ /* 0x000fe20007f1e0ff */
[----:B------:R-:W-:-:S04]  /*0d00*/  IMAD.MOV.U32 R8, RZ, RZ, R7 ;  /* 0x000000ffff087224 */ /* 0x000fc800078e0007 */
[----:B------:R-:W-:-:S08]  /*0d10*/  IMAD.WIDE.U32.X R4, R13, R15, R8, P0 ;  /* 0x0000000f0d047225 */ /* 0x000fd000000e0408 */
.L_x_10:
[----:B------:R-:W1:Y:S01]  /*0d20*/  LDC.64 R20, c[0x0][0x640] ;  /* 0x00019000ff147b82 */ /* 0x000e620000000a00 */
[-C--:B------:R-:W-:Y:S01]  /*0d30*/  SHF.R.U64 R22, R4, R10.reuse, R5 ;  /* 0x0000000a04167219 */ /* 0x080fe20000001205 */
[----:B------:R-:W-:Y:S01]  /*0d40*/  IMAD.MOV.U32 R4, RZ, RZ, R23 ;  /* 0x000000ffff047224 */ /* 0x000fe200078e0017 */
[----:B------:R-:W-:Y:S01]  /*0d50*/  SHF.R.U32.HI R3, RZ, R10, R5 ;  /* 0x0000000aff037219 */ /* 0x000fe20000011605 */
[----:B------:R-:W-:Y:S01]  /*0d60*/  IMAD.MOV.U32 R5, RZ, RZ, R24 ;  /* 0x000000ffff057224 */ /* 0x000fe200078e0018 */
[----:B------:R-:W-:Y:S01]  /*0d70*/  IADD3 R7, P0, RZ, -R22, RZ ;  /* 0x80000016ff077210 */ /* 0x000fe20007f1e0ff */
[----:B0-----:R-:W-:Y:S02]  /*0d80*/  IMAD R23, R11, R12, R2 ;  /* 0x0000000c0b177224 */ /* 0x001fe400078e0202 */
[----:B------:R-:W0:Y:S01]  /*0d90*/  LDC R8, c[0x0][0x618] ;  /* 0x00018600ff087b82 */ /* 0x000e220000000800 */
[----:B------:R-:W-:Y:S02]  /*0da0*/  IMAD.MOV.U32 R11, RZ, RZ, 0x1 ;  /* 0x00000001ff0b7424 */ /* 0x000fe400078e00ff */
[----:B------:R-:W-:-:S02]  /*0db0*/  IMAD.X R3, RZ, RZ, ~R3, P0 ;  /* 0x000000ffff037224 */ /* 0x000fc400000e0e03 */
[----:B------:R-:W-:-:S03]  /*0dc0*/  IMAD.WIDE.U32 R4, R7, R16, R4 ;  /* 0x0000001007047225 */ /* 0x000fc600078e0004 */
[----:B------:R-:W2:Y:S01]  /*0dd0*/  LDC R14, c[0x0][0x608] ;  /* 0x00018200ff0e7b82 */ /* 0x000ea20000000800 */
[----:B------:R-:W-:-:S04]  /*0de0*/  IMAD R6, R3, R16, RZ ;  /* 0x0000001003067224 */ /* 0x000fc800078e02ff */
[----:B------:R-:W-:-:S03]  /*0df0*/  IMAD R3, R7, R17, R6 ;  /* 0x0000001107037224 */ /* 0x000fc600078e0206 */
[----:B------:R-:W3:Y:S01]  /*0e00*/  LDC R18, c[0x0][0x658] ;  /* 0x00019600ff127b82 */ /* 0x000ee20000000800 */
[----:B------:R-:W-:Y:S01]  /*0e10*/  IMAD.IADD R3, R5, 0x1, R3 ;  /* 0x0000000105037824 */ /* 0x000fe200078e0203 */
[----:B-1----:R-:W-:Y:S01]  /*0e20*/  ISETP.NE.U32.AND P0, PT, R20, RZ, PT ;  /* 0x000000ff1400720c */ /* 0x002fe20003f05070 */
[----:B------:R-:W-:-:S03]  /*0e30*/  IMAD.MOV.U32 R5, RZ, RZ, -0x1 ;  /* 0xffffffffff057424 */ /* 0x000fc600078e00ff */
[----:B------:R-:W-:Y:S02]  /*0e40*/  ISETP.NE.AND.EX P0, PT, R21, RZ, PT, P0 ;  /* 0x000000ff1500720c */ /* 0x000fe40003f05300 */
[----:B------:R-:W1:Y:S01]  /*0e50*/  LDC R13, c[0x0][0x600] ;  /* 0x00018000ff0d7b82 */ /* 0x000e620000000800 */
[-CC-:B0-----:R-:W-:Y:S02]  /*0e60*/  SHF.R.U64 R10, R4, R8.reuse, R3.reuse ;  /* 0x00000008040a7219 */ /* 0x181fe40000001203 */
[----:B------:R-:W-:-:S05]  /*0e70*/  SHF.R.U32.HI R3, RZ, R8, R3 ;  /* 0x00000008ff037219 */ /* 0x000fca0000011603 */
[----:B------:R-:W0:Y:S01]  /*0e80*/  LDC R15, c[0x0][0x648] ;  /* 0x00019200ff0f7b82 */ /* 0x000e220000000800 */
[-CC-:B--2---:R-:W-:Y:S02]  /*0e90*/  SHF.R.U64 R19, R10, R14.reuse, R3.reuse ;  /* 0x0000000e0a137219 */ /* 0x184fe40000001203 */
[----:B------:R-:W-:-:S05]  /*0ea0*/  SHF.R.U32.HI R3, RZ, R14, R3 ;  /* 0x0000000eff037219 */ /* 0x000fca0000011603 */
[----:B------:R-:W2:Y:S01]  /*0eb0*/  LDC R17, c[0x0][0x638] ;  /* 0x00018e00ff117b82 */ /* 0x000ea20000000800 */
[-C--:B---3--:R-:W-:Y:S02]  /*0ec0*/  SHF.L.U32 R2, R5, R18.reuse, RZ ;  /* 0x0000001205027219 */ /* 0x088fe400000006ff */
[--C-:B------:R-:W-:Y:S02]  /*0ed0*/  SHF.R.U64 R12, R19, R18, R3.reuse ;  /* 0x00000012130c7219 */ /* 0x100fe40000001203 */
[----:B------:R-:W-:Y:S02]  /*0ee0*/  LOP3.LUT R8, RZ, R2, RZ, 0x33, !PT ;  /* 0x00000002ff087212 */ /* 0x000fe400078e33ff */
[----:B------:R-:W-:Y:S01]  /*0ef0*/  SHF.R.U32.HI R3, RZ, R18, R3 ;  /* 0x00000012ff037219 */ /* 0x000fe20000011603 */
[----:B------:R-:W3:Y:S01]  /*0f00*/  LDC R16, c[0x0][0x610] ;  /* 0x00018400ff107b82 */ /* 0x000ee20000000800 */
[----:B------:R-:W-:Y:S01]  /*0f10*/  IMAD.MOV.U32 R2, RZ, RZ, R12 ;  /* 0x000000ffff027224 */ /* 0x000fe200078e000c */
[----:B------:R-:W-:Y:S06]  /*0f20*/  @!P0 BRA `(.L_x_11) ;  /* 0x0000000000288947 */ /* 0x000fec0003800000 */
[----:B------:R-:W4:Y:S02]  /*0f30*/  LDC R7, c[0x0][0x64c] ;  /* 0x00019300ff077b82 */ /* 0x000f240000000800 */
[----:B----4-:R-:W-:-:S05]  /*0f40*/  IADD3 R7, P0, R12, R7, RZ ;  /* 0x000000070c077210 */ /* 0x010fca0007f1e0ff */
        /* <DEDUP_REMOVED lines=8> */
.L_x_11:
[----:B0-----:R-:W-:Y:S01]  /*0fd0*/  SHF.R.U64 R4, R2, R15, R3 ;  /* 0x0000000f02047219 */ /* 0x001fe20000001203 */
[----:B-1----:R-:W-:Y:S01]  /*0fe0*/  VIADD R5, R13, 0xffffffff ;  /* 0xffffffff0d057836 */ /* 0x002fe20000000000 */
[----:B------:R-:W-:Y:S02]  /*0ff0*/  SHF.L.U32 R2, R11, R18, RZ ;  /* 0x000000120b027219 */ /* 0x000fe400000006ff */
[----:B------:R-:W-:Y:S01]  /*1000*/  LOP3.LUT R3, R19, R8, RZ, 0xc0, !PT ;  /* 0x0000000813037212 */ /* 0x000fe200078ec0ff */
[----:B------:R-:W-:Y:S01]  /*1010*/  IMAD.MOV R6, RZ, RZ, -R4 ;  /* 0x000000ffff067224 */ /* 0x000fe200078e0a04 */
[----:B------:R-:W-:Y:S02]  /*1020*/  SEL R0, R0, R23, !P2 ;  /* 0x0000001700007207 */ /* 0x000fe40005000000 */
[----:B------:R-:W-:Y:S01]  /*1030*/  LOP3.LUT R5, R10, R5, RZ, 0xc0, !PT ;  /* 0x000000050a057212 */ /* 0x000fe200078ec0ff */
[----:B------:R-:W-:Y:S01]  /*1040*/  IMAD R3, R2, R4, R3 ;  /* 0x0000000402037224 */ /* 0x000fe200078e0203 */
[----:B------:R-:W-:Y:S01]  /*1050*/  R2UR UR6, R22 ;  /* 0x00000000160672ca */ /* 0x000fe200000e0000 */
[----:B--2---:R-:W-:-:S02]  /*1060*/  IMAD R2, R6, R17, R12 ;  /* 0x0000001106027224 */ /* 0x004fc400078e020c */
[----:B---3--:R-:W-:Y:S02]  /*1070*/  IMAD R0, R3, R16, R0 ;  /* 0x0000001003007224 */ /* 0x008fe400078e0200 */
[----:B------:R-:W-:Y:S02]  /*1080*/  IMAD R3, R2, R13, R5 ;  /* 0x0000000d02037224 */ /* 0x000fe400078e0205 */
[----:B------:R-:W-:-:S03]  /*1090*/  IMAD.MOV.U32 R6, RZ, RZ, 0x1 ;  /* 0x00000001ff067424 */ /* 0x000fc600078e00ff */
[----:B------:R-:W-:Y:S02]  /*10a0*/  SEL R2, R3, R0, !P2 ;  /* 0x0000000003027207 */ /* 0x000fe40005000000 */
[----:B------:R-:W-:Y:S02]  /*10b0*/  SEL R0, R0, R3, !P2 ;  /* 0x0000000300007207 */ /* 0x000fe40005000000 */
[----:B------:R-:W-:Y:S02]  /*10c0*/  R2UR UR5, R2 ;  /* 0x00000000020572ca */ /* 0x000fe400000e0000 */
[----:B------:R-:W-:Y:S01]  /*10d0*/  R2UR UR4, R0 ;  /* 0x00000000000472ca */ /* 0x000fe200000e0000 */
[----:B------:R-:W-:-:S05]  /*10e0*/  IMAD.U32 R0, RZ, RZ, UR6 ;  /* 0x00000006ff007e24 */ /* 0x000fca000f8e00ff */
[----:B------:R2:W-:Y:S05]  /*10f0*/  STL [R1+0x290], R0 ;  /* 0x0002900001007387 */ /* 0x0005ea0000100800 */
[----:B------:R-:W-:Y:S02]  /*1100*/  IMAD.U32 R18, RZ, RZ, UR5 ;  /* 0x00000005ff127e24 */ /* 0x000fe4000f8e00ff */
[----:B------:R-:W-:-:S07]  /*1110*/  IMAD.U32 R19, RZ, RZ, UR4 ;  /* 0x00000004ff137e24 */ /* 0x000fce000f8e00ff */
.L_x_9:
[----:B------:R-:W-:-:S08]  /*1120*/  NOP ;  /* 0x0000000000007918 */ /* 0x000fd00000000000 */
[----:B------:R-:W3:Y:S02]  /*1130*/  USETMAXREG.TRY_ALLOC.CTAPOOL UP0, 0xf0 ;  /* 0x000000f0000079c8 */ /* 0x000ee40008000600 */
[----:B---3--:R-:W-:-:S13]  /*1140*/  PLOP3.LUT P0, PT, PT, PT, UP0, 0x80, 0x0 ;  /* 0x000000000000781c */ /* 0x008fda0003f0f008 */
[----:B------:R-:W-:Y:S05]  /*1150*/  @!P0 BRA `(.L_x_9) ;  /* 0xfffffffc00f08947 */ /* 0x000fea000383ffff */
[----:B------:R-:W-:Y:S01]  /*1160*/  ULDC.64 UR4, c[0x0][0x598] ;  /* 0x0001660000047ab9 */ /* 0x000fe20000000a00 */
[----:B------:R-:W-:Y:S01]  /*1170*/  ULDC.64 UR60, c[0x0][0x208] ;  /* 0x00008200003c7ab9 */ /* 0x000fe20000000a00 */
[----:B------:R-:W-:-:S04]  /*1180*/  ISETP.NE.U32.AND P0, PT, RZ, UR4, PT ;  /* 0x00000004ff007c0c */ /* 0x000fc8000bf05070 */
[----:B------:R-:W-:-:S13]  /*1190*/  ISETP.NE.AND.EX P0, PT, RZ, UR5, PT, P0 ;  /* 0x00000005ff007c0c */ /* 0x000fda000bf05300 */
[----:B------:R-:W-:Y:S05]  /*11a0*/  @!P0 BRA `(.L_x_12) ;  /* 0x00000000001c8947 */ /* 0x000fea0003800000 */
[----:B------:R-:W3:Y:S02]  /*11b0*/  LDC.64 R2, c[0x0][0x598] ;  /* 0x00016600ff027b82 */ /* 0x000ee40000000a00 */
[----:B---3--:R-:W3:Y:S02]  /*11c0*/  LDG.E.64 R2, desc[UR60][R2.64] ;  /* 0x0000003c02027981 */ /* 0x008ee4000c1e1b00 */
[----:B---3--:R-:W-:-:S04]  /*11d0*/  ISETP.NE.U32.AND P0, PT, R2, RZ, PT ;  /* 0x000000ff0200720c */ /* 0x008fc80003f05070 */
[----:B------:R-:W-:-:S13]  /*11e0*/  ISETP.NE.AND.EX P0, PT, R3, RZ, PT, P0 ;  /* 0x000000ff0300720c */ /* 0x000fda0003f05300 */
[----:B------:R-:W-:Y:S05]  /*11f0*/  @!P0 BRA `(.L_x_12) ;  /* 0x0000000000088947 */ /* 0x000fea0003800000 */
[----:B------:R3:W5:Y:S01]  /*1200*/  LD.E R2, desc[UR60][R2.64] ;  /* 0x0000003c02027980 */ /* 0x000762000c101900 */
[----:B------:R-:W-:Y:S05]  /*1210*/  BRA `(.L_x_13) ;  /* 0x0000000000247947 */ /* 0x000fea0003800000 */
.L_x_12:
[----:B------:R-:W-:Y:S02]  /*1220*/  ULDC.64 UR4, c[0x0][0x588] ;  /* 0x0001620000047ab9 */ /* 0x000fe40000000a00 */
[----:B------:R-:W-:-:S04]  /*1230*/  ISETP.NE.U32.AND P0, PT, RZ, UR4, PT ;  /* 0x00000004ff007c0c */ /* 0x000fc8000bf05070 */
[----:B------:R-:W-:-:S13]  /*1240*/  ISETP.NE.AND.EX P0, PT, RZ, UR5, PT, P0 ;  /* 0x00000005ff007c0c */ /* 0x000fda000bf05300 */
[----:B------:R-:W-:Y:S05]  /*1250*/  @!P0 BRA `(.L_x_14) ;  /* 0x00000000000c8947 */ /* 0x000fea0003800000 */
[----:B------:R-:W3:Y:S02]  /*1260*/  LDC.64 R2, c[0x0][0x588] ;  /* 0x00016200ff027b82 */ /* 0x000ee40000000a00 */
[----:B---3--:R4:W5:Y:S01]  /*1270*/  LDG.E R2, desc[UR60][R2.64] ;  /* 0x0000003c02027981 */ /* 0x008962000c1e1900 */
[----:B------:R-:W-:Y:S05]  /*1280*/  BRA `(.L_x_13) ;  /* 0x0000000000087947 */ /* 0x000fea0003800000 */
.L_x_14:
[----:B------:R-:W-:Y:S02]  /*1290*/  ULDC UR4, c[0x0][0x580] ;  /* 0x0001600000047ab9 */ /* 0x000fe40000000800 */
[----:B------:R-:W-:-:S07]  /*12a0*/  IMAD.U32 R2, RZ, RZ, UR4 ;  /* 0x00000004ff027e24 */ /* 0x000fce000f8e00ff */
.L_x_13:
[----:B------:R-:W-:Y:S02]  /*12b0*/  ULDC.64 UR4, c[0x0][0x5a0] ;  /* 0x0001680000047ab9 */ /* 0x000fe40000000a00 */
[----:B------:R-:W-:-:S04]  /*12c0*/  ISETP.NE.U32.AND P0, PT, RZ, UR4, PT ;  /* 0x00000004ff007c0c */ /* 0x000fc8000bf05070 */
[----:B------:R-:W-:-:S13]  /*12d0*/  ISETP.NE.AND.EX P0, PT, RZ, UR5, PT, P0 ;  /* 0x00000005ff007c0c */ /* 0x000fda000bf05300 */
[----:B------:R-:W-:Y:S05]  /*12e0*/  @!P0 BRA `(.L_x_15) ;  /* 0x00000000001c8947 */ /* 0x000fea0003800000 */
[----:B-1----:R-:W1:Y:S02]  /*12f0*/  LDC.64 R4, c[0x0][0x5a0] ;  /* 0x00016800ff047b82 */ /* 0x002e640000000a00 */
[----:B-1----:R-:W2:Y:S02]  /*1300*/  LDG.E.64 R4, desc[UR60][R4.64] ;  /* 0x0000003c04047981 */ /* 0x002ea4000c1e1b00 */
[----:B--2---:R-:W-:-:S04]  /*1310*/  ISETP.NE.U32.AND P0, PT, R4, RZ, PT ;  /* 0x000000ff0400720c */ /* 0x004fc80003f05070 */
[----:B------:R-:W-:-:S13]  /*1320*/  ISETP.NE.AND.EX P0, PT, R5, RZ, PT, P0 ;  /* 0x000000ff0500720c */ /* 0x000fda0003f05300 */
[----:B------:R-:W-:Y:S05]  /*1330*/  @!P0 BRA `(.L_x_15) ;  /* 0x0000000000088947 */ /* 0x000fea0003800000 */
[----:B------:R1:W5:Y:S01]  /*1340*/  LD.E R16, desc[UR60][R4.64] ;  /* 0x0000003c04107980 */ /* 0x000362000c101900 */
[----:B------:R-:W-:Y:S05]  /*1350*/  BRA `(.L_x_16) ;  /* 0x0000000000247947 */ /* 0x000fea0003800000 */
.L_x_15:
[----:B------:R-:W-:Y:S02]  /*1360*/  ULDC.64 UR4, c[0x0][0x590] ;  /* 0x0001640000047ab9 */ /* 0x000fe40000000a00 */
[----:B------:R-:W-:-:S04]  /*1370*/  ISETP.NE.U32.AND P0, PT, RZ, UR4, PT ;  /* 0x00000004ff007c0c */ /* 0x000fc8000bf05070 */
[----:B------:R-:W-:-:S13]  /*1380*/  ISETP.NE.AND.EX P0, PT, RZ, UR5, PT, P0 ;  /* 0x00000005ff007c0c */ /* 0x000fda000bf05300 */
[----:B------:R-:W-:Y:S05]  /*1390*/  @!P0 BRA `(.L_x_17) ;  /* 0x00000000000c8947 */ /* 0x000fea0003800000 */
[----:B------:R-:W0:Y:S02]  /*13a0*/  LDC.64 R16, c[0x0][0x590] ;  /* 0x00016400ff107b82 */ /* 0x000e240000000a00 */
[----:B0-----:R0:W5:Y:S01]  /*13b0*/  LDG.E R16, desc[UR60][R16.64] ;  /* 0x0000003c10107981 */ /* 0x001162000c1e1900 */
[----:B------:R-:W-:Y:S05]  /*13c0*/  BRA `(.L_x_16) ;  /* 0x0000000000087947 */ /* 0x000fea0003800000 */
.L_x_17:
[----:B------:R-:W-:Y:S02]  /*13d0*/  ULDC UR4, c[0x0][0x584] ;  /* 0x0001610000047ab9 */ /* 0x000fe40000000800 */
[----:B------:R-:W-:-:S07]  /*13e0*/  IMAD.U32 R16, RZ, RZ, UR4 ;  /* 0x00000004ff107e24 */ /* 0x000fce000f8e00ff */
.L_x_16:
[----:B------:R-:W-:-:S13]  /*13f0*/  LOP3.LUT P0, RZ, R6, 0xff, RZ, 0xc0, !PT ;  /* 0x000000ff06ff7812 */ /* 0x000fda000780c0ff */
[----:B------:R-:W-:Y:S05]  /*1400*/  @!P0 EXIT ;  /* 0x000000000000894d */ /* 0x000fea0003800000 */
[----:B------:R-:W-:Y:S02]  /*1410*/  ULDC UR4, c[0x0][0x28c] ;  /* 0x0000a30000047ab9 */ /* 0x000fe40000000800 */
[----:B------:R-:W-:-:S04]  /*1420*/  UIADD3 UR4, UR4, 0xf, URZ ;  /* 0x0000000f04047890 */ /* 0x000fc8000fffe03f */
[----:B------:R-:W-:-:S04]  /*1430*/  USHF.R.S32.HI UR5, URZ, 0x1f, UR4 ;  /* 0x0000001f3f057899 */ /* 0x000fc80008011404 */
[----:B------:R-:W-:-:S03]  /*1440*/  ULEA.HI UR5, UR5, UR4, URZ, 0x4 ;  /* 0x0000000405057291 */ /* 0x000fc6000f8f203f */
[----:B------:R-:W-:Y:S01]  /*1450*/  UMOV UR4, URZ ;  /* 0x0000003f00047c82 */ /* 0x000fe20008000000 */
[----:B------:R-:W-:Y:S01]  /*1460*/  USHF.R.S32.HI UR6, URZ, 0x4, UR5 ;  /* 0x000000043f067899 */ /* 0x000fe20008011405 */
[----:B---34-:R-:W-:Y:S02]  /*1470*/  IMAD.U32 R3, RZ, RZ, UR4 ;  /* 0x00000004ff037e24 */ /* 0x018fe4000f8e00ff */
[----:B------:R-:W-:Y:S02]  /*1480*/  UMOV UR5, URZ ;  /* 0x0000003f00057c82 */ /* 0x000fe40008000000 */
[----:B--2---:R-:W-:Y:S02]  /*1490*/  IMAD.U32 R0, RZ, RZ, UR5 ;  /* 0x00000005ff007e24 */ /* 0x004fe4000f8e00ff */
[----:B-1----:R-:W-:-:S05]  /*14a0*/  IMAD.U32 R4, RZ, RZ, UR6 ;  /* 0x00000006ff047e24 */ /* 0x002fca000f8e00ff */
[----:B------:R1:W-:Y:S04]  /*14b0*/  STL [R1+0x2c0], R4 ;  /* 0x0002c00401007387 */ /* 0x0003e80000100800 */
[----:B------:R1:W-:Y:S04]  /*14c0*/  STL [R1+0x2bc], R0 ;  /* 0x0002bc0001007387 */ /* 0x0003e80000100800 */
[----:B------:R1:W-:Y:S02]  /*14d0*/  STL [R1+0x2b8], R3 ;  /* 0x0002b80301007387 */ /* 0x0003e40000100800 */
.L_x_749:
[----:B-1----:R-:W1:Y:S01]  /*14e0*/  S2R R0, SR_TID.X ;  /* 0x0000000000007919 */ /* 0x002e620000002100 */
[----:B------:R-:W2:Y:S01]  /*14f0*/  S2UR UR7, SR_CgaCtaId ;  /* 0x00000000000779c3 */ /* 0x000ea20000008800 */
[----:B------:R-:W-:Y:S02]  /*1500*/  UMOV UR6, 0x400 ;  /* 0x0000040000067882 */ /* 0x000fe40000000000 */
[----:B--2---:R-:W-:-:S06]  /*1510*/  ULEA UR8, UR7, UR6, 0x18 ;  /* 0x0000000607087291 */ /* 0x004fcc000f8ec03f */
[----:B0----5:R-:W-:Y:S01]  /*1520*/  IMAD.U32 R17, RZ, RZ, UR8 ;  /* 0x00000008ff117e24 */ /* 0x021fe2000f8e00ff */
[----:B-1----:R-:W-:-:S04]  /*1530*/  LOP3.LUT R0, R0, 0x80, RZ, 0xc0, !PT ;  /* 0x0000008000007812 */ /* 0x002fc800078ec0ff */
[----:B------:R-:W-:-:S06]  /*1540*/  SHF.R.U32.HI R0, RZ, 0x7, R0 ;  /* 0x00000007ff007819 */ /* 0x000fcc0000011600 */
[----:B------:R-:W0:Y:S02]  /*1550*/  SHFL.IDX PT, R0, R0, RZ, 0x1f ;  /* 0x00001fff00007589 */ /* 0x000e2400000e0000 */
[----:B0-----:R-:W-:-:S13]  /*1560*/  R2UR UR4, R0 ;  /* 0x00000000000472ca */ /* 0x001fda00000e0000 */
[----:B------:R-:W-:-:S04]  /*1570*/  ULEA.HI UR5, UR4, UR4, URZ, 0x1 ;  /* 0x0000000404057291 */ /* 0x000fc8000f8f083f */
[----:B------:R-:W-:-:S04]  /*1580*/  ULOP3.LUT UR5, UR5, 0x1ffffe, URZ, 0xc0, !UPT ;  /* 0x001ffffe05057892 */ /* 0x000fc8000f8ec03f */
[----:B------:R-:W-:-:S03]  /*1590*/  UIADD3 UR5, UR4, -UR5, URZ ;  /* 0x8000000504057290 */ /* 0x000fc6000fffe03f */
[----:B------:R-:W-:Y:S01]  /*15a0*/  ULDC UR4, c[0x0][0x28c] ;  /* 0x0000a30000047ab9 */ /* 0x000fe20000000800 */
[----:B------:R-:W-:Y:S01]  /*15b0*/  ULEA UR5, UR5, UR8, 0xb ;  /* 0x0000000805057291 */ /* 0x000fe2000f8e583f */
[----:B------:R-:W-:-:S03]  /*15c0*/  ISETP.LT.AND P0, PT, RZ, UR4, PT ;  /* 0x00000004ff007c0c */ /* 0x000fc6000bf01270 */
[----:B------:R-:W-:-:S04]  /*15d0*/  UIADD3 UR5, UR5, 0x180, URZ ;  /* 0x0000018005057890 */ /* 0x000fc8000fffe03f */
[----:B------:R-:W-:-:S04]  /*15e0*/  USHF.R.U32.HI UR5, URZ, 0x4, UR5 ;  /* 0x000000043f057899 */ /* 0x000fc80008011605 */
[----:B------:R-:W-:Y:S02]  /*15f0*/  ULOP3.LUT UR36, UR5, 0x3fff, URZ, 0xc0, !UPT ;  /* 0x00003fff05247892 */ /* 0x000fe4000f8ec03f */
[----:B---3--:R-:W-:Y:S10]  /*1600*/  @P0 BRA `(.L_x_18) ;  /* 0x0000000000400947 */ /* 0x008ff40003800000 */
[----:B------:R-:W-:Y:S01]  /*1610*/  MOV R0, 0x0 ;  /* 0x0000000000007802 */ /* 0x000fe20000000f00 */
[----:B------:R-:W-:Y:S01]  /*1620*/  ULDC.64 UR4, c[0x4][0x68] ;  /* 0x01001a0000047ab9 */ /* 0x000fe20000000a00 */
[----:B------:R-:W-:Y:S01]  /*1630*/  ULDC.64 UR6, c[0x4][0x8] ;  /* 0x0100020000067ab9 */ /* 0x000fe20000000a00 */
[----:B------:R-:W-:Y:S01]  /*1640*/  IMAD.U32 R4, RZ, RZ, UR4 ;  /* 0x00000004ff047e24 */ /* 0x000fe2000f8e00ff */
[----:B------:R0:W1:Y:S01]  /*1650*/  LDC.64 R14, c[0x4][R0] ;  /* 0x01000000000e7b82 */ /* 0x0000620000000a00 */
[----:B------:R-:W-:Y:S01]  /*1660*/  IMAD.U32 R5, RZ, RZ, UR5 ;  /* 0x00000005ff057e24 */ /* 0x000fe2000f8e00ff */
[----:B------:R-:W-:Y:S01]  /*1670*/  ULDC.64 UR4, c[0x4][0x70] ;  /* 0x01001c0000047ab9 */ /* 0x000fe20000000a00 */
[----:B------:R-:W-:Y:S02]  /*1680*/  IMAD.U32 R10, RZ, RZ, UR6 ;  /* 0x00000006ff0a7e24 */ /* 0x000fe4000f8e00ff */
[----:B------:R-:W-:Y:S02]  /*1690*/  IMAD.U32 R6, RZ, RZ, UR4 ;  /* 0x00000004ff067e24 */ /* 0x000fe4000f8e00ff */
[----:B------:R-:W-:-:S02]  /*16a0*/  IMAD.U32 R7, RZ, RZ, UR5 ;  /* 0x00000005ff077e24 */ /* 0x000fc4000f8e00ff */
[----:B------:R-:W-:Y:S02]  /*16b0*/  IMAD.U32 R11, RZ, RZ, UR7 ;  /* 0x00000007ff0b7e24 */ /* 0x000fe4000f8e00ff */
[----:B------:R-:W-:Y:S02]  /*16c0*/  IMAD.MOV.U32 R8, RZ, RZ, 0x1e1 ;  /* 0x000001e1ff087424 */ /* 0x000fe400078e00ff */
[----:B------:R-:W-:Y:S02]  /*16d0*/  IMAD.MOV.U32 R12, RZ, RZ, 0x1 ;  /* 0x00000001ff0c7424 */ /* 0x000fe400078e00ff */
[----:B0-----:R-:W-:-:S07]  /*16e0*/  IMAD.MOV.U32 R13, RZ, RZ, RZ ;  /* 0x000000ffff0d7224 */ /* 0x001fce00078e00ff */
[----:B------:R-:W-:-:S07]  /*16f0*/  LEPC R20, `(.L_x_18) ;  /* 0x000000001014794e */ /* 0x000fce0000000000 */
[----:B-1---5:R-:W-:Y:S05]  /*1700*/  CALL.ABS.NOINC R14 ;  /* 0x000000000e007343 */ /* 0x022fea0003c00000 */
.L_x_18:
[----:B------:R-:W2:Y:S02]  /*1710*/  LDL R20, [R1+0x28c] ;  /* 0x00028c0001147983 */ /* 0x000ea40000100800 */
[----:B--2---:R-:W-:-:S13]  /*1720*/  R2UR UR4, R20 ;  /* 0x00000000140472ca */ /* 0x004fda00000e0000 */
[----:B------:R-:W-:-:S06]  /*1730*/  ULOP3.LUT UR4, UR4, 0x1, URZ, 0xfc, !UPT ;  /* 0x0000000104047892 */ /* 0x000fcc000f8efc3f */
[----:B------:R-:W-:-:S05]  /*1740*/  IMAD.U32 R0, RZ, RZ, UR4 ;  /* 0x00000004ff007e24 */ /* 0x000fca000f8e00ff */
[----:B------:R-:W-:-:S13]  /*1750*/  ISETP.NE.AND P0, PT, R0, 0x3, PT ;  /* 0x000000030000780c */ /* 0x000fda0003f05270 */
[----:B------:R-:W-:Y:S05]  /*1760*/  @!P0 BRA `(.L_x_19) ;  /* 0x0000000000048947 */ /* 0x000fea0003800000 */
[----:B------:R-:W-:Y:S01]  /*1770*/  BPT.TRAP 0x1 ;  /* 0x000000040000795c */ /* 0x000fe20000300000 */
.L_x_19:
[----:B------:R-:W2:Y:S04]  /*1780*/  LDL R3, [R1+0x2b8] ;  /* 0x0002b80001037983 */ /* 0x000ea80000100800 */
[----:B------:R-:W3:Y:S01]  /*1790*/  LDL R0, [R1+0x2bc] ;  /* 0x0002bc0001007983 */ /* 0x000ee20000100800 */
[----:B------:R-:W-:Y:S02]  /*17a0*/  R2UR UR4, R17 ;  /* 0x00000000110472ca */ /* 0x000fe400000e0000 */
[----:B--2---:R-:W-:Y:S02]  /*17b0*/  R2UR UR6, R3 ;  /* 0x00000000030672ca */ /* 0x004fe400000e0000 */
[----:B---3--:R-:W-:-:S11]  /*17c0*/  R2UR UR5, R0 ;  /* 0x00000000000572ca */ /* 0x008fd600000e0000 */
[----:B------:R-:W-:Y:S02]  /*17d0*/  IMAD.U32 R3, RZ, RZ, UR6 ;  /* 0x00000006ff037e24 */ /* 0x000fe4000f8e00ff */
[----:B------:R-:W-:-:S03]  /*17e0*/  IMAD.U32 R0, RZ, RZ, UR5 ;  /* 0x00000005ff007e24 */ /* 0x000fc6000f8e00ff */
[----:B------:R-:W-:Y:S02]  /*17f0*/  LEA R3, R3, UR4, 0x3 ;  /* 0x0000000403037c11 */ /* 0x000fe4000f8e18ff */
[----:B------:R-:W-:-:S04]  /*1800*/  SHF.L.U32 R0, R0, 0x1f, RZ ;  /* 0x0000001f00007819 */ /* 0x000fc800000006ff */
[----:B------:R0:W1:Y:S01]  /*1810*/  SYNCS.PHASECHK.TRANS64.TRYWAIT P1, [R3+URZ], R0 ;  /* 0x00000000030075a7 */ /* 0x000062000802017f */
[----:B------:R-:W-:Y:S05]  /*1820*/  @!P0 BRA `(.L_x_20) ;  /* 0x0000000000048947 */ /* 0x000fea0003800000 */
[----:B------:R-:W-:Y:S01]  /*1830*/  BPT.TRAP 0x1 ;  /* 0x000000040000795c */ /* 0x000fe20000300000 */
.L_x_20:
[----:B-1----:R-:W-:Y:S05]  /*1840*/  @P1 BRA `(.L_x_21) ;  /* 0x0000000000081947 */ /* 0x002fea0003800000 */
[----:B------:R-:W1:Y:S02]  /*1850*/  SYNCS.PHASECHK.TRANS64.TRYWAIT P1, [R3+URZ], R0 ;  /* 0x00000000030075a7 */ /* 0x000e64000802017f */
[----:B-1----:R-:W-:Y:S05]  /*1860*/  @!P1 BRA `(.L_x_22) ;  /* 0x000001ec00c49947 */ /* 0x002fea0003800000 */
.L_x_21:
[----:B------:R-:W2:Y:S02]  /*1870*/  LDL R4, [R1+0x2c0] ;  /* 0x0002c00001047983 */ /* 0x000ea40000100800 */
[----:B--2---:R-:W-:-:S13]  /*1880*/  R2UR UR5, R4 ;  /* 0x00000000040572ca */ /* 0x004fda00000e0000 */
[----:B------:R-:W-:-:S04]  /*1890*/  UISETP.LT.AND UP0, UPT, UR5, 0x1, UPT ;  /* 0x000000010500788c */ /* 0x000fc8000bf01270 */
[----:B------:R-:W-:-:S06]  /*18a0*/  USEL UR4, UR5, 0x1, UP0 ;  /* 0x0000000105047887 */ /* 0x000fcc0008000000 */
[----:B------:R-:W-:-:S05]  /*18b0*/  IMAD.U32 R10, RZ, RZ, UR4 ;  /* 0x00000004ff0a7e24 */ /* 0x000fca000f8e00ff */
[----:B------:R-:W-:Y:S01]  /*18c0*/  IADD3 R10, -R10, UR5, RZ ;  /* 0x000000050a0a7c10 */ /* 0x000fe2000fffe1ff */
[----:B------:R-:W-:Y:S05]  /*18d0*/  WARPSYNC.ALL ;  /* 0x0000000000007948 */ /* 0x000fea0003800000 */
[----:B------:R-:W-:Y:S01]  /*18e0*/  ISETP.GE.AND P1, PT, R10, 0x1, PT ;  /* 0x000000010a00780c */ /* 0x000fe20003f26270 */
[----:B------:R-:W2:Y:S01]  /*18f0*/  LDL R4, [R1+0x2b8] ;  /* 0x0002b80001047983 */ /* 0x000ea20000100800 */
[----:B------:R-:W-:Y:S01]  /*1900*/  R2UR UR4, R17 ;  /* 0x00000000110472ca */ /* 0x000fe200000e0000 */
[----:B------:R-:W-:Y:S01]  /*1910*/  ULOP3.LUT UR6, UR36, 0x10000, URZ, 0xfc, !UPT ;  /* 0x0001000024067892 */ /* 0x000fe2000f8efc3f */
[----:B------:R-:W-:Y:S01]  /*1920*/  WARPGROUP.ARRIVE ;  /* 0x00000000000079c5 */ /* 0x000fe20000000000 */
[----:B------:R-:W-:Y:S01]  /*1930*/  UMOV UR53, 0xc0000010 ;  /* 0xc000001000357882 */ /* 0x000fe20000000000 */
[----:B------:R-:W-:Y:S01]  /*1940*/  UMOV UR55, 0xc0000010 ;  /* 0xc000001000377882 */ /* 0x000fe20000000000 */
[----:B------:R-:W-:Y:S01]  /*1950*/  UMOV UR21, UR53 ;  /* 0x0000003500157c82 */ /* 0x000fe20008000000 */
[----:B------:R-:W-:Y:S01]  /*1960*/  UMOV UR23, 0xc0000010 ;  /* 0xc000001000177882 */ /* 0x000fe20000000000 */
[----:B------:R-:W-:Y:S01]  /*1970*/  IMAD.U32 R8, RZ, RZ, UR6 ;  /* 0x00000006ff087e24 */ /* 0x000fe2000f8e00ff */
[----:B------:R-:W-:Y:S01]  /*1980*/  UMOV UR13, UR53 ;  /* 0x00000035000d7c82 */ /* 0x000fe20008000000 */
[----:B------:R-:W-:Y:S01]  /*1990*/  UMOV UR15, 0xc0000010 ;  /* 0xc0000010000f7882 */ /* 0x000fe20000000000 */
[----:B------:R-:W-:Y:S01]  /*19a0*/  UMOV UR49, UR53 ;  /* 0x0000003500317c82 */ /* 0x000fe20008000000 */
[----:B------:R-:W-:Y:S01]  /*19b0*/  UMOV UR51, 0xc0000010 ;  /* 0xc000001000337882 */ /* 0x000fe20000000000 */
[----:B------:R-:W-:Y:S01]  /*19c0*/  UMOV UR45, UR53 ;  /* 0x00000035002d7c82 */ /* 0x000fe20008000000 */
[----:B------:R-:W-:Y:S01]  /*19d0*/  UIADD3 UR4, UR4, 0x21180, URZ ;  /* 0x0002118004047890 */ /* 0x000fe2000fffe03f */
[----:B------:R-:W-:Y:S01]  /*19e0*/  UMOV UR47, 0xc0000010 ;  /* 0xc0000010002f7882 */ /* 0x000fe20000000000 */
[----:B------:R-:W-:-:S02]  /*19f0*/  UMOV UR41, UR53 ;  /* 0x0000003500297c82 */ /* 0x000fc40008000000 */
[----:B------:R-:W-:Y:S01]  /*1a00*/  USHF.R.U32.HI UR4, URZ, 0x4, UR4 ;  /* 0x000000043f047899 */ /* 0x000fe20008011604 */
[----:B------:R-:W-:Y:S01]  /*1a10*/  UMOV UR43, 0xc0000010 ;  /* 0xc0000010002b7882 */ /* 0x000fe20000000000 */
[----:B------:R-:W-:Y:S02]  /*1a20*/  UMOV UR37, UR53 ;  /* 0x0000003500257c82 */ /* 0x000fe40008000000 */
[----:B------:R-:W-:Y:S01]  /*1a30*/  ULOP3.LUT UR4, UR4, 0x3fff, URZ, 0xc0, !UPT ;  /* 0x00003fff04047892 */ /* 0x000fe2000f8ec03f */
[----:B------:R-:W-:Y:S01]  /*1a40*/  UMOV UR39, 0xc0000010 ;  /* 0xc000001000277882 */ /* 0x000fe20000000000 */
[----:B------:R-:W-:Y:S01]  /*1a50*/  UMOV UR33, UR53 ;  /* 0x0000003500217c82 */ /* 0x000fe20008000000 */
        /* <DEDUP_REMOVED lines=10> */
[----:B------:R-:W-:Y:S01]  /*1b00*/  UMOV UR57, UR23 ;  /* 0x0000001700397c82 */ /* 0x000fe20008000000 */
[----:B--2---:R-:W-:-:S13]  /*1b10*/  R2UR UR5, R4 ;  /* 0x00000000040572ca */ /* 0x004fda00000e0000 */
[----:B------:R-:W-:Y:S02]  /*1b20*/  UIMAD UR52, UR5, 0x300, UR6 ;  /* 0x00000300053478a4 */ /* 0x000fe4000f8e0206 */
[----:B------:R-:W-:-:S05]  /*1b30*/  ULOP3.LUT UR6, UR4, 0x10000, URZ, 0xfc, !UPT ;  /* 0x0001000004067892 */ /* 0x000fca000f8efc3f */
[----:B------:R-:W-:Y:S01]  /*1b40*/  UMOV UR20, UR52 ;  /* 0x0000003400147c82 */ /* 0x000fe20008000000 */
[----:B------:R-:W-:Y:S01]  /*1b50*/  IMAD.U32 R9, RZ, RZ, UR6 ;  /* 0x00000006ff097e24 */ /* 0x000fe2000f8e00ff */
[----:B------:R-:W-:Y:S01]  /*1b60*/  UIMAD UR6, UR5, 0x1e0, UR6 ;  /* 0x000001e0050678a4 */ /* 0x000fe2000f8e0206 */
[----:B------:R-:W-:Y:S01]  /*1b70*/  UMOV UR12, UR52 ;  /* 0x00000034000c7c82 */ /* 0x000fe20008000000 */
[----:B------:R-:W-:Y:S02]  /*1b80*/  UMOV UR48, UR52 ;  /* 0x0000003400307c82 */ /* 0x000fe40008000000 */
[----:B------:R-:W-:Y:S02]  /*1b90*/  UIADD3 UR7, UR6, 0x20, URZ ;  /* 0x0000002006077890 */ /* 0x000fe4000fffe03f */
[----:B------:R-:W-:Y:S02]  /*1ba0*/  UIADD3 UR10, UR6, 0x40, URZ ;  /* 0x00000040060a7890 */ /* 0x000fe4000fffe03f */
[----:B------:R-:W-:Y:S01]  /*1bb0*/  UMOV UR54, UR6 ;  /* 0x0000000600367c82 */ /* 0x000fe20008000000 */
[----:B------:R-:W-:Y:S01]  /*1bc0*/  UIADD3 UR50, UR6, 0x60, URZ ;  /* 0x0000006006327890 */ /* 0x000fe2000fffe03f */
[----:B------:R-:W-:Y:S01]  /*1bd0*/  HGMMA.64x16x16.F32.BF16 R24, gdesc[UR52], RZ, !UPT, gsb0 ;  /* 0x00200000341879f0 */ /* 0x000fe2000c0018ff */
[----:B------:R-:W-:Y:S01]  /*1be0*/  UMOV UR22, UR7 ;  /* 0x0000000700167c82 */ /* 0x000fe20008000000 */
[----:B------:R-:W-:Y:S01]  /*1bf0*/  UIADD3 UR46, UR6, 0x80, URZ ;  /* 0x00000080062e7890 */ /* 0x000fe2000fffe03f */
[----:B------:R-:W-:Y:S01]  /*1c00*/  UMOV UR14, UR10 ;  /* 0x0000000a000e7c82 */ /* 0x000fe20008000000 */
[----:B------:R-:W-:Y:S01]  /*1c10*/  UMOV UR44, UR52 ;  /* 0x00000034002c7c82 */ /* 0x000fe20008000000 */
[----:B------:R-:W-:Y:S01]  /*1c20*/  UIADD3 UR42, UR6, 0xa0, URZ ;  /* 0x000000a0062a7890 */ /* 0x000fe2000fffe03f */
        /* <DEDUP_REMOVED lines=13> */
[----:B------:R-:W-:Y:S01]  /*1d00*/  UMOV UR56, UR22 ;  /* 0x0000001600387c82 */ /* 0x000fe20008000000 */
[----:B------:R-:W-:Y:S01]  /*1d10*/  UMOV UR58, UR14 ;  /* 0x0000000e003a7c82 */ /* 0x000fe20008000000 */
[----:B------:R-:W-:Y:S01]  /*1d20*/  UMOV UR4, UR52 ;  /* 0x0000003400047c82 */ /* 0x000fe20008000000 */
[----:B------:R-:W-:Y:S01]  /*1d30*/  UMOV UR5, UR53 ;  /* 0x0000003500057c82 */ /* 0x000fe20008000000 */
[----:B------:R-:W-:Y:S01]  /*1d40*/  UMOV UR7, 0xc0000010 ;  /* 0xc000001000077882 */ /* 0x000fe20000000000 */
[----:B------:R-:W-:-:S02]  /*1d50*/  WARPGROUP.DEPBAR.LE gsb0, 0x0 ;  /* 0x00008000000079c5 */ /* 0x000fc40000010000 */
[----:B------:R-:W-:Y:S04]  /*1d60*/  STL.64 [R1+0x240], R24 ;  /* 0x0002401801007387 */ /* 0x000fe80000100a00 */
[----:B------:R-:W-:Y:S04]  /*1d70*/  STL.64 [R1+0x248], R26 ;  /* 0x0002481a01007387 */ /* 0x000fe80000100a00 */
[----:B------:R-:W-:Y:S04]  /*1d80*/  STL.64 [R1+0x250], R28 ;  /* 0x0002501c01007387 */ /* 0x000fe80000100a00 */
[----:B------:R2:W-:Y:S02]  /*1d90*/  STL.64 [R1+0x258], R30 ;  /* 0x0002581e01007387 */ /* 0x0005e40000100a00 */
[----:B--2---:R-:W-:-:S06]  /*1da0*/  WARPGROUP.ARRIVE ;  /* 0x00000000000079c5 */ /* 0x004fcc0000000000 */
[----:B------:R-:W-:Y:S01]  /*1db0*/  HGMMA.64x16x16.F32.BF16 R24, gdesc[UR20], RZ, !UPT, gsb0 ;  /* 0x00200000141879f0 */ /* 0x000fe2000c0018ff */
[----:B------:R-:W-:Y:S01]  /*1dc0*/  UIADD3 UR22, UR6, 0x1c0, URZ ;  /* 0x000001c006167890 */ /* 0x000fe2000fffe03f */
[----:B------:R-:W-:Y:S01]  /*1dd0*/  UMOV UR20, UR52 ;  /* 0x0000003400147c82 */ /* 0x000fe20008000000 */
[----:B------:R-:W-:Y:S01]  /*1de0*/  UMOV UR21, UR53 ;  /* 0x0000003500157c82 */ /* 0x000fe20008000000 */
[----:B------:R-:W-:Y:S01]  /*1df0*/  UMOV UR23, 0xc0000010 ;  /* 0xc000001000177882 */ /* 0x000fe20000000000 */
[----:B------:R-:W-:Y:S02]  /*1e00*/  WARPGROUP.DEPBAR.LE gsb0, 0x0 ;  /* 0x00008000000079c5 */ /* 0x000fe40000010000 */
[----:B------:R-:W-:Y:S04]  /*1e10*/  STL.64 [R1+0x1e0], R24 ;  /* 0x0001e01801007387 */ /* 0x000fe80000100a00 */
[----:B------:R-:W-:Y:S04]  /*1e20*/  STL.64 [R1+0x1e8], R26 ;  /* 0x0001e81a01007387 */ /* 0x000fe80000100a00 */
[----:B------:R-:W-:Y:S04]  /*1e30*/  STL.64 [R1+0x1f0], R28 ;  /* 0x0001f01c01007387 */ /* 0x000fe80000100a00 */
[----:B------:R2:W-:Y:S02]  /*1e40*/  STL.64 [R1+0x1f8], R30 ;  /* 0x0001f81e01007387 */ /* 0x0005e40000100a00 */
[----:B--2---:R-:W-:-:S06]  /*1e50*/  WARPGROUP.ARRIVE ;  /* 0x00000000000079c5 */ /* 0x004fcc0000000000 */
[----:B------:R-:W-:Y:S01]  /*1e60*/  HGMMA.64x16x16.F32.BF16 R24, gdesc[UR12], RZ, !UPT, gsb0 ;  /* 0x002000000c1879f0 */ /* 0x000fe2000c0018ff */
[----:B------:R-:W-:Y:S02]  /*1e70*/  UIADD3 UR12, UR6, 0x180, URZ ;  /* 0x00000180060c7890 */ /* 0x000fe4000fffe03f */
[----:B------:R-:W-:Y:S01]  /*1e80*/  UIADD3 UR14, UR6, 0x1a0, URZ ;  /* 0x000001a0060e7890 */ /* 0x000fe2000fffe03f */
[----:B------:R-:W-:Y:S01]  /*1e90*/  UMOV UR13, UR53 ;  /* 0x00000035000d7c82 */ /* 0x000fe20008000000 */
[----:B------:R-:W-:-:S03]  /*1ea0*/  UMOV UR15, 0xc0000010 ;  /* 0xc0000010000f7882 */ /* 0x000fc60000000000 */
[----:B------:R-:W-:Y:S01]  /*1eb0*/  UMOV UR6, UR12 ;  /* 0x0000000c00067c82 */ /* 0x000fe20008000000 */
[----:B------:R-:W-:Y:S01]  /*1ec0*/  UMOV UR12, UR52 ;  /* 0x00000034000c7c82 */ /* 0x000fe20008000000 */
[----:B------:R-:W-:Y:S02]  /*1ed0*/  WARPGROUP.DEPBAR.LE gsb0, 0x0 ;  /* 0x00008000000079c5 */ /* 0x000fe40000010000 */
[----:B------:R-:W-:Y:S04]  /*1ee0*/  STL.64 [R1+0x180], R24 ;  /* 0x0001801801007387 */ /* 0x000fe80000100a00 */
[----:B------:R-:W-:Y:S04]  /*1ef0*/  STL.64 [R1+0x188], R26 ;  /* 0x0001881a01007387 */ /* 0x000fe80000100a00 */
[----:B------:R-:W-:Y:S04]  /*1f00*/  STL.64 [R1+0x190], R28 ;  /* 0x0001901c01007387 */ /* 0x000fe80000100a00 */
[----:B------:R2:W-:Y:S02]  /*1f10*/  STL.64 [R1+0x198], R30 ;  /* 0x0001981e01007387 */ /* 0x0005e40000100a00 */
[----:B--2---:R-:W-:-:S06]  /*1f20*/  WARPGROUP.ARRIVE ;  /* 0x00000000000079c5 */ /* 0x004fcc0000000000 */
[----:B------:R-:W-:Y:S03]  /*1f30*/  HGMMA.64x16x16.F32.BF16 R24, gdesc[UR48], RZ, !UPT, gsb0 ;  /* 0x00200000301879f0 */ /* 0x000fe6000c0018ff */
        /* <DEDUP_REMOVED lines=22> */
[----:B------:R-:W-:Y:S01]  /*20a0*/  WARPGROUP.ARRIVE ;  /* 0x00000000000079c5 */ /* 0x000fe20000000000 */
[----:B------:R-:W-:Y:S04]  /*20b0*/  STL.64 [R1], R24 ;  /* 0x0000001801007387 */ /* 0x000fe80000100a00 */
[----:B------:R-:W-:Y:S01]  /*20c0*/  STL.64 [R1+0x8], R26 ;  /* 0x0000081a01007387 */ /* 0x000fe20000100a00 */
[----:B------:R-:W-:Y:S03]  /*20d0*/  HGMMA.64x16x16.F32.BF16 R208, gdesc[UR32], RZ, !UPT, gsb0 ;  /* 0x0020000020d079f0 */ /* 0x000fe6000c0018ff */
[----:B------:R-:W-:Y:S04]  /*20e0*/  STL.64 [R1+0x10], R28 ;  /* 0x0000101c01007387 */ /* 0x000fe80000100a00 */
[----:B------:R2:W-:Y:S01]  /*20f0*/  STL.64 [R1+0x18], R30 ;  /* 0x0000181e01007387 */ /* 0x0005e20000100a00 */
[----:B------:R-:W-:-:S02]  /*2100*/  WARPGROUP.DEPBAR.LE gsb0, 0x0 ;  /* 0x00008000000079c5 */ /* 0x000fc40000010000 */
[----:B------:R-:W-:-:S06]  /*2110*/  WARPGROUP.ARRIVE ;  /* 0x00000000000079c5 */ /* 0x000fcc0000000000 */
[----:B------:R-:W-:Y:S03]  /*2120*/  HGMMA.64x16x16.F32.BF16 R184, gdesc[UR28], RZ, !UPT, gsb0 ;  /* 0x002000001cb879f0 */ /* 0x000fe6000c0018ff */
[----:B------:R-:W-:Y:S02]  /*2130*/  WARPGROUP.DEPBAR.LE gsb0, 0x0 ;  /* 0x00008000000079c5 */ /* 0x000fe40000010000 */
        /* <DEDUP_REMOVED lines=10> */
[----:B------:R-:W-:Y:S01]  /*21e0*/  HGMMA.64x16x16.F32.BF16 R88, gdesc[UR4], RZ, !UPT, gsb0 ;  /* 0x00200000045879f0 */ /* 0x000fe2000c0018ff */
[----:B------:R-:W-:Y:S02]  /*21f0*/  UIADD3 UR4, UR52, 0x100, URZ ;  /* 0x0000010034047890 */ /* 0x000fe4000fffe03f */
[----:B------:R-:W-:Y:S02]  /*2200*/  WARPGROUP.DEPBAR.LE gsb0, 0x0 ;  /* 0x00008000000079c5 */ /* 0x000fe40000010000 */
[----:B------:R-:W-:-:S06]  /*2210*/  WARPGROUP.ARRIVE ;  /* 0x00000000000079c5 */ /* 0x000fcc0000000000 */
[----:B------:R-:W-:Y:S03]  /*2220*/  HGMMA.64x16x16.F32.BF16 R64, gdesc[UR12], RZ, !UPT, gsb0 ;  /* 0x002000000c4079f0 */ /* 0x000fe6000c0018ff */
[----:B------:R-:W-:Y:S02]  /*2230*/  WARPGROUP.DEPBAR.LE gsb0, 0x0 ;  /* 0x00008000000079c5 */ /* 0x000fe40000010000 */
[----:B------:R-:W-:-:S06]  /*2240*/  WARPGROUP.ARRIVE ;  /* 0x00000000000079c5 */ /* 0x000fcc0000000000 */
[----:B------:R-:W-:Y:S01]  /*2250*/  HGMMA.64x16x16.F32.BF16 R40, gdesc[UR20], RZ, !UPT, gsb0 ;  /* 0x00200000142879f0 */ /* 0x000fe2000c0018ff */
[----:B------:R-:W-:Y:S01]  /*2260*/  UMOV UR20, UR4 ;  /* 0x0000000400147c82 */ /* 0x000fe20008000000 */
[----:B------:R-:W-:Y:S01]  /*2270*/  UMOV UR21, 0xc0000010 ;  /* 0xc000001000157882 */ /* 0x000fe20000000000 */
[----:B------:R-:W-:Y:S01]  /*2280*/  UMOV UR12, UR20 ;  /* 0x00000014000c7c82 */ /* 0x000fe20008000000 */
        /* <DEDUP_REMOVED lines=22> */
[----:B------:R-:W-:-:S02]  /*23f0*/  WARPGROUP.DEPBAR.LE gsb0, 0x0 ;  /* 0x00008000000079c5 */ /* 0x000fc40000010000 */
[----:B------:R-:W-:-:S06]  /*2400*/  WARPGROUP.ARRIVE ;  /* 0x00000000000079c5 */ /* 0x000fcc0000000000 */
[----:B------:R-:W-:Y:S03]  /*2410*/  HGMMA.64x16x16.F32.BF16 R32, gdesc[UR20], RZ, !UPT, gsb0 ;  /* 0x00200000142079f0 */ /* 0x000fe6000c0018ff */
[----:B------:R-:W-:Y:S02]  /*2420*/  WARPGROUP.DEPBAR.LE gsb0, 0x0 ;  /* 0x00008000000079c5 */ /* 0x000fe40000010000 */
[----:B------:R-:W-:-:S06]  /*2430*/  WARPGROUP.ARRIVE ;  /* 0x00000000000079c5 */ /* 0x000fcc0000000000 */
[----:B------:R-:W-:Y:S01]  /*2440*/  HGMMA.64x16x16.F32.BF16 R56, gdesc[UR12], RZ, !UPT, gsb0 ;  /* 0x002000000c3879f0 */ /* 0x000fe2000c0018ff */
[----:B------:R-:W-:Y:S01]  /*2450*/  UMOV UR12, UR58 ;  /* 0x0000003a000c7c82 */ /* 0x000fe20008000000 */
[----:B------:R-:W-:Y:S01]  /*2460*/  UMOV UR13, UR59 ;  /* 0x0000003b000d7c82 */ /* 0x000fe20008000000 */
[----:B------:R-:W-:Y:S01]  /*2470*/  UMOV UR58, UR12 ;  /* 0x0000000c003a7c82 */ /* 0x000fe20008000000 */
[----:B------:R-:W-:Y:S01]  /*2480*/  UMOV UR59, UR13 ;  /* 0x0000000d003b7c82 */ /* 0x000fe20008000000 */
[----:B------:R-:W-:Y:S02]  /*2490*/  WARPGROUP.DEPBAR.LE gsb0, 0x0 ;  /* 0x00008000000079c5 */ /* 0x000fe40000010000 */
[----:B------:R-:W-:-:S06]  /*24a0*/  WARPGROUP.ARRIVE ;  /* 0x00000000000079c5 */ /* 0x000fcc0000000000 */
[----:B------:R-:W-:Y:S01]  /*24b0*/  HGMMA.64x16x16.F32.BF16 R80, gdesc[UR4], RZ, !UPT, gsb0 ;  /* 0x00200000045079f0 */ /* 0x000fe2000c0018ff */
[----:B------:R-:W-:-:S03]  /*24c0*/  UIADD3 UR4, UR52, 0x200, URZ ;  /* 0x0000020034047890 */ /* 0x000fc6000fffe03f */
[----:B------:R-:W-:Y:S01]  /*24d0*/  UMOV UR52, UR20 ;  /* 0x0000001400347c82 */ /* 0x000fe20008000000 */
        /* <DEDUP_REMOVED lines=45> */
[----:B------:R-:W-:Y:S01]  /*27b0*/  HGMMA.64x16x16.F32.BF16 R24, gdesc[UR56], RZ, !UPT, gsb0 ;  /* 0x00200000381879f0 */ /* 0x000fe2000c0018ff */
[----:B------:R-:W-:Y:S01]  /*27c0*/  UMOV UR56, UR20 ;  /* 0x0000001400387c82 */ /* 0x000fe20008000000 */
[----:B------:R-:W-:Y:S01]  /*27d0*/  UMOV UR57, UR21 ;  /* 0x0000001500397c82 */ /* 0x000fe20008000000 */
        /* <DEDUP_REMOVED lines=90> */
[----:B------:R-:W-:Y:S04]  /*2d80*/  STL.64 [R1+0x20], R24 ;  /* 0x0000201801007387 */ /* 0x000fe80000100a00 */
        /* <DEDUP_REMOVED lines=29> */
[----:B------:R-:W-:Y:S05]  /*2f60*/  @!P1 BRA `(.L_x_23) ;  /* 0x00000020003c9947 */ /* 0x000fea0003800000 */
[----:B01----:R-:W2:Y:S01]  /*2f70*/  LDL R0, [R1+0x2bc] ;  /* 0x0002bc0001007983 */ /* 0x003ea20000100800 */
[----:B------:R-:W-:Y:S01]  /*2f80*/  R2UR UR6, R4 ;  /* 0x00000000040672ca */ /* 0x000fe200000e0000 */
[----:B------:R-:W-:-:S12]  /*2f90*/  IMAD.MOV.U32 R4, RZ, RZ, R10 ;  /* 0x000000ffff047224 */ /* 0x000fd800078e000a */
[----:B------:R-:W-:Y:S02]  /*2fa0*/  UIADD3 UR4, UR6, 0x1, URZ ;  /* 0x0000000106047890 */ /* 0x000fe4000fffe03f */
[----:B------:R-:W-:Y:S02]  /*2fb0*/  IMAD.U32 R3, RZ, RZ, UR6 ;  /* 0x00000006ff037e24 */ /* 0x000fe4000f8e00ff */
[----:B------:R-:W-:-:S04]  /*2fc0*/  UISETP.NE.AND UP0, UPT, UR4, 0xb, UPT ;  /* 0x0000000b0400788c */ /* 0x000fc8000bf05270 */
[----:B------:R-:W-:Y:S02]  /*2fd0*/  USEL UR5, URZ, 0x1, UP0 ;  /* 0x000000013f057887 */ /* 0x000fe40008000000 */
[----:B------:R-:W-:Y:S01]  /*2fe0*/  USEL UR4, UR4, URZ, UP0 ;  /* 0x0000003f04047287 */ /* 0x000fe20008000000 */
[----:B--2---:R-:W-:-:S05]  /*2ff0*/  R2UR UR7, R0 ;  /* 0x00000000000772ca */ /* 0x004fca00000e0000 */
[----:B------:R-:W-:-:S08]  /*3000*/  IMAD.U32 R0, RZ, RZ, UR4 ;  /* 0x00000004ff007e24 */ /* 0x000fd0000f8e00ff */
[----:B------:R-:W-:-:S06]  /*3010*/  ULOP3.LUT UR5, UR7, UR5, URZ, 0x3c, !UPT ;  /* 0x0000000507057292 */ /* 0x000fcc000f8e3c3f */
[----:B------:R-:W-:-:S07]  /*3020*/  IMAD.U32 R5, RZ, RZ, UR5 ;  /* 0x00000005ff057e24 */ /* 0x000fce000f8e00ff */
.L_x_30:
[----:B------:R-:W-:Y:S05]  /*3030*/  @!P0 BRA `(.L_x_24) ;  /* 0x0000000000048947 */ /* 0x000fea0003800000 */
[----:B------:R-:W-:Y:S01]  /*3040*/  BPT.TRAP 0x1 ;  /* 0x000000040000795c */ /* 0x000fe20000300000 */
.L_x_24:
[----:B------:R-:W-:Y:S02]  /*3050*/  R2UR UR5, R17 ;  /* 0x00000000110572ca */ /* 0x000fe400000e0000 */
[----:B------:R-:W-:Y:S02]  /*3060*/  R2UR UR4, R0 ;  /* 0x00000000000472ca */ /* 0x000fe400000e0000 */
[----:B------:R-:W-:-:S11]  /*3070*/  SHF.L.U32 R6, R5, 0x1f, RZ ;  /* 0x0000001f05067819 */ /* 0x000fd600000006ff */
[----:B------:R-:W-:-:S09]  /*3080*/  ULEA UR4, UR4, UR5, 0x3 ;  /* 0x0000000504047291 */ /* 0x000fd2000f8e183f */
[----:B------:R0:W1:Y:S01]  /*3090*/  SYNCS.PHASECHK.TRANS64.TRYWAIT P1, [UR4], R6 ;  /* 0x00000006ff0075a7 */ /* 0x0000620008020144 */
[----:B------:R-:W-:Y:S05]  /*30a0*/  @!P0 BRA `(.L_x_25) ;  /* 0x0000000000048947 */ /* 0x000fea0003800000 */
[----:B------:R-:W-:Y:S01]  /*30b0*/  BPT.TRAP 0x1 ;  /* 0x000000040000795c */ /* 0x000fe20000300000 */
.L_x_25:
[----:B-1----:R-:W-:Y:S05]  /*30c0*/  @P1 BRA `(.L_x_26) ;  /* 0x0000000000081947 */ /* 0x002fea0003800000 */
[----:B------:R-:W1:Y:S02]  /*30d0*/  SYNCS.PHASECHK.TRANS64.TRYWAIT P1, [UR4], R6 ;  /* 0x00000006ff0075a7 */ /* 0x000e640008020144 */
[----:B-1----:R-:W-:Y:S05]  /*30e0*/  @!P1 BRA `(.L_x_27) ;  /* 0x000001d400b89947 */ /* 0x002fea0003800000 */
.L_x_26:
[----:B------:R-:W-:Y:S04]  /*30f0*/  STL.64 [R1+0x380], R150 ;  /* 0x0003809601007387 */ /* 0x000fe80000100a00 */
[----:B------:R-:W-:Y:S04]  /*3100*/  STL.64 [R1+0x378], R148 ;  /* 0x0003789401007387 */ /* 0x000fe80000100a00 */
[----:B------:R-:W-:Y:S04]  /*3110*/  STL.64 [R1+0x370], R146 ;  /* 0x0003709201007387 */ /* 0x000fe80000100a00 */
[----:B------:R2:W-:Y:S04]  /*3120*/  STL.64 [R1+0x368], R144 ;  /* 0x0003689001007387 */ /* 0x0005e80000100a00 */
[----:B--2---:R-:W2:Y:S04]  /*3130*/  LDL.LU.64 R144, [R1+0x240] ;  /* 0x0002400001907983 */ /* 0x004ea80000300a00 */
[----:B------:R-:W2:Y:S04]  /*3140*/  LDL.LU.64 R146, [R1+0x248] ;  /* 0x0002480001927983 */ /* 0x000ea80000300a00 */
[----:B------:R-:W2:Y:S04]  /*3150*/  LDL.LU.64 R148, [R1+0x250] ;  /* 0x0002500001947983 */ /* 0x000ea80000300a00 */
[----:B------:R-:W2:Y:S01]  /*3160*/  LDL.LU.64 R150, [R1+0x258] ;  /* 0x0002580001967983 */ /* 0x000ea20000300a00 */
[----:B------:R-:W-:Y:S01]  /*3170*/  R2UR UR6, R8 ;  /* 0x00000000080672ca */ /* 0x000fe200000e0000 */
[----:B------:R-:W-:Y:S01]  /*3180*/  UMOV UR57, 0xc0000010 ;  /* 0xc000001000397882 */ /* 0x000fe20000000000 */
[----:B------:R-:W-:Y:S01]  /*3190*/  R2UR UR4, R0 ;  /* 0x00000000000472ca */ /* 0x000fe200000e0000 */
[----:B------:R-:W-:Y:S01]  /*31a0*/  UMOV UR59, 0xc0000010 ;  /* 0xc0000010003b7882 */ /* 0x000fe20000000000 */
[----:B------:R-:W-:Y:S01]  /*31b0*/  R2UR UR5, R9 ;  /* 0x00000000090572ca */ /* 0x000fe200000e0000 */
[----:B------:R-:W-:Y:S04]  /*31c0*/  STL.64 [R1+0x360], R126 ;  /* 0x0003607e01007387 */ /* 0x000fe80000100a00 */
[----:B------:R-:W-:Y:S04]  /*31d0*/  STL.64 [R1+0x358], R124 ;  /* 0x0003587c01007387 */ /* 0x000fe80000100a00 */
[----:B------:R-:W-:Y:S02]  /*31e0*/  STL.64 [R1+0x350], R122 ;  /* 0x0003507a01007387 */ /* 0x000fe40000100a00 */
[----:B------:R-:W-:-:S02]  /*31f0*/  UIMAD UR56, UR4, 0x300, UR6 ;  /* 0x00000300043878a4 */ /* 0x000fc4000f8e0206 */
[----:B------:R-:W-:Y:S01]  /*3200*/  UIMAD UR4, UR4, 0x1e0, UR5 ;  /* 0x000001e0040478a4 */ /* 0x000fe2000f8e0205 */
[----:B------:R-:W-:Y:S03]  /*3210*/  STL.64 [R1+0x348], R120 ;  /* 0x0003487801007387 */ /* 0x000fe60000100a00 */
[----:B------:R-:W-:Y:S01]  /*3220*/  UIADD3 UR5, UR4, 0x20, URZ ;  /* 0x0000002004057890 */ /* 0x000fe2000fffe03f */
[----:B------:R-:W-:Y:S01]  /*3230*/  STL.64 [R1+0x340], R102 ;  /* 0x0003406601007387 */ /* 0x000fe20000100a00 */
[----:B--2---:R-:W-:Y:S01]  /*3240*/  WARPGROUP.ARRIVE ;  /* 0x00000000000079c5 */ /* 0x004fe20000000000 */
[----:B------:R-:W-:Y:S02]  /*3250*/  UMOV UR58, UR4 ;  /* 0x00000004003a7c82 */ /* 0x000fe40008000000 */
[----:B------:R-:W-:Y:S01]  /*3260*/  STL.64 [R1+0x338], R100 ;  /* 0x0003386401007387 */ /* 0x000fe20000100a00 */
[----:B------:R-:W-:Y:S01]  /*3270*/  UMOV UR8, UR56 ;  /* 0x0000003800087c82 */ /* 0x000fe20008000000 */
[----:B------:R-:W-:Y:S01]  /*3280*/  UMOV UR9, UR57 ;  /* 0x0000003900097c82 */ /* 0x000fe20008000000 */
[----:B------:R-:W-:Y:S01]  /*3290*/  UMOV UR11, 0xc0000010 ;  /* 0xc0000010000b7882 */ /* 0x000fe20000000000 */
[----:B------:R-:W-:Y:S01]  /*32a0*/  HGMMA.64x16x16.F32.BF16 R144, gdesc[UR56], R144, gsb0 ;  /* 0x00200000389079f0 */ /* 0x000fe20008001890 */
[----:B------:R-:W-:Y:S01]  /*32b0*/  STL.64 [R1+0x330], R98 ;  /* 0x0003306201007387 */ /* 0x000fe20000100a00 */
[----:B------:R-:W-:-:S03]  /*32c0*/  UIADD3 UR54, UR4, 0x40, URZ ;  /* 0x0000004004367890 */ /* 0x000fc6000fffe03f */
[----:B------:R-:W-:Y:S04]  /*32d0*/  STL.64 [R1+0x328], R96 ;  /* 0x0003286001007387 */ /* 0x000fe80000100a00 */
        /* <DEDUP_REMOVED lines=10> */
[----:B------:R-:W-:Y:S01]  /*3380*/  STL.64 [R1+0x2d0], R26 ;  /* 0x0002d01a01007387 */ /* 0x000fe20000100a00 */
[----:B------:R-:W-:-:S03]  /*3390*/  WARPGROUP.DEPBAR.LE gsb0, 0x0 ;  /* 0x00008000000079c5 */ /* 0x000fc60000010000 */
[----:B------:R-:W-:Y:S04]  /*33a0*/  STL.64 [R1+0x2c8], R24 ;  /* 0x0002c81801007387 */ /* 0x000fe80000100a00 */
[----:B------:R2:W-:Y:S04]  /*33b0*/  STL.64 [R1+0x240], R144 ;  /* 0x0002409001007387 */ /* 0x0005e80000100a00 */
[----:B------:R3:W-:Y:S04]  /*33c0*/  STL.64 [R1+0x248], R146 ;  /* 0x0002489201007387 */ /* 0x0007e80000100a00 */
[----:B------:R4:W-:Y:S04]  /*33d0*/  STL.64 [R1+0x250], R148 ;  /* 0x0002509401007387 */ /* 0x0009e80000100a00 */
[----:B------:R0:W-:Y:S04]  /*33e0*/  STL.64 [R1+0x258], R150 ;  /* 0x0002589601007387 */ /* 0x0001e80000100a00 */
[----:B--2---:R-:W2:Y:S04]  /*33f0*/  LDL.LU.64 R144, [R1+0x1e0] ;  /* 0x0001e00001907983 */ /* 0x004ea80000300a00 */
[----:B---3--:R-:W2:Y:S04]  /*3400*/  LDL.LU.64 R146, [R1+0x1e8] ;  /* 0x0001e80001927983 */ /* 0x008ea80000300a00 */
[----:B----4-:R-:W2:Y:S04]  /*3410*/  LDL.LU.64 R148, [R1+0x1f0] ;  /* 0x0001f00001947983 */ /* 0x010ea80000300a00 */
[----:B0-----:R-:W2:Y:S04]  /*3420*/  LDL.LU.64 R150, [R1+0x1f8] ;  /* 0x0001f80001967983 */ /* 0x001ea80000300a00 */
[----:B------:R-:W3:Y:S04]  /*3430*/  LDL.LU.64 R120, [R1+0x180] ;  /* 0x0001800001787983 */ /* 0x000ee80000300a00 */
[----:B------:R-:W3:Y:S04]  /*3440*/  LDL.LU.64 R122, [R1+0x188] ;  /* 0x00018800017a7983 */ /* 0x000ee80000300a00 */
[----:B------:R-:W3:Y:S04]  /*3450*/  LDL.LU.64 R124, [R1+0x190] ;  /* 0x00019000017c7983 */ /* 0x000ee80000300a00 */
[----:B------:R-:W3:Y:S04]  /*3460*/  LDL.LU.64 R126, [R1+0x198] ;  /* 0x00019800017e7983 */ /* 0x000ee80000300a00 */
[----:B------:R-:W4:Y:S04]  /*3470*/  LDL.LU.64 R96, [R1+0x120] ;  /* 0x0001200001607983 */ /* 0x000f280000300a00 */
        /* <DEDUP_REMOVED lines=11> */
[----:B------:R-:W4:Y:S04]  /*3530*/  LDL.LU.64 R24, [R1] ;  /* 0x0000000001187983 */ /* 0x000f280000300a00 */
[----:B------:R-:W4:Y:S04]  /*3540*/  LDL.LU.64 R26, [R1+0x8] ;  /* 0x00000800011a7983 */ /* 0x000f280000300a00 */
[----:B------:R-:W4:Y:S04]  /*3550*/  LDL.LU.64 R28, [R1+0x10] ;  /* 0x00001000011c7983 */ /* 0x000f280000300a00 */
[----:B------:R-:W4:Y:S01]  /*3560*/  LDL.LU.64 R30, [R1+0x18] ;  /* 0x00001800011e7983 */ /* 0x000f220000300a00 */
[----:B------:R-:W-:Y:S01]  /*3570*/  UMOV UR10, UR5 ;  /* 0x00000005000a7c82 */ /* 0x000fe20008000000 */
[----:B------:R-:W-:Y:S01]  /*3580*/  UMOV UR52, UR56 ;  /* 0x0000003800347c82 */ /* 0x000fe20008000000 */
[----:B------:R-:W-:Y:S01]  /*3590*/  UMOV UR53, UR57 ;  /* 0x0000003900357c82 */ /* 0x000fe20008000000 */
[----:B------:R-:W-:Y:S01]  /*35a0*/  UMOV UR55, 0xc0000010 ;  /* 0xc000001000377882 */ /* 0x000fe20000000000 */
[----:B------:R-:W-:Y:S01]  /*35b0*/  UIADD3 UR50, UR4, 0x60, URZ ;  /* 0x0000006004327890 */ /* 0x000fe2000fffe03f */
        /* <DEDUP_REMOVED lines=39> */
[----:B------:R-:W-:Y:S01]  /*3830*/  UMOV UR6, UR10 ;  /* 0x0000000a00067c82 */ /* 0x000fe20008000000 */
[----:B------:R-:W-:Y:S01]  /*3840*/  UMOV UR7, UR11 ;  /* 0x0000000b00077c82 */ /* 0x000fe20008000000 */
[----:B--2---:R-:W-:-:S06]  /*3850*/  WARPGROUP.ARRIVE ;  /* 0x00000000000079c5 */ /* 0x004fcc0000000000 */
[----:B------:R-:W-:Y:S03]  /*3860*/  HGMMA.64x16x16.F32.BF16 R144, gdesc[UR8], R144, gsb0 ;  /* 0x00200000089079f0 */ /* 0x000fe60008001890 */
[----:B------:R-:W-:Y:S02]  /*3870*/  WARPGROUP.DEPBAR.LE gsb0, 0x0 ;  /* 0x00008000000079c5 */ /* 0x000fe40000010000 */
[----:B---3--:R-:W-:Y:S01]  /*3880*/  WARPGROUP.ARRIVE ;  /* 0x00000000000079c5 */ /* 0x008fe20000000000 */
[----:B------:R-:W-:Y:S01]  /*3890*/  UIADD3 UR10, UR4, 0x1a0, URZ ;  /* 0x000001a0040a7890 */ /* 0x000fe2000fffe03f */
[----:B------:R0:W-:Y:S04]  /*38a0*/  STL.64 [R1+0x1e0], R144 ;  /* 0x0001e09001007387 */ /* 0x0001e80000100a00 */
[----:B------:R-:W-:Y:S01]  /*38b0*/  HGMMA.64x16x16.F32.BF16 R120, gdesc[UR52], R120, gsb0 ;  /* 0x00200000347879f0 */ /* 0x000fe20008001878 */
[----:B------:R-:W-:Y:S01]  /*38c0*/  UMOV UR8, UR56 ;  /* 0x0000003800087c82 */ /* 0x000fe20008000000 */
[----:B------:R-:W-:Y:S01]  /*38d0*/  UMOV UR9, UR57 ;  /* 0x0000003900097c82 */ /* 0x000fe20008000000 */
[----:B------:R-:W-:Y:S01]  /*38e0*/  UMOV UR11, 0xc0000010 ;  /* 0xc0000010000b7882 */ /* 0x000fe20000000000 */
[----:B------:R-:W-:Y:S01]  /*38f0*/  UMOV UR52, UR6 ;  /* 0x0000000600347c82 */ /* 0x000fe20008000000 */
[----:B------:R-:W-:Y:S01]  /*3900*/  UMOV UR53, UR7 ;  /* 0x0000000700357c82 */ /* 0x000fe20008000000 */
[----:B------:R-:W-:Y:S01]  /*3910*/  UMOV UR5, UR57 ;  /* 0x0000003900057c82 */ /* 0x000fe20008000000 */
[----:B------:R2:W-:Y:S01]  /*3920*/  STL.64 [R1+0x1e8], R146 ;  /* 0x0001e89201007387 */ /* 0x0005e20000100a00 */
[----:B------:R-:W-:-:S02]  /*3930*/  WARPGROUP.DEPBAR.LE gsb0, 0x0 ;  /* 0x00008000000079c5 */ /* 0x000fc40000010000 */
[----:B----4-:R-:W-:Y:S01]  /*3940*/  WARPGROUP.ARRIVE ;  /* 0x00000000000079c5 */ /* 0x010fe20000000000 */
[----:B------:R-:W-:Y:S01]  /*3950*/  UIADD3 UR6, UR4, 0x1c0, URZ ;  /* 0x000001c004067890 */ /* 0x000fe2000fffe03f */
[----:B------:R3:W-:Y:S04]  /*3960*/  STL.64 [R1+0x1f0], R148 ;  /* 0x0001f09401007387 */ /* 0x0007e80000100a00 */
[----:B------:R-:W-:Y:S01]  /*3970*/  HGMMA.64x16x16.F32.BF16 R96, gdesc[UR48], R96, gsb0 ;  /* 0x00200000306079f0 */ /* 0x000fe20008001860 */
[----:B------:R-:W-:Y:S01]  /*3980*/  UMOV UR4, UR56 ;  /* 0x0000003800047c82 */ /* 0x000fe20008000000 */
[----:B------:R-:W-:Y:S01]  /*3990*/  UMOV UR7, 0xc0000010 ;  /* 0xc000001000077882 */ /* 0x000fe20000000000 */
[----:B------:R4:W-:Y:S04]  /*39a0*/  STL.64 [R1+0x1f8], R150 ;  /* 0x0001f89601007387 */ /* 0x0009e80000100a00 */
[----:B------:R1:W-:Y:S04]  /*39b0*/  STL.64 [R1+0x180], R120 ;  /* 0x0001807801007387 */ /* 0x0003e80000100a00 */
[----:B------:R1:W-:Y:S04]  /*39c0*/  STL.64 [R1+0x188], R122 ;  /* 0x0001887a01007387 */ /* 0x0003e80000100a00 */
[----:B------:R1:W-:Y:S04]  /*39d0*/  STL.64 [R1+0x190], R124 ;  /* 0x0001907c01007387 */ /* 0x0003e80000100a00 */
[----:B------:R1:W-:Y:S01]  /*39e0*/  STL.64 [R1+0x198], R126 ;  /* 0x0001987e01007387 */ /* 0x0003e20000100a00 */
[----:B------:R-:W-:-:S02]  /*39f0*/  WARPGROUP.DEPBAR.LE gsb0, 0x0 ;  /* 0x00008000000079c5 */ /* 0x000fc40000010000 */
[----:B------:R-:W-:Y:S01]  /*3a00*/  WARPGROUP.ARRIVE ;  /* 0x00000000000079c5 */ /* 0x000fe20000000000 */
[----:B------:R1:W-:Y:S04]  /*3a10*/  STL.64 [R1+0x120], R96 ;  /* 0x0001206001007387 */ /* 0x0003e80000100a00 */
[----:B------:R1:W-:Y:S01]  /*3a20*/  STL.64 [R1+0x128], R98 ;  /* 0x0001286201007387 */ /* 0x0003e20000100a00 */
[----:B------:R-:W-:Y:S03]  /*3a30*/  HGMMA.64x16x16.F32.BF16 R72, gdesc[UR44], R72, gsb0 ;  /* 0x002000002c4879f0 */ /* 0x000fe60008001848 */
        /* <DEDUP_REMOVED lines=15> */
[----:B------:R1:W-:Y:S04]  /*3b30*/  STL.64 [R1+0x78], R54 ;  /* 0x0000783601007387 */ /* 0x0003e80000100a00 */
[----:B0-----:R-:W4:Y:S04]  /*3b40*/  LDL.LU.64 R144, [R1+0x40] ;  /* 0x0000400001907983 */ /* 0x001f280000300a00 */
[----:B--2---:R-:W2:Y:S04]  /*3b50*/  LDL.LU.64 R146, [R1+0x48] ;  /* 0x0000480001927983 */ /* 0x004ea80000300a00 */
[----:B---3--:R-:W2:Y:S01]  /*3b60*/  LDL.LU.64 R148, [R1+0x50] ;  /* 0x0000500001947983 */ /* 0x008ea20000300a00 */
[----:B------:R-:W-:-:S02]  /*3b70*/  WARPGROUP.DEPBAR.LE gsb0, 0x0 ;  /* 0x00008000000079c5 */ /* 0x000fc40000010000 */
[----:B------:R-:W-:-:S06]  /*3b80*/  WARPGROUP.ARRIVE ;  /* 0x00000000000079c5 */ /* 0x000fcc0000000000 */
[----:B------:R-:W-:Y:S03]  /*3b90*/  HGMMA.64x16x16.F32.BF16 R208, gdesc[UR32], R208, gsb0 ;  /* 0x0020000020d079f0 */ /* 0x000fe600080018d0 */
[----:B------:R-:W-:Y:S02]  /*3ba0*/  WARPGROUP.DEPBAR.LE gsb0, 0x0 ;  /* 0x00008000000079c5 */ /* 0x000fe40000010000 */
        /* <DEDUP_REMOVED lines=19> */
[----:B------:R-:W-:Y:S01]  /*3ce0*/  HGMMA.64x16x16.F32.BF16 R40, gdesc[UR4], R40, gsb0 ;  /* 0x00200000042879f0 */ /* 0x000fe20008001828 */
[----:B------:R-:W-:Y:S01]  /*3cf0*/  UIADD3 UR12, UR56, 0x100, URZ ;  /* 0x00000100380c7890 */ /* 0x000fe2000fffe03f */
[----:B------:R-:W-:-:S06]  /*3d00*/  UMOV UR5, 0xc0000010 ;  /* 0xc000001000057882 */ /* 0x000fcc0000000000 */
[----:B------:R-:W-:Y:S01]  /*3d10*/  UMOV UR4, UR12 ;  /* 0x0000000c00047c82 */ /* 0x000fe20008000000 */
[----:B------:R-:W-:Y:S02]  /*3d20*/  WARPGROUP.DEPBAR.LE gsb0, 0x0 ;  /* 0x00008000000079c5 */ /* 0x000fe40000010000 */
[----:B------:R-:W-:-:S06]  /*3d30*/  WARPGROUP.ARRIVE ;  /* 0x00000000000079c5 */ /* 0x000fcc0000000000 */
[----:B------:R-:W-:Y:S01]  /*3d40*/  HGMMA.64x16x16.F32.BF16 R32, gdesc[UR4], R32, gsb0 ;  /* 0x00200000042079f0 */ /* 0x000fe20008001820 */
[----:B------:R-:W-:Y:S01]  /*3d50*/  UMOV UR8, UR4 ;  /* 0x0000000400087c82 */ /* 0x000fe20008000000 */
        /* <DEDUP_REMOVED lines=14> */
[----:B------:R0:W-:Y:S04]  /*3e40*/  STL.64 [R1], R24 ;  /* 0x0000001801007387 */ /* 0x0001e80000100a00 */
[----:B------:R3:W-:Y:S04]  /*3e50*/  STL.64 [R1+0x8], R26 ;  /* 0x0000081a01007387 */ /* 0x0007e80000100a00 */
[----:B------:R3:W-:Y:S04]  /*3e60*/  STL.64 [R1+0x10], R28 ;  /* 0x0000101c01007387 */ /* 0x0007e80000100a00 */
[----:B------:R3:W-:Y:S04]  /*3e70*/  STL.64 [R1+0x18], R30 ;  /* 0x0000181e01007387 */ /* 0x0007e80000100a00 */
[----:B----4-:R-:W2:Y:S01]  /*3e80*/  LDL.LU.64 R150, [R1+0x58] ;  /* 0x0000580001967983 */ /* 0x010ea20000300a00 */
[----:B------:R-:W-:Y:S01]  /*3e90*/  UMOV UR20, UR4 ;  /* 0x0000000400147c82 */ /* 0x000fe20008000000 */
[----:B------:R-:W-:-:S02]  /*3ea0*/  UMOV UR21, UR5 ;  /* 0x0000000500157c82 */ /* 0x000fc40008000000 */
[----:B-1----:R-:W4:Y:S04]  /*3eb0*/  LDL.LU.64 R120, [R1+0xa0] ;  /* 0x0000a00001787983 */ /* 0x002f280000300a00 */
[----:B------:R-:W4:Y:S04]  /*3ec0*/  LDL.LU.64 R122, [R1+0xa8] ;  /* 0x0000a800017a7983 */ /* 0x000f280000300a00 */
[----:B------:R-:W4:Y:S04]  /*3ed0*/  LDL.LU.64 R124, [R1+0xb0] ;  /* 0x0000b000017c7983 */ /* 0x000f280000300a00 */
[----:B------:R-:W4:Y:S01]  /*3ee0*/  LDL.LU.64 R126, [R1+0xb8] ;  /* 0x0000b800017e7983 */ /* 0x000f220000300a00 */
[----:B------:R-:W-:Y:S01]  /*3ef0*/  UMOV UR24, UR4 ;  /* 0x0000000400187c82 */ /* 0x000fe20008000000 */
[----:B------:R-:W-:-:S02]  /*3f00*/  UMOV UR25, UR5 ;  /* 0x0000000500197c82 */ /* 0x000fc40008000000 */
[----:B------:R-:W4:Y:S04]  /*3f10*/  LDL.LU.64 R96, [R1+0x100] ;  /* 0x0001000001607983 */ /* 0x000f280000300a00 */
[----:B------:R-:W4:Y:S04]  /*3f20*/  LDL.LU.64 R98, [R1+0x108] ;  /* 0x0001080001627983 */ /* 0x000f280000300a00 */
[----:B------:R-:W4:Y:S04]  /*3f30*/  LDL.LU.64 R100, [R1+0x110] ;  /* 0x0001100001647983 */ /* 0x000f280000300a00 */
[----:B------:R-:W4:Y:S01]  /*3f40*/  LDL.LU.64 R102, [R1+0x118] ;  /* 0x0001180001667983 */ /* 0x000f220000300a00 */
[----:B------:R-:W-:-:S02]  /*3f50*/  WARPGROUP.DEPBAR.LE gsb0, 0x0 ;  /* 0x00008000000079c5 */ /* 0x000fc40000010000 */
[----:B------:R-:W-:Y:S01]  /*3f60*/  WARPGROUP.ARRIVE ;  /* 0x00000000000079c5 */ /* 0x000fe20000000000 */
[----:B------:R-:W-:Y:S01]  /*3f70*/  UMOV UR28, UR4 ;  /* 0x00000004001c7c82 */ /* 0x000fe20008000000 */
[----:B------:R-:W-:Y:S01]  /*3f80*/  UMOV UR29, UR5 ;  /* 0x00000005001d7c82 */ /* 0x000fe20008000000 */
[----:B------:R-:W4:Y:S03]  /*3f90*/  LDL.LU.64 R72, [R1+0x160] ;  /* 0x0001600001487983 */ /* 0x000f260000300a00 */
[----:B------:R-:W-:Y:S01]  /*3fa0*/  HGMMA.64x16x16.F32.BF16 R128, gdesc[UR20], R128, gsb0 ;  /* 0x00200000148079f0 */ /* 0x000fe20008001880 */
        /* <DEDUP_REMOVED lines=9> */
[----:B------:R-:W-:Y:S01]  /*4040*/  UMOV UR36, UR4 ;  /* 0x0000000400247c82 */ /* 0x000fe20008000000 */
[----:B------:R-:W-:-:S02]  /*4050*/  UMOV UR37, UR5 ;  /* 0x0000000500257c82 */ /* 0x000fc40008000000 */
[----:B0-----:R-:W4:Y:S04]  /*4060*/  LDL.LU.64 R24, [R1+0x220] ;  /* 0x0002200001187983 */ /* 0x001f280000300a00 */
[----:B---3--:R-:W3:Y:S04]  /*4070*/  LDL.LU.64 R26, [R1+0x228] ;  /* 0x00022800011a7983 */ /* 0x008ee80000300a00 */
[----:B------:R-:W3:Y:S04]  /*4080*/  LDL.LU.64 R28, [R1+0x230] ;  /* 0x00023000011c7983 */ /* 0x000ee80000300a00 */
[----:B------:R-:W3:Y:S01]  /*4090*/  LDL.LU.64 R30, [R1+0x238] ;  /* 0x00023800011e7983 */ /* 0x000ee20000300a00 */
        /* <DEDUP_REMOVED lines=12> */
[----:B------:R-:W-:Y:S01]  /*4160*/  UMOV UR40, UR4 ;  /* 0x0000000400287c82 */ /* 0x000fe20008000000 */
[----:B------:R-:W-:Y:S01]  /*4170*/  UMOV UR41, UR5 ;  /* 0x0000000500297c82 */ /* 0x000fe20008000000 */
[----:B------:R-:W-:Y:S02]  /*4180*/  WARPGROUP.DEPBAR.LE gsb0, 0x0 ;  /* 0x00008000000079c5 */ /* 0x000fe40000010000 */
[----:B--2---:R-:W-:-:S06]  /*4190*/  WARPGROUP.ARRIVE ;  /* 0x00000000000079c5 */ /* 0x004fcc0000000000 */
[----:B------:R-:W-:Y:S01]  /*41a0*/  HGMMA.64x16x16.F32.BF16 R144, gdesc[UR40], R144, gsb0 ;  /* 0x00200000289079f0 */ /* 0x000fe20008001890 */
[----:B------:R-:W-:Y:S01]  /*41b0*/  UMOV UR44, UR4 ;  /* 0x00000004002c7c82 */ /* 0x000fe20008000000 */
[----:B------:R-:W-:Y:S01]  /*41c0*/  UMOV UR45, UR5 ;  /* 0x00000005002d7c82 */ /* 0x000fe20008000000 */
[----:B------:R-:W-:Y:S02]  /*41d0*/  WARPGROUP.DEPBAR.LE gsb0, 0x0 ;  /* 0x00008000000079c5 */ /* 0x000fe40000010000 */
[----:B----4-:R-:W-:-:S06]  /*41e0*/  WARPGROUP.ARRIVE ;  /* 0x00000000000079c5 */ /* 0x010fcc0000000000 */
        /* <DEDUP_REMOVED lines=8> */
[----:B------:R-:W-:Y:S01]  /*4270*/  UMOV UR52, UR4 ;  /* 0x0000000400347c82 */ /* 0x000fe20008000000 */
[----:B------:R-:W-:Y:S01]  /*4280*/  UMOV UR53, UR5 ;  /* 0x0000000500357c82 */ /* 0x000fe20008000000 */
[----:B------:R-:W-:Y:S02]  /*4290*/  WARPGROUP.DEPBAR.LE gsb0, 0x0 ;  /* 0x00008000000079c5 */ /* 0x000fe40000010000 */
[----:B------:R-:W-:-:S06]  /*42a0*/  WARPGROUP.ARRIVE ;  /* 0x00000000000079c5 */ /* 0x000fcc0000000000 */
[----:B------:R-:W-:Y:S01]  /*42b0*/  HGMMA.64x16x16.F32.BF16 R72, gdesc[UR52], R72, gsb0 ;  /* 0x00200000344879f0 */ /* 0x000fe20008001848 */
[----:B------:R-:W-:Y:S01]  /*42c0*/  MOV R7, UR19 ;  /* 0x0000001300077c02 */ /* 0x000fe20008000f00 */
[----:B------:R-:W-:Y:S01]  /*42d0*/  UMOV UR16, UR4 ;  /* 0x0000000400107c82 */ /* 0x000fe20008000000 */
[----:B------:R-:W-:Y:S01]  /*42e0*/  MOV R6, UR18 ;  /* 0x0000001200067c02 */ /* 0x000fe20008000f00 */
[----:B------:R-:W-:Y:S01]  /*42f0*/  UMOV UR17, UR5 ;  /* 0x0000000500117c82 */ /* 0x000fe20008000000 */
[----:B------:R-:W-:Y:S01]  /*4300*/  UMOV UR18, UR12 ;  /* 0x0000000c00127c82 */ /* 0x000fe20008000000 */
[----:B------:R-:W-:Y:S01]  /*4310*/  UMOV UR19, UR13 ;  /* 0x0000000d00137c82 */ /* 0x000fe20008000000 */
[----:B------:R-:W-:Y:S02]  /*4320*/  WARPGROUP.DEPBAR.LE gsb0, 0x0 ;  /* 0x00008000000079c5 */ /* 0x000fe40000010000 */
[----:B------:R-:W-:-:S06]  /*4330*/  WARPGROUP.ARRIVE ;  /* 0x00000000000079c5 */ /* 0x000fcc0000000000 */
[----:B------:R-:W-:Y:S01]  /*4340*/  HGMMA.64x16x16.F32.BF16 R48, gdesc[UR16], R48, gsb0 ;  /* 0x00200000103079f0 */ /* 0x000fe20008001830 */
[----:B------:R-:W-:Y:S01]  /*4350*/  UIADD3 UR8, UR56, 0x200, URZ ;  /* 0x0000020038087890 */ /* 0x000fe2000fffe03f */
[----:B------:R-:W-:Y:S02]  /*4360*/  UMOV UR57, UR5 ;  /* 0x0000000500397c82 */ /* 0x000fe40008000000 */
[----:B------:R-:W-:Y:S01]  /*4370*/  UMOV UR56, UR4 ;  /* 0x0000000400387c82 */ /* 0x000fe20008000000 */
[----:B------:R0:W-:Y:S04]  /*4380*/  STL.64 [R1+0x40], R144 ;  /* 0x0000409001007387 */ /* 0x0001e80000100a00 */
[----:B------:R1:W-:Y:S04]  /*4390*/  STL.64 [R1+0x48], R146 ;  /* 0x0000489201007387 */ /* 0x0003e80000100a00 */
[----:B------:R2:W-:Y:S01]  /*43a0*/  STL.64 [R1+0x50], R148 ;  /* 0x0000509401007387 */ /* 0x0005e20000100a00 */
[----:B------:R-:W-:-:S02]  /*43b0*/  WARPGROUP.DEPBAR.LE gsb0, 0x0 ;  /* 0x00008000000079c5 */ /* 0x000fc40000010000 */
[----:B---3--:R-:W-:-:S06]  /*43c0*/  WARPGROUP.ARRIVE ;  /* 0x00000000000079c5 */ /* 0x008fcc0000000000 */
[----:B------:R-:W-:Y:S01]  /*43d0*/  HGMMA.64x16x16.F32.BF16 R24, gdesc[UR56], R24, gsb0 ;  /* 0x00200000381879f0 */ /* 0x000fe20008001818 */
[----:B------:R3:W-:Y:S04]  /*43e0*/  STL.64 [R1+0x58], R150 ;  /* 0x0000589601007387 */ /* 0x0007e80000100a00 */
        /* <DEDUP_REMOVED lines=15> */
[----:B------:R4:W-:Y:S01]  /*44e0*/  STL.64 [R1+0x1d8], R54 ;  /* 0x0001d83601007387 */ /* 0x0009e20000100a00 */
[----:B------:R-:W-:-:S03]  /*44f0*/  WARPGROUP.DEPBAR.LE gsb0, 0x0 ;  /* 0x00008000000079c5 */ /* 0x000fc60000010000 */
[----:B0-----:R-:W4:Y:S04]  /*4500*/  LDL.LU.64 R144, [R1+0x200] ;  /* 0x0002000001907983 */ /* 0x001f280000300a00 */
[----:B-1----:R-:W4:Y:S04]  /*4510*/  LDL.LU.64 R146, [R1+0x208] ;  /* 0x0002080001927983 */ /* 0x002f280000300a00 */
[----:B--2---:R-:W2:Y:S04]  /*4520*/  LDL.LU.64 R148, [R1+0x210] ;  /* 0x0002100001947983 */ /* 0x004ea80000300a00 */
[----:B------:R0:W-:Y:S04]  /*4530*/  STL.64 [R1+0x220], R24 ;  /* 0x0002201801007387 */ /* 0x0001e80000100a00 */
[----:B------:R1:W-:Y:S04]  /*4540*/  STL.64 [R1+0x228], R26 ;  /* 0x0002281a01007387 */ /* 0x0003e80000100a00 */
[----:B------:R1:W-:Y:S04]  /*4550*/  STL.64 [R1+0x230], R28 ;  /* 0x0002301c01007387 */ /* 0x0003e80000100a00 */
[----:B------:R1:W-:Y:S04]  /*4560*/  STL.64 [R1+0x238], R30 ;  /* 0x0002381e01007387 */ /* 0x0003e80000100a00 */
[----:B---3--:R-:W2:Y:S04]  /*4570*/  LDL.LU.64 R150, [R1+0x218] ;  /* 0x0002180001967983 */ /* 0x008ea80000300a00 */
[----:B----4-:R-:W3:Y:S04]  /*4580*/  LDL.LU.64 R120, [R1+0x1a0] ;  /* 0x0001a00001787983 */ /* 0x010ee80000300a00 */
        /* <DEDUP_REMOVED lines=15> */
[----:B0-----:R-:W4:Y:S04]  /*4680*/  LDL.LU.64 R24, [R1+0x20] ;  /* 0x0000200001187983 */ /* 0x001f280000300a00 */
[----:B-1----:R-:W4:Y:S04]  /*4690*/  LDL.LU.64 R26, [R1+0x28] ;  /* 0x00002800011a7983 */ /* 0x002f280000300a00 */
[----:B------:R-:W4:Y:S04]  /*46a0*/  LDL.LU.64 R28, [R1+0x30] ;  /* 0x00003000011c7983 */ /* 0x000f280000300a00 */
[----:B------:R-:W4:Y:S01]  /*46b0*/  LDL.LU.64 R30, [R1+0x38] ;  /* 0x00003800011e7983 */ /* 0x000f220000300a00 */
[----:B------:R-:W-:Y:S01]  /*46c0*/  UMOV UR56, UR8 ;  /* 0x0000000800387c82 */ /* 0x000fe20008000000 */
[----:B------:R-:W-:Y:S01]  /*46d0*/  UMOV UR57, 0xc0000010 ;  /* 0xc000001000397882 */ /* 0x000fe20000000000 */
[----:B------:R-:W-:Y:S01]  /*46e0*/  UMOV UR52, UR56 ;  /* 0x0000003800347c82 */ /* 0x000fe20008000000 */
[----:B------:R-:W-:Y:S01]  /*46f0*/  UMOV UR53, UR57 ;  /* 0x0000003900357c82 */ /* 0x000fe20008000000 */
[----:B------:R-:W-:Y:S01]  /*4700*/  UMOV UR48, UR56 ;  /* 0x0000003800307c82 */ /* 0x000fe20008000000 */
[----:B------:R-:W-:Y:S01]  /*4710*/  UMOV UR49, UR57 ;  /* 0x0000003900317c82 */ /* 0x000fe20008000000 */
[----:B--2---:R-:W-:-:S06]  /*4720*/  WARPGROUP.ARRIVE ;  /* 0x00000000000079c5 */ /* 0x004fcc0000000000 */
[----:B------:R-:W-:Y:S01]  /*4730*/  HGMMA.64x16x16.F32.BF16 R144, gdesc[UR56], R144, gsb0 ;  /* 0x00200000389079f0 */ /* 0x000fe20008001890 */
[----:B------:R-:W-:Y:S01]  /*4740*/  UMOV UR58, UR12 ;  /* 0x0000000c003a7c82 */ /* 0x000fe20008000000 */
[----:B------:R-:W-:Y:S01]  /*4750*/  UMOV UR59, UR13 ;  /* 0x0000000d003b7c82 */ /* 0x000fe20008000000 */
[----:B------:R-:W-:Y:S02]  /*4760*/  WARPGROUP.DEPBAR.LE gsb0, 0x0 ;  /* 0x00008000000079c5 */ /* 0x000fe40000010000 */
[----:B---3--:R-:W-:-:S06]  /*4770*/  WARPGROUP.ARRIVE ;  /* 0x00000000000079c5 */ /* 0x008fcc0000000000 */
[----:B------:R-:W-:Y:S03]  /*4780*/  HGMMA.64x16x16.F32.BF16 R120, gdesc[UR56], R120, gsb0 ;  /* 0x00200000387879f0 */ /* 0x000fe60008001878 */
[----:B------:R-:W-:Y:S02]  /*4790*/  WARPGROUP.DEPBAR.LE gsb0, 0x0 ;  /* 0x00008000000079c5 */ /* 0x000fe40000010000 */
[----:B----4-:R-:W-:-:S06]  /*47a0*/  WARPGROUP.ARRIVE ;  /* 0x00000000000079c5 */ /* 0x010fcc0000000000 */
[----:B------:R-:W-:Y:S01]  /*47b0*/  HGMMA.64x16x16.F32.BF16 R96, gdesc[UR52], R96, gsb0 ;  /* 0x00200000346079f0 */ /* 0x000fe20008001860 */
[----:B------:R-:W-:Y:S02]  /*47c0*/  STL.64 [R1+0x200], R144 ;  /* 0x0002009001007387 */ /* 0x000fe40000100a00 */
[----:B------:R-:W-:Y:S02]  /*47d0*/  WARPGROUP.DEPBAR.LE gsb0, 0x0 ;  /* 0x00008000000079c5 */ /* 0x000fe40000010000 */
[----:B------:R-:W-:-:S06]  /*47e0*/  WARPGROUP.ARRIVE ;  /* 0x00000000000079c5 */ /* 0x000fcc0000000000 */
[----:B------:R-:W-:Y:S01]  /*47f0*/  HGMMA.64x16x16.F32.BF16 R72, gdesc[UR48], R72, gsb0 ;  /* 0x00200000304879f0 */ /* 0x000fe20008001848 */
[----:B------:R-:W-:Y:S04]  /*4800*/  STL.64 [R1+0x208], R146 ;  /* 0x0002089201007387 */ /* 0x000fe80000100a00 */
[----:B------:R-:W-:Y:S04]  /*4810*/  STL.64 [R1+0x210], R148 ;  /* 0x0002109401007387 */ /* 0x000fe80000100a00 */
[----:B------:R0:W-:Y:S04]  /*4820*/  STL.64 [R1+0x218], R150 ;  /* 0x0002189601007387 */ /* 0x0001e80000100a00 */
[----:B0-----:R-:W2:Y:S04]  /*4830*/  LDL.LU.64 R150, [R1+0x380] ;  /* 0x0003800001967983 */ /* 0x001ea80000300a00 */
[----:B------:R-:W2:Y:S04]  /*4840*/  LDL.LU.64 R148, [R1+0x378] ;  /* 0x0003780001947983 */ /* 0x000ea80000300a00 */
[----:B------:R-:W2:Y:S04]  /*4850*/  LDL.LU.64 R146, [R1+0x370] ;  /* 0x0003700001927983 */ /* 0x000ea80000300a00 */
[----:B------:R-:W2:Y:S01]  /*4860*/  LDL.LU.64 R144, [R1+0x368] ;  /* 0x0003680001907983 */ /* 0x000ea20000300a00 */
[----:B------:R-:W-:Y:S01]  /*4870*/  UMOV UR44, UR56 ;  /* 0x00000038002c7c82 */ /* 0x000fe20008000000 */
[----:B------:R-:W-:Y:S01]  /*4880*/  UMOV UR45, UR57 ;  /* 0x00000039002d7c82 */ /* 0x000fe20008000000 */
[----:B------:R-:W-:-:S02]  /*4890*/  WARPGROUP.DEPBAR.LE gsb0, 0x0 ;  /* 0x00008000000079c5 */ /* 0x000fc40000010000 */
[----:B------:R-:W-:-:S06]  /*48a0*/  WARPGROUP.ARRIVE ;  /* 0x00000000000079c5 */ /* 0x000fcc0000000000 */
[----:B------:R-:W-:Y:S01]  /*48b0*/  HGMMA.64x16x16.F32.BF16 R48, gdesc[UR44], R48, gsb0 ;  /* 0x002000002c3079f0 */ /* 0x000fe20008001830 */
[----:B------:R-:W-:Y:S04]  /*48c0*/  STL.64 [R1+0x1a0], R120 ;  /* 0x0001a07801007387 */ /* 0x000fe80000100a00 */
[----:B------:R-:W-:Y:S04]  /*48d0*/  STL.64 [R1+0x1a8], R122 ;  /* 0x0001a87a01007387 */ /* 0x000fe80000100a00 */
[----:B------:R-:W-:Y:S04]  /*48e0*/  STL.64 [R1+0x1b0], R124 ;  /* 0x0001b07c01007387 */ /* 0x000fe80000100a00 */
[----:B------:R0:W-:Y:S04]  /*48f0*/  STL.64 [R1+0x1b8], R126 ;  /* 0x0001b87e01007387 */ /* 0x0001e80000100a00 */
[----:B0-----:R-:W3:Y:S04]  /*4900*/  LDL.LU.64 R126, [R1+0x360] ;  /* 0x00036000017e7983 */ /* 0x001ee80000300a00 */
[----:B------:R-:W3:Y:S04]  /*4910*/  LDL.LU.64 R124, [R1+0x358] ;  /* 0x00035800017c7983 */ /* 0x000ee80000300a00 */
[----:B------:R-:W3:Y:S04]  /*4920*/  LDL.LU.64 R122, [R1+0x350] ;  /* 0x00035000017a7983 */ /* 0x000ee80000300a00 */
[----:B------:R-:W3:Y:S01]  /*4930*/  LDL.LU.64 R120, [R1+0x348] ;  /* 0x0003480001787983 */ /* 0x000ee20000300a00 */
        /* <DEDUP_REMOVED lines=9> */
[----:B0-----:R-:W4:Y:S04]  /*49d0*/  LDL.LU.64 R102, [R1+0x340] ;  /* 0x0003400001667983 */ /* 0x001f280000300a00 */
[----:B------:R-:W4:Y:S04]  /*49e0*/  LDL.LU.64 R100, [R1+0x338] ;  /* 0x0003380001647983 */ /* 0x000f280000300a00 */
[----:B------:R-:W4:Y:S04]  /*49f0*/  LDL.LU.64 R98, [R1+0x330] ;  /* 0x0003300001627983 */ /* 0x000f280000300a00 */
[----:B------:R-:W4:Y:S01]  /*4a00*/  LDL.LU.64 R96, [R1+0x328] ;  /* 0x0003280001607983 */ /* 0x000f220000300a00 */
        /* <DEDUP_REMOVED lines=42> */
[----:B--2---:R-:W-:-:S06]  /*4cb0*/  WARPGROUP.ARRIVE ;  /* 0x00000000000079c5 */ /* 0x004fcc0000000000 */
[----:B------:R-:W-:Y:S01]  /*4cc0*/  HGMMA.64x16x16.F32.BF16 R144, gdesc[UR24], R144, gsb0 ;  /* 0x00200000189079f0 */ /* 0x000fe20008001890 */
[----:B------:R-:W-:Y:S01]  /*4cd0*/  UMOV UR20, UR56 ;  /* 0x0000003800147c82 */ /* 0x000fe20008000000 */
[----:B------:R-:W-:Y:S01]  /*4ce0*/  UMOV UR21, UR57 ;  /* 0x0000003900157c82 */ /* 0x000fe20008000000 */
[----:B------:R-:W-:Y:S02]  /*4cf0*/  WARPGROUP.DEPBAR.LE gsb0, 0x0 ;  /* 0x00008000000079c5 */ /* 0x000fe40000010000 */
[----:B---3--:R-:W-:-:S06]  /*4d00*/  WARPGROUP.ARRIVE ;  /* 0x00000000000079c5 */ /* 0x008fcc0000000000 */
[----:B------:R-:W-:Y:S01]  /*4d10*/  HGMMA.64x16x16.F32.BF16 R120, gdesc[UR20], R120, gsb0 ;  /* 0x00200000147879f0 */ /* 0x000fe20008001878 */
[----:B------:R-:W-:Y:S02]  /*4d20*/  R2UR UR19, R7 ;  /* 0x00000000071372ca */ /* 0x000fe400000e0000 */
[----:B------:R-:W-:Y:S01]  /*4d30*/  R2UR UR18, R6 ;  /* 0x00000000061272ca */ /* 0x000fe200000e0000 */
[----:B------:R-:W-:Y:S01]  /*4d40*/  UMOV UR16, UR56 ;  /* 0x0000003800107c82 */ /* 0x000fe20008000000 */
[----:B------:R-:W-:Y:S01]  /*4d50*/  UMOV UR17, UR57 ;  /* 0x0000003900117c82 */ /* 0x000fe20008000000 */
[----:B------:R-:W-:Y:S02]  /*4d60*/  WARPGROUP.DEPBAR.LE gsb0, 0x0 ;  /* 0x00008000000079c5 */ /* 0x000fe40000010000 */
[----:B----4-:R-:W-:-:S08]  /*4d70*/  WARPGROUP.ARRIVE ;  /* 0x00000000000079c5 */ /* 0x010fd00000000000 */
        /* <DEDUP_REMOVED lines=15> */
[----:B------:R-:W-:Y:S03]  /*4e70*/  HGMMA.64x16x16.F32.BF16 R24, gdesc[UR4], R24, gsb0 ;  /* 0x00200000041879f0 */ /* 0x000fe60008001818 */
[----:B------:R-:W-:Y:S02]  /*4e80*/  WARPGROUP.DEPBAR.LE gsb0, 0x0 ;  /* 0x00008000000079c5 */ /* 0x000fe40000010000 */
[----:B------:R-:W-:Y:S05]  /*4e90*/  @!P0 BRA `(.L_x_28) ;  /* 0x0000000000048947 */ /* 0x000fea0003800000 */
[----:B------:R-:W-:Y:S01]  /*4ea0*/  BPT.TRAP 0x1 ;  /* 0x000000040000795c */ /* 0x000fe20000300000 */
.L_x_28:
[----:B------:R-:W2:Y:S04]  /*4eb0*/  LDL R6, [R1+0x280] ;  /* 0x0002800001067983 */ /* 0x000ea80000100800 */
[----:B------:R-:W3:Y:S04]  /*4ec0*/  LDL R11, [R1+0x28c] ;  /* 0x00028c00010b7983 */ /* 0x000ee80000100800 */
[----:B------:R-:W4:Y:S01]  /*4ed0*/  LDL R7, [R1+0x284] ;  /* 0x0002840001077983 */ /* 0x000f220000100800 */
[----:B------:R-:W-:Y:S02]  /*4ee0*/  R2UR UR5, R17 ;  /* 0x00000000110572ca */ /* 0x000fe400000e0000 */
[----:B--2---:R-:W-:-:S02]  /*4ef0*/  ISETP.NE.AND P1, PT, R6, RZ, PT ;  /* 0x000000ff0600720c */ /* 0x004fc40003f25270 */
[----:B---3--:R-:W-:-:S11]  /*4f00*/  R2UR UR4, R11 ;  /* 0x000000000b0472ca */ /* 0x008fd600000e0000 */
[----:B------:R-:W-:-:S05]  /*4f10*/  @P1 LEA R6, R3, UR5, 0x3 ;  /* 0x0000000503061c11 */ /* 0x000fca000f8e18ff */
[----:B------:R-:W-:Y:S01]  /*4f20*/  @P1 VIADD R6, R6, 0x58 ;  /* 0x0000005806061836 */ /* 0x000fe20000000000 */
[----:B------:R-:W-:-:S04]  /*4f30*/  UISETP.GT.U32.AND UP0, UPT, UR4, 0x1, UPT ;  /* 0x000000010400788c */ /* 0x000fc8000bf04070 */
[----:B----4-:R-:W-:-:S04]  /*4f40*/  @P1 PRMT R6, R7, 0x654, R6 ;  /* 0x0000065407061816 */ /* 0x010fc80000000006 */
[----:B------:R0:W-:Y:S01]  /*4f50*/  @P1 SYNCS.ARRIVE.TRANS64.RED.A1T0 RZ, [R6+URZ], RZ ;  /* 0x000000ff06ff19a7 */ /* 0x0001e2000810043f */
[----:B------:R-:W-:-:S13]  /*4f60*/  PLOP3.LUT P1, PT, PT, PT, UP0, 0x80, 0x0 ;  /* 0x000000000000781c */ /* 0x000fda0003f2f008 */
[----:B0-----:R-:W-:Y:S05]  /*4f70*/  @P1 BRA `(.L_x_29) ;  /* 0x0000000000041947 */ /* 0x001fea0003800000 */
[----:B------:R-:W-:Y:S01]  /*4f80*/  BPT.TRAP 0x1 ;  /* 0x000000040000795c */ /* 0x000fe20000300000 */
.L_x_29:
[----:B------:R-:W-:Y:S01]  /*4f90*/  R2UR UR4, R0 ;  /* 0x00000000000472ca */ /* 0x000fe200000e0000 */
[----:B------:R-:W-:Y:S01]  /*4fa0*/  VIADD R3, R3, 0x1 ;  /* 0x0000000103037836 */ /* 0x000fe20000000000 */
[C---:B------:R-:W-:Y:S01]  /*4fb0*/  ISETP.GT.AND P2, PT, R4.reuse, 0x1, PT ;  /* 0x000000010400780c */ /* 0x040fe20003f44270 */
[----:B------:R-:W-:-:S03]  /*4fc0*/  VIADD R4, R4, 0xffffffff ;  /* 0xffffffff04047836 */ /* 0x000fc60000000000 */
[----:B------:R-:W-:-:S04]  /*4fd0*/  ISETP.NE.AND P1, PT, R3, 0xb, PT ;  /* 0x0000000b0300780c */ /* 0x000fc80003f25270 */
[----:B------:R-:W-:-:S03]  /*4fe0*/  SEL R3, R3, RZ, P1 ;  /* 0x000000ff03037207 */ /* 0x000fc60000800000 */
[----:B------:R-:W-:-:S04]  /*4ff0*/  UIADD3 UR4, UR4, 0x1, URZ ;  /* 0x0000000104047890 */ /* 0x000fc8000fffe03f */
[----:B------:R-:W-:-:S04]  /*5000*/  UISETP.NE.AND UP0, UPT, UR4, 0xb, UPT ;  /* 0x0000000b0400788c */ /* 0x000fc8000bf05270 */
[----:B------:R-:W-:Y:S02]  /*5010*/  USEL UR5, URZ, 0x1, UP0 ;  /* 0x000000013f057887 */ /* 0x000fe40008000000 */
[----:B------:R-:W-:-:S04]  /*5020*/  USEL UR4, UR4, URZ, UP0 ;  /* 0x0000003f04047287 */ /* 0x000fc80008000000 */
[----:B------:R-:W-:Y:S02]  /*5030*/  LOP3.LUT R5, R5, UR5, RZ, 0x3c, !PT ;  /* 0x0000000505057c12 */ /* 0x000fe4000f8e3cff */
[----:B------:R-:W-:Y:S01]  /*5040*/  IMAD.U32 R0, RZ, RZ, UR4 ;  /* 0x00000004ff007e24 */ /* 0x000fe2000f8e00ff */
[----:B------:R-:W-:Y:S06]  /*5050*/  @P2 BRA `(.L_x_30) ;  /* 0xffffffdc00f42947 */ /* 0x000fec000383ffff */
.L_x_23:
[----:B------:R2:W5:Y:S01]  /*5060*/  LDL R7, [R1+0x2b8] ;  /* 0x0002b80001077983 */ /* 0x0005620000100800 */
[----:B01----:R-:W0:Y:S02]  /*5070*/  LDC R0, c[0x0][0x28c] ;  /* 0x0000a300ff007b82 */ /* 0x003e240000000800 */
[----:B0-----:R-:W-:-:S13]  /*5080*/  ISETP.GE.AND P1, PT, R0, 0x1, PT ;  /* 0x000000010000780c */ /* 0x001fda0003f26270 */
[----:B--2---:R-:W-:Y:S05]  /*5090*/  @!P1 BRA `(.L_x_31) ;  /* 0x0000000000549947 */ /* 0x004fea0003800000 */
[----:B------:R-:W-:Y:S05]  /*50a0*/  @!P0 BRA `(.L_x_32) ;  /* 0x0000000000048947 */ /* 0x000fea0003800000 */
[----:B------:R-:W-:Y:S01]  /*50b0*/  BPT.TRAP 0x1 ;  /* 0x000000040000795c */ /* 0x000fe20000300000 */
.L_x_32:
[----:B------:R-:W2:Y:S04]  /*50c0*/  LDL R0, [R1+0x280] ;  /* 0x0002800001007983 */ /* 0x000ea80000100800 */
[----:B------:R-:W3:Y:S04]  /*50d0*/  LDL R4, [R1+0x28c] ;  /* 0x00028c0001047983 */ /* 0x000ee80000100800 */
[----:B------:R-:W4:Y:S01]  /*50e0*/  LDL R3, [R1+0x284] ;  /* 0x0002840001037983 */ /* 0x000f220000100800 */
[----:B-----5:R-:W-:Y:S02]  /*50f0*/  R2UR UR6, R7 ;  /* 0x00000000070672ca */ /* 0x020fe400000e0000 */
[----:B------:R-:W-:-:S02]  /*5100*/  R2UR UR5, R17 ;  /* 0x00000000110572ca */ /* 0x000fc400000e0000 */
[----:B--2---:R-:W-:Y:S02]  /*5110*/  ISETP.NE.AND P0, PT, R0, RZ, PT ;  /* 0x000000ff0000720c */ /* 0x004fe40003f05270 */
[----:B---3--:R-:W-:-:S11]  /*5120*/  R2UR UR4, R4 ;  /* 0x00000000040472ca */ /* 0x008fd600000e0000 */
[----:B------:R-:W-:-:S04]  /*5130*/  @P0 VIADD R10, R10, UR6 ;  /* 0x000000060a0a0c36 */ /* 0x000fc80008000000 */
[----:B------:R-:W-:-:S05]  /*5140*/  @P0 IMAD.WIDE.U32 R4, R10, -0x45d1745d, RZ ;  /* 0xba2e8ba30a040825 */ /* 0x000fca00078e00ff */
[----:B------:R-:W-:-:S05]  /*5150*/  @P0 SHF.R.U32.HI R0, RZ, 0x3, R5 ;  /* 0x00000003ff000819 */ /* 0x000fca0000011605 */
[----:B------:R-:W-:-:S05]  /*5160*/  @P0 IMAD R0, R0, -0xb, R10 ;  /* 0xfffffff500000824 */ /* 0x000fca00078e020a */
[----:B------:R-:W-:Y:S01]  /*5170*/  @P0 LEA R0, R0, UR5, 0x3 ;  /* 0x0000000500000c11 */ /* 0x000fe2000f8e18ff */
[----:B------:R-:W-:-:S04]  /*5180*/  UISETP.GT.U32.AND UP0, UPT, UR4, 0x1, UPT ;  /* 0x000000010400788c */ /* 0x000fc8000bf04070 */
[----:B------:R-:W-:-:S05]  /*5190*/  @P0 VIADD R0, R0, 0x58 ;  /* 0x0000005800000836 */ /* 0x000fca0000000000 */
[----:B----4-:R-:W-:-:S04]  /*51a0*/  @P0 PRMT R0, R3, 0x654, R0 ;  /* 0x0000065403000816 */ /* 0x010fc80000000000 */
[----:B------:R0:W-:Y:S01]  /*51b0*/  @P0 SYNCS.ARRIVE.TRANS64.RED.A1T0 RZ, [R0+URZ], RZ ;  /* 0x000000ff00ff09a7 */ /* 0x0001e2000810043f */
[----:B------:R-:W-:-:S13]  /*51c0*/  PLOP3.LUT P0, PT, PT, PT, UP0, 0x80, 0x0 ;  /* 0x000000000000781c */ /* 0x000fda0003f0f008 */
[----:B0-----:R-:W-:Y:S05]  /*51d0*/  @P0 BRA `(.L_x_31) ;  /* 0x0000000000040947 */ /* 0x001fea0003800000 */
[----:B------:R-:W-:Y:S01]  /*51e0*/  BPT.TRAP 0x1 ;  /* 0x000000040000795c */ /* 0x000fe20000300000 */
.L_x_31:
[----:B------:R-:W2:Y:S01]  /*51f0*/  LDL R0, [R1+0x2c0] ;  /* 0x0002c00001007983 */ /* 0x000ea20000100800 */
[----:B------:R-:W0:Y:S01]  /*5200*/  S2R R6, SR_TID.X ;  /* 0x0000000000067919 */ /* 0x000e220000002100 */
[----:B------:R-:W-:Y:S01]  /*5210*/  R2UR UR4, R18 ;  /* 0x00000000120472ca */ /* 0x000fe200000e0000 */
[----:B------:R-:W-:Y:S01]  /*5220*/  ULDC.64 UR8, c[0x0][0x5d0] ;  /* 0x0001740000087ab9 */ /* 0x000fe20000000a00 */
[----:B------:R-:W3:Y:S04]  /*5230*/  LDL.LU R5, [R1+0x2bc] ;  /* 0x0002bc0001057983 */ /* 0x000ee80000300800 */
[----:B------:R-:W4:Y:S01]  /*5240*/  LDL R22, [R1+0x290] ;  /* 0x0002900001167983 */ /* 0x000f220000100800 */
[----:B------:R-:W-:Y:S02]  /*5250*/  R2UR UR7, R19 ;  /* 0x00000000130772ca */ /* 0x000fe400000e0000 */
[----:B-----5:R-:W-:-:S04]  /*5260*/  R2UR UR14, R7 ;  /* 0x00000000070e72ca */ /* 0x020fc800000e0000 */
[----:B------:R-:W-:-:S06]  /*5270*/  UIMAD UR6, UR4, 0xf0, URZ ;  /* 0x000000f0040678a4 */ /* 0x000fcc000f8e023f */
[----:B------:R-:W-:Y:S01]  /*5280*/  IMAD.U32 R18, RZ, RZ, UR6 ;  /* 0x00000006ff127e24 */ /* 0x000fe2000f8e00ff */
[----:B------:R-:W-:Y:S02]  /*5290*/  UIMAD.WIDE UR10, UR7, 0x180, URZ ;  /* 0x00000180070a78a5 */ /* 0x000fe4000f8e023f */
[----:B------:R-:W-:Y:S01]  /*52a0*/  UIMAD UR7, UR7, 0x180, URZ ;  /* 0x00000180070778a4 */ /* 0x000fe2000f8e023f */
[----:B0-----:R-:W-:Y:S01]  /*52b0*/  SHF.R.U32.HI R3, RZ, 0x7, R6 ;  /* 0x00000007ff037819 */ /* 0x001fe20000011606 */
[C---:B------:R-:W-:Y:S01]  /*52c0*/  IMAD.SHL.U32 R19, R6.reuse, 0x2, RZ ;  /* 0x0000000206137824 */ /* 0x040fe200078e00ff */
[----:B------:R-:W-:Y:S02]  /*52d0*/  LOP3.LUT R4, R6, 0x60, RZ, 0xc0, !PT ;  /* 0x0000006006047812 */ /* 0x000fe400078ec0ff */
[----:B------:R-:W-:Y:S02]  /*52e0*/  LOP3.LUT R3, R3, 0x1, RZ, 0xc0, !PT ;  /* 0x0000000103037812 */ /* 0x000fe400078ec0ff */
[----:B------:R-:W-:-:S02]  /*52f0*/  SHF.R.U32.HI R4, RZ, 0x1, R4 ;  /* 0x00000001ff047819 */ /* 0x000fc40000011604 */
[----:B------:R-:W-:Y:S01]  /*5300*/  LOP3.LUT R18, R18, 0x6, R19, 0xf8, !PT ;  /* 0x0000000612127812 */ /* 0x000fe200078ef813 */
[----:B------:R-:W-:-:S03]  /*5310*/  IMAD.SHL.U32 R17, R3, 0x40, RZ ;  /* 0x0000004003117824 */ /* 0x000fc600078e00ff */
[----:B------:R-:W-:Y:S02]  /*5320*/  SHF.R.S32.HI R19, RZ, 0x1f, R18 ;  /* 0x0000001fff137819 */ /* 0x000fe40000011412 */
[----:B--2---:R-:W-:Y:S02]  /*5330*/  R2UR UR5, R0 ;  /* 0x00000000000572ca */ /* 0x004fe400000e0000 */
[----:B------:R-:W-:-:S04]  /*5340*/  SHF.R.U32.HI R0, RZ, 0x2, R6 ;  /* 0x00000002ff007819 */ /* 0x000fc80000011606 */
[----:B------:R-:W-:Y:S02]  /*5350*/  LOP3.LUT R0, R0, 0x7, RZ, 0xc0, !PT ;  /* 0x0000000700007812 */ /* 0x000fe400078ec0ff */
[----:B---3--:R-:W-:Y:S02]  /*5360*/  R2UR UR13, R5 ;  /* 0x00000000050d72ca */ /* 0x008fe400000e0000 */
[--C-:B------:R-:W-:Y:S02]  /*5370*/  LOP3.LUT R17, R17, 0x40, R0.reuse, 0xe2, !PT ;  /* 0x0000004011117812 */ /* 0x100fe400078ee200 */
[----:B----4-:R-:W-:Y:S01]  /*5380*/  R2UR UR15, R22 ;  /* 0x00000000160f72ca */ /* 0x010fe200000e0000 */
[----:B------:R-:W-:Y:S01]  /*5390*/  UISETP.GE.U32.AND UP2, UPT, UR5, 0xb, UPT ;  /* 0x0000000b0500788c */ /* 0x000fe2000bf46070 */
[----:B------:R-:W-:Y:S02]  /*53a0*/  IADD3 R0, RZ, -R4, -R0 ;  /* 0x80000004ff007210 */ /* 0x000fe40007ffe800 */
[----:B------:R-:W-:Y:S01]  /*53b0*/  LOP3.LUT R17, R17, UR10, R4, 0xfe, !PT ;  /* 0x0000000a11117c12 */ /* 0x000fe2000f8efe04 */
[----:B------:R-:W-:-:S02]  /*53c0*/  IMAD.U32 R4, RZ, RZ, UR8 ;  /* 0x00000008ff047e24 */ /* 0x000fc4000f8e00ff */
[----:B------:R-:W-:-:S06]  /*53d0*/  IMAD R0, R3, -0x40, R0 ;  /* 0xffffffc003007824 */ /* 0x000fcc00078e0200 */
[----:B------:R-:W-:Y:S02]  /*53e0*/  USHF.R.S32.HI UR12, URZ, 0x1f, UR15 ;  /* 0x0000001f3f0c7899 */ /* 0x000fe4000801140f */
[----:B------:R-:W-:Y:S02]  /*53f0*/  IMAD.WIDE.U32 R4, R4, UR15, R18 ;  /* 0x0000000f04047c25 */ /* 0x000fe4000f8e0012 */
[----:B------:R-:W-:Y:S02]  /*5400*/  UIMAD UR4, UR12, UR8, URZ ;  /* 0x000000080c0472a4 */ /* 0x000fe4000f8e023f */
[----:B------:R-:W-:Y:S02]  /*5410*/  UIADD3 UR8, UR5, UR14, URZ ;  /* 0x0000000e05087290 */ /* 0x000fe4000fffe03f */
[----:B------:R-:W-:Y:S02]  /*5420*/  UIMAD UR4, UR15, UR9, UR4 ;  /* 0x000000090f0472a4 */ /* 0x000fe4000f8e0204 */
[----:B------:R-:W-:Y:S01]  /*5430*/  UISETP.GT.U32.AND UP1, UPT, UR8, 0xa, UPT ;  /* 0x0000000a0800788c */ /* 0x000fe2000bf24070 */
[----:B------:R-:W-:-:S02]  /*5440*/  ULDC UR9, c[0x0][0x284] ;  /* 0x0000a10000097ab9 */ /* 0x000fc40000000800 */
[----:B------:R-:W-:Y:S01]  /*5450*/  IMAD.U32 R3, RZ, RZ, UR9 ;  /* 0x00000009ff037e24 */ /* 0x000fe2000f8e00ff */
[----:B------:R-:W-:Y:S01]  /*5460*/  UISETP.LT.U32.AND UP1, UPT, UR5, 0xb, UP1 ;  /* 0x0000000b0500788c */ /* 0x000fe20008f21070 */
[----:B------:R-:W-:Y:S01]  /*5470*/  VIADD R5, R5, UR4 ;  /* 0x0000000405057c36 */ /* 0x000fe20008000000 */
[----:B------:R-:W-:Y:S02]  /*5480*/  ULDC UR4, c[0x0][0x288] ;  /* 0x0000a20000047ab9 */ /* 0x000fe40000000800 */
[----:B------:R-:W-:Y:S01]  /*5490*/  IADD3 R3, R3, -UR7, R0 ;  /* 0x8000000703037c10 */ /* 0x000fe2000fffe000 */
[----:B------:R-:W-:Y:S01]  /*54a0*/  UISETP.GE.AND UP0, UPT, UR6, UR4, UPT ;  /* 0x000000040600728c */ /* 0x000fe2000bf06270 */
[----:B------:R-:W-:Y:S01]  /*54b0*/  LOP3.LUT R0, R6, 0x3, RZ, 0xc0, !PT ;  /* 0x0000000306007812 */ /* 0x000fe200078ec0ff */
[----:B------:R-:W-:Y:S02]  /*54c0*/  IMAD.MOV.U32 R6, RZ, RZ, -0x2 ;  /* 0xfffffffeff067424 */ /* 0x000fe400078e00ff */
[----:B------:R-:W-:-:S02]  /*54d0*/  UISETP.GE.OR UP0, UPT, UR7, UR9, UP0 ;  /* 0x000000090700728c */ /* 0x000fc40008706670 */
[----:B------:R-:W-:Y:S01]  /*54e0*/  IMAD R0, R0, R6, UR4 ;  /* 0x0000000400007e24 */ /* 0x000fe2000f8e0206 */
[----:B------:R-:W-:Y:S02]  /*54f0*/  UIMAD.WIDE.U32 UR4, UR8, -0x45d1745d, URZ ;  /* 0xba2e8ba3080478a5 */ /* 0x000fe4000f8e003f */
[----:B------:R-:W-:Y:S01]  /*5500*/  USEL UR7, URZ, 0x1, !UP1 ;  /* 0x000000013f077887 */ /* 0x000fe2000c800000 */
[----:B------:R-:W-:Y:S01]  /*5510*/  PLOP3.LUT P0, PT, PT, PT, UP0, 0x80, 0x0 ;  /* 0x000000000000781c */ /* 0x000fe20003f0f008 */
[----:B------:R-:W-:Y:S01]  /*5520*/  USHF.R.U32.HI UR4, URZ, 0x3, UR5 ;  /* 0x000000033f047899 */ /* 0x000fe20008011605 */
[----:B------:R-:W-:Y:S01]  /*5530*/  VIADD R0, R0, -UR6 ;  /* 0x8000000600007c36 */ /* 0x000fe20008000000 */
[----:B------:R-:W-:Y:S02]  /*5540*/  ULOP3.LUT UR13, UR13, UR7, URZ, 0x3c, !UPT ;  /* 0x000000070d0d7292 */ /* 0x000fe4000f8e3c3f */
[----:B------:R-:W-:Y:S02]  /*5550*/  UIMAD UR5, UR4, -0xb, UR8 ;  /* 0xfffffff5040578a4 */ /* 0x000fe4000f8e0208 */
[----:B------:R-:W-:Y:S01]  /*5560*/  @UP2 ULOP3.LUT UR13, UR13, 0x1, UR4, 0x78, !UPT ;  /* 0x000000010d0d2892 */ /* 0x000fe2000f8e7804 */
[----:B------:R-:W-:-:S03]  /*5570*/  UMOV UR6, 0xffffffff ;  /* 0xffffffff00067882 */ /* 0x000fc60000000000 */
[----:B------:R-:W-:-:S05]  /*5580*/  IMAD.U32 R7, RZ, RZ, UR5 ;  /* 0x00000005ff077e24 */ /* 0x000fca000f8e00ff */
[----:B------:R0:W-:Y:S02]  /*5590*/  STL [R1+0x2b8], R7 ;  /* 0x0002b80701007387 */ /* 0x0001e40000100800 */
[----:B0-----:R-:W-:-:S05]  /*55a0*/  IMAD.U32 R7, RZ, RZ, UR13 ;  /* 0x0000000dff077e24 */ /* 0x001fca000f8e00ff */
[----:B------:R0:W-:Y:S01]  /*55b0*/  STL [R1+0x2bc], R7 ;  /* 0x0002bc0701007387 */ /* 0x0001e20000100800 */
[----:B------:R-:W-:Y:S05]  /*55c0*/  @P0 BRA `(.L_x_33) ;  /* 0x0000018c00dc0947 */ /* 0x000fea0003800000 */
[----:B------:R-:W-:Y:S01]  /*55d0*/  FSETP.NEU.AND P2, PT, R16, RZ, PT ;  /* 0x000000ff1000720b */ /* 0x000fe20003f4d000 */
[----:B------:R-:W-:Y:S01]  /*55e0*/  ULDC.64 UR8, c[0x0][0x5c8] ;  /* 0x0001720000087ab9 */ /* 0x000fe20000000a00 */
[----:B------:R-:W-:Y:S01]  /*55f0*/  ISETP.GT.AND P0, PT, R3, RZ, PT ;  /* 0x000000ff0300720c */ /* 0x000fe20003f04270 */
[----:B------:R-:W-:Y:S01]  /*5600*/  UIMAD UR4, UR11, UR8, URZ ;  /* 0x000000080b0472a4 */ /* 0x000fe2000f8e023f */
[----:B------:R-:W-:Y:S01]  /*5610*/  IMAD.U32 R11, RZ, RZ, UR9 ;  /* 0x00000009ff0b7e24 */ /* 0x000fe2000f8e00ff */
[----:B------:R-:W-:Y:S01]  /*5620*/  BSSY B0, `(.L_x_33) ;  /* 0x00018f1000007945 */ /* 0x000fe20003800000 */
[----:B------:R-:W-:Y:S01]  /*5630*/  IMAD.WIDE.U32 R4, R17, UR8, R4 ;  /* 0x0000000811047c25 */ /* 0x000fe2000f8e0004 */
[----:B------:R-:W-:-:S03]  /*5640*/  ISETP.GT.AND P1, PT, R0, RZ, P0 ;  /* 0x000000ff0000720c */ /* 0x000fc60000724270 */
[----:B------:R-:W-:-:S04]  /*5650*/  IMAD R11, R17, R11, UR4 ;  /* 0x00000004110b7e24 */ /* 0x000fc8000f8e020b */
[----:B------:R-:W-:Y:S01]  /*5660*/  IMAD.IADD R11, R5, 0x1, R11 ;  /* 0x00000001050b7824 */ /* 0x000fe200078e020b */
[----:B------:R-:W-:Y:S06]  /*5670*/  @!P2 BRA `(.L_x_34) ;  /* 0x0000012400f4a947 */ /* 0x000fec0003800000 */
[----:B------:R-:W1:Y:S01]  /*5680*/  LDC.64 R8, c[0x0][0x5b0] ;  /* 0x00016c00ff087b82 */ /* 0x000e620000000a00 */
[----:B------:R-:W2:Y:S01]  /*5690*/  LDL.LU R20, [R1+0x240] ;  /* 0x0002400001147983 */ /* 0x000ea20000300800 */
[----:B------:R-:W-:-:S03]  /*56a0*/  R2UR UR7, R22 ;  /* 0x00000000160772ca */ /* 0x000fc600000e0000 */
[----:B------:R-:W-:Y:S03]  /*56b0*/  STL.64 [R1+0x2c8], R24 ;  /* 0x0002c81801007387 */ /* 0x000fe60000100a00 */
[----:B------:R-:W3:Y:S01]  /*56c0*/  LDC.64 R14, c[0x0][0x5a8] ;  /* 0x00016a00ff0e7b82 */ /* 0x000ee20000000a00 */
[----:B-1----:R-:W-:Y:S01]  /*56d0*/  IMAD.MOV.U32 R235, RZ, RZ, R9 ;  /* 0x000000ffffeb7224 */ /* 0x002fe200078e0009 */
[----:B------:R1:W-:Y:S01]  /*56e0*/  STL.64 [R1+0x268], R8 ;  /* 0x0002680801007387 */ /* 0x0003e20000100a00 */
[----:B------:R-:W-:-:S05]  /*56f0*/  IMAD.MOV.U32 R21, RZ, RZ, R8 ;  /* 0x000000ffff157224 */ /* 0x000fca00078e0008 */
[----:B------:R-:W-:Y:S01]  /*5700*/  R2UR UR4, R21 ;  /* 0x00000000150472ca */ /* 0x000fe200000e0000 */
[----:B-1----:R-:W1:-:S12]  /*5710*/  LDC.64 R8, c[0x0][0x5b8] ;  /* 0x00016e00ff087b82 */ /* 0x002e580000000a00 */
[----:B------:R-:W-:-:S06]  /*5720*/  UIMAD UR4, UR11, UR4, URZ ;  /* 0x000000040b0472a4 */ /* 0x000fcc000f8e023f */
[----:B------:R-:W-:Y:S01]  /*5730*/  IMAD R233, R17, R235, UR4 ;  /* 0x0000000411e97e24 */ /* 0x000fe2000f8e02eb */
[----:B------:R-:W-:Y:S01]  /*5740*/  ULDC.64 UR4, c[0x0][0x5c0] ;  /* 0x0001700000047ab9 */ /* 0x000fe20000000a00 */
[----:B-1----:R-:W-:Y:S01]  /*5750*/  IMAD.MOV.U32 R232, RZ, RZ, R8 ;  /* 0x000000ffffe87224 */ /* 0x002fe200078e0008 */
[----:B------:R-:W-:Y:S01]  /*5760*/  STL [R1+0x278], R8 ;  /* 0x0002780801007387 */ /* 0x000fe20000100800 */
[----:B0-----:R-:W-:Y:S02]  /*5770*/  IMAD.MOV.U32 R7, RZ, RZ, R9 ;  /* 0x000000ffff077224 */ /* 0x001fe400078e0009 */
[C---:B------:R-:W-:Y:S02]  /*5780*/  IMAD R5, R232.reuse, UR12, RZ ;  /* 0x0000000ce8057c24 */ /* 0x040fe4000f8e02ff */
[----:B------:R-:W-:-:S04]  /*5790*/  IMAD.WIDE.U32 R12, R232, UR7, R18 ;  /* 0x00000007e80c7c25 */ /* 0x000fc8000f8e0012 */
[----:B------:R-:W-:Y:S02]  /*57a0*/  IMAD R23, R7, UR7, R5 ;  /* 0x0000000707177c24 */ /* 0x000fe4000f8e0205 */
[----:B------:R-:W-:Y:S02]  /*57b0*/  IMAD.MOV.U32 R6, RZ, RZ, R12 ;  /* 0x000000ffff067224 */ /* 0x000fe400078e000c */
[----:B------:R-:W-:Y:S01]  /*57c0*/  IMAD.IADD R7, R13, 0x1, R23 ;  /* 0x000000010d077824 */ /* 0x000fe200078e0217 */
[----:B------:R-:W-:Y:S04]  /*57d0*/  STL [R1+0x294], R23 ;  /* 0x0002941701007387 */ /* 0x000fe80000100800 */
[----:B------:R0:W-:Y:S04]  /*57e0*/  STL.64 [R1+0x270], R6 ;  /* 0x0002700601007387 */ /* 0x0001e80000100a00 */
[----:B------:R-:W-:Y:S01]  /*57f0*/  STL [R1+0x298], R233 ;  /* 0x000298e901007387 */ /* 0x000fe20000100800 */
[----:B0-----:R-:W-:-:S04]  /*5800*/  IMAD.WIDE.U32 R6, R17, R21, R6 ;  /* 0x0000001511067225 */ /* 0x001fc800078e0006 */
[----:B------:R-:W-:Y:S01]  /*5810*/  IMAD.IADD R5, R7, 0x1, R233 ;  /* 0x0000000107057824 */ /* 0x000fe200078e02e9 */
[----:B---3--:R-:W-:-:S04]  /*5820*/  LEA R8, P2, R6, R14, 0x1 ;  /* 0x0000000e06087211 */ /* 0x008fc800078408ff */
[----:B------:R-:W-:-:S05]  /*5830*/  LEA.HI.X R9, R6, R15, R5, 0x1, P2 ;  /* 0x0000000f06097211 */ /* 0x000fca00010f0c05 */
[----:B------:R-:W3:Y:S01]  /*5840*/  @P1 LDG.E.LTC128B.U16 R6, desc[UR60][R8.64] ;  /* 0x0000003c08061981 */ /* 0x000ee2000c1e1520 */
[----:B------:R-:W-:-:S04]  /*5850*/  LEA R10, P2, R4, UR4, 0x1 ;  /* 0x00000004040a7c11 */ /* 0x000fc8000f8408ff */
[----:B------:R-:W-:Y:S01]  /*5860*/  LEA.HI.X R11, R4, UR5, R11, 0x1, P2 ;  /* 0x00000005040b7c11 */ /* 0x000fe200090f0c0b */
[----:B------:R-:W-:-:S04]  /*5870*/  IMAD.WIDE.U32 R4, R17, R21, R18 ;  /* 0x0000001511047225 */ /* 0x000fc800078e0012 */
[----:B------:R-:W-:Y:S02]  /*5880*/  IMAD.IADD R5, R233, 0x1, R5 ;  /* 0x00000001e9057824 */ /* 0x000fe400078e0205 */
[----:B------:R-:W-:-:S04]  /*5890*/  IMAD.WIDE.U32 R4, R232, UR7, R4 ;  /* 0x00000007e8047c25 */ /* 0x000fc8000f8e0004 */
[----:B------:R-:W-:Y:S01]  /*58a0*/  IMAD.IADD R5, R23, 0x1, R5 ;  /* 0x0000000117057824 */ /* 0x000fe200078e0205 */
[----:B------:R-:W-:-:S04]  /*58b0*/  LEA R24, P2, R4, R14, 0x1 ;  /* 0x0000000e04187211 */ /* 0x000fc800078408ff */
[----:B------:R-:W-:-:S05]  /*58c0*/  LEA.HI.X R25, R4, R15, R5, 0x1, P2 ;  /* 0x0000000f04197211 */ /* 0x000fca00010f0c05 */
[----:B------:R0:W-:Y:S04]  /*58d0*/  STL.64 [R1+0x260], R24 ;  /* 0x0002601801007387 */ /* 0x0001e80000100a00 */
[----:B0-----:R0:W5:Y:S01]  /*58e0*/  LDL.LU.64 R24, [R1+0x2c8] ;  /* 0x0002c80001187983 */ /* 0x0011620000300a00 */
[----:B------:R-:W-:Y:S01]  /*58f0*/  ISETP.GT.AND P2, PT, R0, 0x1, P0 ;  /* 0x000000010000780c */ /* 0x000fe20000744270 */
[----:B------:R-:W-:Y:S01]  /*5900*/  BSSY B1, `(.L_x_35) ;  /* 0x000000a000017945 */ /* 0x000fe20003800000 */
[----:B---3--:R-:W-:-:S04]  /*5910*/  IMAD.U32 R7, R6, 0x10000, RZ ;  /* 0x0001000006077824 */ /* 0x008fc800078e00ff */
[----:B------:R-:W-:-:S04]  /*5920*/  FMUL R7, R7, R16 ;  /* 0x0000001007077220 */ /* 0x000fc80000400000 */
[----:B--2---:R-:W-:-:S05]  /*5930*/  FFMA R7, R20, R2, R7 ;  /* 0x0000000214077223 */ /* 0x004fca0000000007 */
[----:B------:R-:W-:-:S05]  /*5940*/  F2FP.BF16.F32.PACK_AB R4, RZ, R7 ;  /* 0x00000007ff04723e */ /* 0x000fca00000010ff */
[----:B------:R0:W-:Y:S01]  /*5950*/  @P1 STG.E.U16 desc[UR60][R10.64], R4 ;  /* 0x000000040a001986 */ /* 0x0001e2000c10153c */
[----:B------:R-:W-:Y:S01]  /*5960*/  PRMT R8, R6, 0x7610, R8 ;  /* 0x0000761006087816 */ /* 0x000fe20000000008 */
[----:B------:R-:W-:Y:S06]  /*5970*/  @!P2 BRA `(.L_x_36) ;  /* 0x000000000008a947 */ /* 0x000fec0003800000 */
[----:B0-----:R-:W2:Y:S04]  /*5980*/  LDL.64 R4, [R1+0x260] ;  /* 0x0002600001047983 */ /* 0x001ea80000100a00 */
[----:B--2---:R1:W5:Y:S02]  /*5990*/  LDG.E.LTC128B.U16 R8, desc[UR60][R4.64+0x2] ;  /* 0x0000023c04087981 */ /* 0x004364000c1e1520 */
.L_x_36:
[----:B------:R-:W-:Y:S05]  /*59a0*/  BSYNC B1 ;  /* 0x0000000000017941 */ /* 0x000fea0003800000 */
.L_x_35:
[----:B-1----:R-:W2:Y:S04]  /*59b0*/  LDL.LU R5, [R1+0x244] ;  /* 0x0002440001057983 */ /* 0x002ea80000300800 */
[----:B-----5:R1:W-:Y:S04]  /*59c0*/  STL.64 [R1+0x2c8], R24 ;  /* 0x0002c81801007387 */ /* 0x0203e80000100a00 */
[----:B-1----:R-:W3:Y:S01]  /*59d0*/  LDL.64 R24, [R1+0x270] ;  /* 0x0002700001187983 */ /* 0x002ee20000100a00 */
[----:B0-----:R-:W-:Y:S01]  /*59e0*/  IMAD.U32 R4, R8, 0x10000, RZ ;  /* 0x0001000008047824 */ /* 0x001fe200078e00ff */
[C---:B------:R-:W-:Y:S01]  /*59f0*/  SHF.L.U64.HI R7, R21.reuse, 0x3, R235 ;  /* 0x0000000315077819 */ /* 0x040fe200000102eb */
[----:B------:R-:W-:Y:S01]  /*5a00*/  IMAD.SHL.U32 R6, R21, 0x8, RZ ;  /* 0x0000000815067824 */ /* 0x000fe200078e00ff */
[----:B------:R-:W4:Y:S01]  /*5a10*/  LDL.LU R234, [R1+0x248] ;  /* 0x0002480001ea7983 */ /* 0x000f220000300800 */
[----:B------:R-:W-:Y:S01]  /*5a20*/  FMUL R4, R4, R16 ;  /* 0x0000001004047220 */ /* 0x000fe20000400000 */
[----:B------:R-:W-:-:S02]  /*5a30*/  ISETP.GT.AND P1, PT, R3, 0x8, PT ;  /* 0x000000080300780c */ /* 0x000fc40003f24270 */
[----:B------:R0:W-:Y:S01]  /*5a40*/  STL.64 [R1+0x240], R6 ;  /* 0x0002400601007387 */ /* 0x0001e20000100a00 */
[----:B------:R-:W-:Y:S02]  /*5a50*/  R2UR UR4, R22 ;  /* 0x00000000160472ca */ /* 0x000fe400000e0000 */
[----:B------:R-:W-:Y:S01]  /*5a60*/  ISETP.GT.AND P3, PT, R0, RZ, P1 ;  /* 0x000000ff0000720c */ /* 0x000fe20000f64270 */
[----:B--2---:R-:W-:Y:S01]  /*5a70*/  FFMA R20, R5, R2, R4 ;  /* 0x0000000205147223 */ /* 0x004fe20000000004 */
[----:B------:R-:W-:-:S04]  /*5a80*/  IMAD.WIDE.U32 R4, R17, R21, R6 ;  /* 0x0000001511047225 */ /* 0x000fc800078e0006 */
[----:B------:R-:W-:Y:S01]  /*5a90*/  IMAD.IADD R9, R233, 0x1, R5 ;  /* 0x00000001e9097824 */ /* 0x000fe200078e0205 */
[----:B0-----:R-:W-:Y:S02]  /*5aa0*/  IADD3 R7, P4, R12, R4, RZ ;  /* 0x000000040c077210 */ /* 0x001fe40007f9e0ff */
[----:B------:R-:W-:-:S03]  /*5ab0*/  F2FP.BF16.F32.PACK_AB R20, RZ, R20 ;  /* 0x00000014ff14723e */ /* 0x000fc600000010ff */
[----:B---3--:R-:W-:Y:S01]  /*5ac0*/  IMAD.X R21, R9, 0x1, R25, P4 ;  /* 0x0000000109157824 */ /* 0x008fe200020e0619 */
[C---:B------:R-:W-:Y:S01]  /*5ad0*/  LEA R6, P4, R7.reuse, R14, 0x1 ;  /* 0x0000000e07067211 */ /* 0x040fe200078808ff */
[----:B------:R0:W-:Y:S03]  /*5ae0*/  @P2 STG.E.U16 desc[UR60][R10.64+0x2], R20 ;  /* 0x000002140a002986 */ /* 0x0001e6000c10153c */
[----:B------:R-:W-:Y:S01]  /*5af0*/  LEA.HI.X R7, R7, R15, R21, 0x1, P4 ;  /* 0x0000000f07077211 */ /* 0x000fe200020f0c15 */
[----:B------:R-:W5:Y:S04]  /*5b00*/  LDL.LU.64 R24, [R1+0x2c8] ;  /* 0x0002c80001187983 */ /* 0x000f680000300a00 */
[----:B------:R1:W2:Y:S01]  /*5b10*/  @P3 LDG.E.LTC128B.U16 R8, desc[UR60][R6.64] ;  /* 0x0000003c06083981 */ /* 0x0002a2000c1e1520 */
[----:B------:R-:W-:Y:S01]  /*5b20*/  IMAD.U32 R21, RZ, RZ, UR8 ;  /* 0x00000008ff157e24 */ /* 0x000fe2000f8e00ff */
[----:B------:R-:W-:Y:S01]  /*5b30*/  ISETP.GT.AND P4, PT, R0, 0x1, P1 ;  /* 0x000000010000780c */ /* 0x000fe20000f84270 */
[----:B------:R-:W-:Y:S01]  /*5b40*/  BSSY B1, `(.L_x_37) ;  /* 0x0000017000017945 */ /* 0x000fe20003800000 */
[----:B0-----:R-:W-:Y:S01]  /*5b50*/  IMAD.U32 R20, RZ, RZ, UR9 ;  /* 0x00000009ff147e24 */ /* 0x001fe2000f8e00ff */
[----:B-1----:R-:W-:-:S05]  /*5b60*/  IADD3 R6, P2, R18, R4, RZ ;  /* 0x0000000412067210 */ /* 0x002fca0007f5e0ff */
[----:B------:R-:W-:Y:S02]  /*5b70*/  IMAD.X R7, R19, 0x1, R9, P2 ;  /* 0x0000000113077824 */ /* 0x000fe400010e0609 */
[----:B------:R-:W-:-:S04]  /*5b80*/  IMAD.WIDE.U32 R6, R232, UR4, R6 ;  /* 0x00000004e8067c25 */ /* 0x000fc8000f8e0006 */
[----:B------:R-:W-:Y:S01]  /*5b90*/  IMAD.IADD R7, R23, 0x1, R7 ;  /* 0x0000000117077824 */ /* 0x000fe200078e0207 */
[----:B------:R-:W-:-:S04]  /*5ba0*/  LEA R236, P2, R6, R14, 0x1 ;  /* 0x0000000e06ec7211 */ /* 0x000fc800078408ff */
[----:B------:R-:W-:Y:S01]  /*5bb0*/  LEA.HI.X R237, R6, R15, R7, 0x1, P2 ;  /* 0x0000000f06ed7211 */ /* 0x000fe200010f0c07 */
[----:B--2---:R-:W-:-:S04]  /*5bc0*/  IMAD.U32 R6, R8, 0x10000, RZ ;  /* 0x0001000008067824 */ /* 0x004fc800078e00ff */
[----:B------:R-:W-:-:S04]  /*5bd0*/  FMUL R6, R6, R16 ;  /* 0x0000001006067220 */ /* 0x000fc80000400000 */
[----:B----4-:R-:W-:Y:S01]  /*5be0*/  FFMA R7, R234, R2, R6 ;  /* 0x00000002ea077223 */ /* 0x010fe20000000006 */
[----:B------:R-:W-:Y:S01]  /*5bf0*/  IMAD.U32 R6, RZ, RZ, UR8 ;  /* 0x00000008ff067e24 */ /* 0x000fe2000f8e00ff */
[----:B------:R-:W-:-:S03]  /*5c00*/  SHF.L.U64.HI R234, R21, 0x4, R20 ;  /* 0x0000000415ea7819 */ /* 0x000fc60000010214 */
[----:B------:R-:W-:Y:S01]  /*5c10*/  IMAD.SHL.U32 R235, R6, 0x10, RZ ;  /* 0x0000001006eb7824 */ /* 0x000fe200078e00ff */
[----:B------:R-:W-:-:S04]  /*5c20*/  F2FP.BF16.F32.PACK_AB R7, RZ, R7 ;  /* 0x00000007ff07723e */ /* 0x000fc800000010ff */
[----:B------:R-:W-:Y:S01]  /*5c30*/  IADD3 R6, P2, R235, R10, RZ ;  /* 0x0000000aeb067210 */ /* 0x000fe20007f5e0ff */
[----:B------:R0:W-:Y:S01]  /*5c40*/  STL [R1+0x27c], R235 ;  /* 0x00027ceb01007387 */ /* 0x0001e20000100800 */
[----:B------:R-:W-:-:S03]  /*5c50*/  PRMT R20, R7, 0x7610, R20 ;  /* 0x0000761007147816 */ /* 0x000fc60000000014 */
[----:B------:R-:W-:Y:S01]  /*5c60*/  IMAD.X R7, R234, 0x1, R11, P2 ;  /* 0x00000001ea077824 */ /* 0x000fe200010e060b */
[----:B------:R0:W-:Y:S04]  /*5c70*/  STL [R1+0x248], R234 ;  /* 0x000248ea01007387 */ /* 0x0001e80000100800 */
[----:B------:R0:W-:Y:S01]  /*5c80*/  @P3 STG.E.U16 desc[UR60][R6.64], R20 ;  /* 0x0000001406003986 */ /* 0x0001e2000c10153c */
[----:B------:R-:W-:Y:S05]  /*5c90*/  @!P4 BRA `(.L_x_38) ;  /* 0x000000000004c947 */ /* 0x000fea0003800000 */
[----:B------:R1:W5:Y:S02]  /*5ca0*/  LDG.E.LTC128B.U16 R8, desc[UR60][R236.64+0x2] ;  /* 0x0000023cec087981 */ /* 0x000364000c1e1520 */
.L_x_38:
[----:B------:R-:W-:Y:S05]  /*5cb0*/  BSYNC B1 ;  /* 0x0000000000017941 */ /* 0x000fea0003800000 */
.L_x_37:
[----:B------:R-:W2:Y:S01]  /*5cc0*/  LDL.LU R21, [R1+0x24c] ;  /* 0x00024c0001157983 */ /* 0x000ea20000300800 */
[----:B0----5:R-:W-:Y:S01]  /*5cd0*/  IMAD.U32 R20, R8, 0x10000, RZ ;  /* 0x0001000008147824 */ /* 0x021fe200078e00ff */
[----:B------:R-:W-:Y:S01]  /*5ce0*/  ISETP.GT.AND P2, PT, R0, 0x8, P0 ;  /* 0x000000080000780c */ /* 0x000fe20000744270 */
[----:B------:R-:W-:Y:S01]  /*5cf0*/  IMAD.MOV.U32 R234, RZ, RZ, R6 ;  /* 0x000000ffffea7224 */ /* 0x000fe200078e0006 */
[----:B------:R-:W-:Y:S01]  /*5d00*/  BSSY B1, `(.L_x_39) ;  /* 0x0000009000017945 */ /* 0x000fe20003800000 */
[----:B------:R-:W-:Y:S01]  /*5d10*/  FMUL R20, R20, R16 ;  /* 0x0000001014147220 */ /* 0x000fe20000400000 */
[----:B------:R-:W-:-:S03]  /*5d20*/  IMAD.MOV.U32 R235, RZ, RZ, R7 ;  /* 0x000000ffffeb7224 */ /* 0x000fc600078e0007 */
[----:B--2---:R-:W-:-:S05]  /*5d30*/  FFMA R20, R21, R2, R20 ;  /* 0x0000000215147223 */ /* 0x004fca0000000014 */
[----:B------:R-:W-:-:S05]  /*5d40*/  F2FP.BF16.F32.PACK_AB R20, RZ, R20 ;  /* 0x00000014ff14723e */ /* 0x000fca00000010ff */
[----:B------:R0:W-:Y:S01]  /*5d50*/  @P4 STG.E.U16 desc[UR60][R234.64+0x2], R20 ;  /* 0x00000214ea004986 */ /* 0x0001e2000c10153c */
[----:B------:R-:W-:Y:S05]  /*5d60*/  @!P2 BRA `(.L_x_40) ;  /* 0x000000000008a947 */ /* 0x000fea0003800000 */
[----:B0-----:R-:W2:Y:S04]  /*5d70*/  LDL.64 R20, [R1+0x260] ;  /* 0x0002600001147983 */ /* 0x001ea80000100a00 */
[----:B--2---:R2:W5:Y:S02]  /*5d80*/  LDG.E.LTC128B.U16 R8, desc[UR60][R20.64+0x10] ;  /* 0x0000103c14087981 */ /* 0x004564000c1e1520 */
.L_x_40:
[----:B------:R-:W-:Y:S05]  /*5d90*/  BSYNC B1 ;  /* 0x0000000000017941 */ /* 0x000fea0003800000 */
.L_x_39:
[----:B--2---:R-:W2:Y:S01]  /*5da0*/  LDL.LU R21, [R1+0x250] ;  /* 0x0002500001157983 */ /* 0x004ea20000300800 */
[----:B0----5:R-:W-:Y:S01]  /*5db0*/  IMAD.U32 R20, R8, 0x10000, RZ ;  /* 0x0001000008147824 */ /* 0x021fe200078e00ff */
[----:B------:R-:W-:Y:S01]  /*5dc0*/  ISETP.GT.AND P3, PT, R0, 0x9, P0 ;  /* 0x000000090000780c */ /* 0x000fe20000764270 */
[----:B------:R-:W-:Y:S02]  /*5dd0*/  BSSY B1, `(.L_x_41) ;  /* 0x0000008000017945 */ /* 0x000fe40003800000 */
[----:B------:R-:W-:-:S04]  /*5de0*/  FMUL R20, R20, R16 ;  /* 0x0000001014147220 */ /* 0x000fc80000400000 */
[----:B--2---:R-:W-:-:S05]  /*5df0*/  FFMA R20, R21, R2, R20 ;  /* 0x0000000215147223 */ /* 0x004fca0000000014 */
[----:B------:R-:W-:-:S05]  /*5e00*/  F2FP.BF16.F32.PACK_AB R20, RZ, R20 ;  /* 0x00000014ff14723e */ /* 0x000fca00000010ff */
[----:B------:R0:W-:Y:S01]  /*5e10*/  @P2 STG.E.U16 desc[UR60][R10.64+0x10], R20 ;  /* 0x000010140a002986 */ /* 0x0001e2000c10153c */
[----:B------:R-:W-:Y:S05]  /*5e20*/  @!P3 BRA `(.L_x_42) ;  /* 0x000000000008b947 */ /* 0x000fea0003800000 */
[----:B0-----:R-:W2:Y:S04]  /*5e30*/  LDL.64 R20, [R1+0x260] ;  /* 0x0002600001147983 */ /* 0x001ea80000100a00 */
[----:B--2---:R2:W5:Y:S02]  /*5e40*/  LDG.E.LTC128B.U16 R8, desc[UR60][R20.64+0x12] ;  /* 0x0000123c14087981 */ /* 0x004564000c1e1520 */
.L_x_42:
[----:B------:R-:W-:Y:S05]  /*5e50*/  BSYNC B1 ;  /* 0x0000000000017941 */ /* 0x000fea0003800000 */
.L_x_41:
        /* <DEDUP_REMOVED lines=9> */
[----:B------:R2:W5:Y:S02]  /*5ef0*/  LDG.E.LTC128B.U16 R8, desc[UR60][R236.64+0x10] ;  /* 0x0000103cec087981 */ /* 0x000564000c1e1520 */
.L_x_44:
[----:B------:R-:W-:Y:S05]  /*5f00*/  BSYNC B1 ;  /* 0x0000000000017941 */ /* 0x000fea0003800000 */
.L_x_43:
[----:B------:R-:W3:Y:S01]  /*5f10*/  LDL.LU R21, [R1+0x258] ;  /* 0x0002580001157983 */ /* 0x000ee20000300800 */
[----:B0----5:R-:W-:Y:S01]  /*5f20*/  IMAD.U32 R20, R8, 0x10000, RZ ;  /* 0x0001000008147824 */ /* 0x021fe200078e00ff */
[----:B------:R-:W-:Y:S01]  /*5f30*/  ISETP.GT.AND P4, PT, R0, 0x9, P1 ;  /* 0x000000090000780c */ /* 0x000fe20000f84270 */
[----:B------:R-:W-:Y:S02]  /*5f40*/  BSSY B1, `(.L_x_45) ;  /* 0x0000007000017945 */ /* 0x000fe40003800000 */
[----:B------:R-:W-:-:S04]  /*5f50*/  FMUL R20, R20, R16 ;  /* 0x0000001014147220 */ /* 0x000fc80000400000 */
[----:B---3--:R-:W-:-:S05]  /*5f60*/  FFMA R20, R21, R2, R20 ;  /* 0x0000000215147223 */ /* 0x008fca0000000014 */
[----:B------:R-:W-:-:S05]  /*5f70*/  F2FP.BF16.F32.PACK_AB R20, RZ, R20 ;  /* 0x00000014ff14723e */ /* 0x000fca00000010ff */
[----:B------:R0:W-:Y:S01]  /*5f80*/  @P2 STG.E.U16 desc[UR60][R234.64+0x10], R20 ;  /* 0x00001014ea002986 */ /* 0x0001e2000c10153c */
[----:B------:R-:W-:Y:S05]  /*5f90*/  @!P4 BRA `(.L_x_46) ;  /* 0x000000000004c947 */ /* 0x000fea0003800000 */
[----:B------:R3:W5:Y:S02]  /*5fa0*/  LDG.E.LTC128B.U16 R8, desc[UR60][R236.64+0x12] ;  /* 0x0000123cec087981 */ /* 0x000764000c1e1520 */
.L_x_46:
[----:B------:R-:W-:Y:S05]  /*5fb0*/  BSYNC B1 ;  /* 0x0000000000017941 */ /* 0x000fea0003800000 */
.L_x_45:
[----:B------:R-:W4:Y:S01]  /*5fc0*/  LDL.LU R21, [R1+0x26c] ;  /* 0x00026c0001157983 */ /* 0x000f220000300800 */
[----:B-----5:R-:W-:-:S03]  /*5fd0*/  IMAD.U32 R5, R8, 0x10000, RZ ;  /* 0x0001000008057824 */ /* 0x020fc600078e00ff */
[----:B------:R1:W-:Y:S01]  /*5fe0*/  STL.64 [R1+0x2c8], R24 ;  /* 0x0002c81801007387 */ /* 0x0003e20000100a00 */
[----:B------:R-:W-:Y:S01]  /*5ff0*/  R2UR UR4, R22 ;  /* 0x00000000160472ca */ /* 0x000fe200000e0000 */
[----:B0-----:R-:W-:Y:S01]  /*6000*/  FMUL R20, R5, R16 ;  /* 0x0000001005147220 */ /* 0x001fe20000400000 */
[----:B------:R-:W-:Y:S01]  /*6010*/  IMAD.MOV.U32 R5, RZ, RZ, R9 ;  /* 0x000000ffff057224 */ /* 0x000fe200078e0009 */
[----:B-1----:R-:W2:Y:S04]  /*6020*/  LDL.64 R24, [R1+0x270] ;  /* 0x0002700001187983 */ /* 0x002ea80000100a00 */
[----:B------:R0:W-:Y:S04]  /*6030*/  STL [R1+0x2c4], R10 ;  /* 0x0002c40a01007387 */ /* 0x0001e80000100800 */
[----:B0-----:R-:W3:Y:S04]  /*6040*/  LDL R10, [R1+0x268] ;  /* 0x00026800010a7983 */ /* 0x001ee80000100800 */
[----:B------:R-:W2:Y:S04]  /*6050*/  LDL.LU R22, [R1+0x220] ;  /* 0x0002200001167983 */ /* 0x000ea80000300800 */
[----:B------:R-:W2:Y:S01]  /*6060*/  LDL.LU R9, [R1+0x25c] ;  /* 0x00025c0001097983 */ /* 0x000ea20000300800 */
[----:B------:R-:W-:-:S04]  /*6070*/  ISETP.GT.AND P2, PT, R3, 0x80, PT ;  /* 0x000000800300780c */ /* 0x000fc80003f44270 */
[----:B------:R-:W-:Y:S01]  /*6080*/  ISETP.GT.AND P3, PT, R0, RZ, P2 ;  /* 0x000000ff0000720c */ /* 0x000fe20001764270 */
[----:B----4-:R-:W-:-:S05]  /*6090*/  IMAD R21, R21, 0x78, RZ ;  /* 0x0000007815157824 */ /* 0x010fca00078e02ff */
[----:B------:R-:W-:Y:S01]  /*60a0*/  STL [R1+0x26c], R21 ;  /* 0x00026c1501007387 */ /* 0x000fe20000100800 */
[----:B---3--:R-:W-:-:S05]  /*60b0*/  IMAD.WIDE.U32 R4, R10, 0x78, R4 ;  /* 0x000000780a047825 */ /* 0x008fca00078e0004 */
[----:B------:R0:W-:Y:S01]  /*60c0*/  STL.64 [R1+0x250], R4 ;  /* 0x0002500401007387 */ /* 0x0001e20000100a00 */
[----:B--2---:R-:W-:Y:S01]  /*60d0*/  FFMA R9, R9, R2, R20 ;  /* 0x0000000209097223 */ /* 0x004fe20000000014 */
[----:B------:R-:W-:-:S04]  /*60e0*/  IMAD.IADD R20, R5, 0x1, R21 ;  /* 0x0000000105147824 */ /* 0x000fc800078e0215 */
[----:B------:R-:W-:Y:S01]  /*60f0*/  F2FP.BF16.F32.PACK_AB R9, RZ, R9 ;  /* 0x00000009ff09723e */ /* 0x000fe200000010ff */
[----:B------:R1:W-:Y:S01]  /*6100*/  STL [R1+0x258], R20 ;  /* 0x0002581401007387 */ /* 0x0003e20000100800 */
[----:B0-----:R-:W-:-:S05]  /*6110*/  IADD3 R5, P5, R12, R4, RZ ;  /* 0x000000040c057210 */ /* 0x001fca0007fbe0ff */
[----:B-1----:R-:W-:Y:S01]  /*6120*/  IMAD.X R20, R20, 0x1, R25, P5 ;  /* 0x0000000114147824 */ /* 0x002fe200028e0619 */
[C---:B------:R-:W-:Y:S01]  /*6130*/  LEA R4, P5, R5.reuse, R14, 0x1 ;  /* 0x0000000e05047211 */ /* 0x040fe200078a08ff */
[----:B------:R-:W-:Y:S03]  /*6140*/  @P4 STG.E.U16 desc[UR60][R234.64+0x12], R9 ;  /* 0x00001209ea004986 */ /* 0x000fe6000c10153c */
[----:B------:R-:W-:Y:S01]  /*6150*/  LEA.HI.X R5, R5, R15, R20, 0x1, P5 ;  /* 0x0000000f05057211 */ /* 0x000fe200028f0c14 */
[----:B------:R-:W5:Y:S04]  /*6160*/  LDL.LU.64 R24, [R1+0x2c8] ;  /* 0x0002c80001187983 */ /* 0x000f680000300a00 */
[----:B------:R0:W2:Y:S04]  /*6170*/  @P3 LDG.E.LTC128B.U16 R8, desc[UR60][R4.64] ;  /* 0x0000003c04083981 */ /* 0x0000a8000c1e1520 */
[----:B------:R-:W0:Y:S01]  /*6180*/  LDL.64 R4, [R1+0x240] ;  /* 0x0002400001047983 */ /* 0x000e220000100a00 */
[----:B------:R-:W-:Y:S01]  /*6190*/  BSSY B1, `(.L_x_47) ;  /* 0x0000020000017945 */ /* 0x000fe20003800000 */
[----:B0-----:R-:W-:-:S04]  /*61a0*/  IMAD.WIDE.U32 R4, R10, 0x78, R4 ;  /* 0x000000780a047825 */ /* 0x001fc800078e0004 */
[----:B------:R-:W-:Y:S01]  /*61b0*/  IMAD.IADD R21, R21, 0x1, R5 ;  /* 0x0000000115157824 */ /* 0x000fe200078e0205 */
[----:B------:R0:W-:Y:S01]  /*61c0*/  STL.64 [R1+0x2a0], R4 ;  /* 0x0002a00401007387 */ /* 0x0001e20000100a00 */
[----:B------:R-:W-:-:S04]  /*61d0*/  IMAD.MOV.U32 R20, RZ, RZ, R4 ;  /* 0x000000ffff147224 */ /* 0x000fc800078e0004 */
[----:B0-----:R-:W-:Y:S02]  /*61e0*/  IMAD.WIDE.U32 R4, R17, R10, R20 ;  /* 0x0000000a11047225 */ /* 0x001fe400078e0014 */
[----:B------:R0:W5:Y:S01]  /*61f0*/  LDL.LU R10, [R1+0x2c4] ;  /* 0x0002c400010a7983 */ /* 0x0001620000300800 */
[----:B------:R-:W-:-:S03]  /*6200*/  IADD3 R4, P4, R18, R4, RZ ;  /* 0x0000000412047210 */ /* 0x000fc60007f9e0ff */
[----:B--2---:R0:W-:Y:S01]  /*6210*/  STL [R1+0x24c], R8 ;  /* 0x00024c0801007387 */ /* 0x0041e20000100800 */
[----:B------:R-:W-:-:S03]  /*6220*/  IADD3.X R5, R19, R233, R5, P4, !PT ;  /* 0x000000e913057210 */ /* 0x000fc600027fe405 */
[----:B------:R-:W-:-:S04]  /*6230*/  IMAD.WIDE.U32 R4, R232, UR4, R4 ;  /* 0x00000004e8047c25 */ /* 0x000fc8000f8e0004 */
[----:B------:R-:W-:Y:S01]  /*6240*/  IMAD.IADD R5, R23, 0x1, R5 ;  /* 0x0000000117057824 */ /* 0x000fe200078e0205 */
[----:B------:R-:W-:Y:S01]  /*6250*/  LEA R232, P4, R4, R14, 0x1 ;  /* 0x0000000e04e87211 */ /* 0x000fe200078808ff */
[----:B------:R-:W-:-:S03]  /*6260*/  IMAD.MOV.U32 R23, RZ, RZ, R7 ;  /* 0x000000ffff177224 */ /* 0x000fc600078e0007 */
[----:B------:R-:W-:Y:S01]  /*6270*/  LEA.HI.X R233, R4, R15, R5, 0x1, P4 ;  /* 0x0000000f04e97211 */ /* 0x000fe200020f0c05 */
[----:B------:R-:W-:Y:S01]  /*6280*/  IMAD.U32 R4, R8, 0x10000, RZ ;  /* 0x0001000008047824 */ /* 0x000fe200078e00ff */
[----:B------:R-:W-:Y:S01]  /*6290*/  ISETP.GT.AND P4, PT, R0, 0x1, P2 ;  /* 0x000000010000780c */ /* 0x000fe20001784270 */
[----:B------:R-:W-:Y:S02]  /*62a0*/  IMAD.U32 R5, RZ, RZ, UR8 ;  /* 0x00000008ff057e24 */ /* 0x000fe4000f8e00ff */
[----:B------:R-:W-:-:S04]  /*62b0*/  FMUL R4, R4, R16 ;  /* 0x0000001004047220 */ /* 0x000fc80000400000 */
[----:B------:R-:W-:Y:S01]  /*62c0*/  FFMA R4, R22, R2, R4 ;  /* 0x0000000216047223 */ /* 0x000fe20000000004 */
[----:B------:R-:W-:Y:S02]  /*62d0*/  IMAD.MOV.U32 R22, RZ, RZ, R6 ;  /* 0x000000ffff167224 */ /* 0x000fe400078e0006 */
[----:B------:R-:W-:Y:S02]  /*62e0*/  IMAD.U32 R6, RZ, RZ, UR9 ;  /* 0x00000009ff067e24 */ /* 0x000fe4000f8e00ff */
[----:B------:R-:W-:Y:S01]  /*62f0*/  F2FP.BF16.F32.PACK_AB R4, RZ, R4 ;  /* 0x00000004ff04723e */ /* 0x000fe200000010ff */
[----:B------:R-:W-:-:S03]  /*6300*/  IMAD.WIDE.U32 R22, R5, 0xf0, R22 ;  /* 0x000000f005167825 */ /* 0x000fc600078e0016 */
[----:B------:R-:W-:Y:S01]  /*6310*/  PRMT R7, R4, 0x7610, R7 ;  /* 0x0000761004077816 */ /* 0x000fe20000000007 */
[----:B------:R-:W-:Y:S02]  /*6320*/  IMAD R6, R6, 0xf0, RZ ;  /* 0x000000f006067824 */ /* 0x000fe400078e02ff */
[----:B------:R-:W-:Y:S02]  /*6330*/  @P3 IMAD.MOV.U32 R4, RZ, RZ, R22 ;  /* 0x000000ffff043224 */ /* 0x000fe400078e0016 */
[----:B------:R-:W-:-:S05]  /*6340*/  IMAD.IADD R5, R23, 0x1, R6 ;  /* 0x0000000117057824 */ /* 0x000fca00078e0206 */
[----:B------:R0:W-:Y:S01]  /*6350*/  @P3 STG.E.U16 desc[UR60][R4.64], R7 ;  /* 0x0000000704003986 */ /* 0x0001e2000c10153c */
[----:B------:R-:W-:Y:S05]  /*6360*/  @!P4 BRA `(.L_x_48) ;  /* 0x000000000008c947 */ /* 0x000fea0003800000 */
[----:B0-----:R-:W2:Y:S04]  /*6370*/  LDG.E.LTC128B.U16 R7, desc[UR60][R232.64+0x2] ;  /* 0x0000023ce8077981 */ /* 0x001ea8000c1e1520 */
[----:B--2---:R1:W-:Y:S02]  /*6380*/  STL [R1+0x24c], R7 ;  /* 0x00024c0701007387 */ /* 0x0043e40000100800 */
.L_x_48:
[----:B------:R-:W-:Y:S05]  /*6390*/  BSYNC B1 ;  /* 0x0000000000017941 */ /* 0x000fea0003800000 */
.L_x_47:
[----:B0-----:R-:W2:Y:S04]  /*63a0*/  LDL.LU R8, [R1+0x224] ;  /* 0x0002240001087983 */ /* 0x001ea80000300800 */
[----:B-----5:R-:W-:Y:S04]  /*63b0*/  STL [R1+0x2f4], R24 ;  /* 0x0002f41801007387 */ /* 0x020fe80000100800 */
[----:B------:R-:W-:Y:S04]  /*63c0*/  STL [R1+0x2f0], R19 ;  /* 0x0002f01301007387 */ /* 0x000fe80000100800 */
[----:B------:R0:W-:Y:S04]  /*63d0*/  STL.64 [R1+0x2e8], R22 ;  /* 0x0002e81601007387 */ /* 0x0001e80000100a00 */
[----:B0-----:R-:W3:Y:S04]  /*63e0*/  LDL.64 R22, [R1+0x240] ;  /* 0x0002400001167983 */ /* 0x001ee80000100a00 */
[----:B------:R0:W-:Y:S04]  /*63f0*/  STL.64 [R1+0x2e0], R20 ;  /* 0x0002e01401007387 */ /* 0x0001e80000100a00 */
[----:B0-----:R-:W4:Y:S04]  /*6400*/  LDL.64 R20, [R1+0x270] ;  /* 0x0002700001147983 */ /* 0x001f280000100a00 */
[----:B------:R0:W-:Y:S04]  /*6410*/  STL [R1+0x2dc], R18 ;  /* 0x0002dc1201007387 */ /* 0x0001e80000100800 */
[----:B0-----:R-:W2:Y:S04]  /*6420*/  LDL.LU R18, [R1+0x288] ;  /* 0x0002880001127983 */ /* 0x001ea80000300800 */
[----:B------:R0:W-:Y:S04]  /*6430*/  STL [R1+0x2d8], R17 ;  /* 0x0002d81101007387 */ /* 0x0001e80000100800 */
[----:B0-----:R-:W4:Y:S04]  /*6440*/  LDL.LU R17, [R1+0x258] ;  /* 0x0002580001117983 */ /* 0x001f280000300800 */
[----:B------:R0:W-:Y:S04]  /*6450*/  STL.64 [R1+0x2d0], R10 ;  /* 0x0002d00a01007387 */ /* 0x0001e80000100a00 */
[----:B0-----:R-:W3:Y:S04]  /*6460*/  LDL.LU.64 R10, [R1+0x250] ;  /* 0x00025000010a7983 */ /* 0x001ee80000300a00 */
[----:B------:R0:W-:Y:S04]  /*6470*/  STL [R1+0x2c8], R5 ;  /* 0x0002c80501007387 */ /* 0x0001e80000100800 */
[----:B0-----:R-:W1:Y:S01]  /*6480*/  LDL.LU R5, [R1+0x24c] ;  /* 0x00024c0001057983 */ /* 0x001e620000300800 */
[----:B------:R-:W-:-:S03]  /*6490*/  ISETP.GT.AND P5, PT, R3, 0x88, PT ;  /* 0x000000880300780c */ /* 0x000fc60003fa4270 */
[----:B------:R-:W-:Y:S01]  /*64a0*/  STL [R1+0x2c4], R4 ;  /* 0x0002c40401007387 */ /* 0x000fe20000100800 */
[----:B--2---:R-:W-:-:S09]  /*64b0*/  LOP3.LUT R18, R18, 0xfffffffb, RZ, 0xc0, !PT ;  /* 0xfffffffb12127812 */ /* 0x004fd200078ec0ff */
[----:B------:R-:W-:Y:S01]  /*64c0*/  @P5 LOP3.LUT R18, R18, 0x4, RZ, 0xfc, !PT ;  /* 0x0000000412125812 */ /* 0x000fe200078efcff */
[----:B-1----:R-:W-:-:S04]  /*64d0*/  IMAD.U32 R7, R5, 0x10000, RZ ;  /* 0x0001000005077824 */ /* 0x002fc800078e00ff */
[----:B------:R-:W-:-:S04]  /*64e0*/  FMUL R7, R7, R16 ;  /* 0x0000001007077220 */ /* 0x000fc80000400000 */
[----:B------:R-:W-:Y:S01]  /*64f0*/  FFMA R7, R8, R2, R7 ;  /* 0x0000000208077223 */ /* 0x000fe20000000007 */
[----:B------:R-:W-:-:S04]  /*6500*/  IMAD.U32 R8, RZ, RZ, UR8 ;  /* 0x00000008ff087e24 */ /* 0x000fc8000f8e00ff */
[----:B------:R-:W-:-:S04]  /*6510*/  F2FP.BF16.F32.PACK_AB R9, RZ, R7 ;  /* 0x00000007ff09723e */ /* 0x000fc800000010ff */
[----:B------:R-:W-:Y:S01]  /*6520*/  PRMT R24, R9, 0x7610, R24 ;  /* 0x0000761009187816 */ /* 0x000fe20000000018 */
[----:B------:R-:W-:Y:S01]  /*6530*/  IMAD.WIDE.U32 R8, R8, 0xf0, R234 ;  /* 0x000000f008087825 */ /* 0x000fe200078e00ea */
[----:B---3--:R-:W-:Y:S02]  /*6540*/  IADD3 R10, P3, R22, R10, RZ ;  /* 0x0000000a160a7210 */ /* 0x008fe40007f7e0ff */
[----:B------:R-:W-:Y:S01]  /*6550*/  PRMT R19, R24, 0x7610, R19 ;  /* 0x0000761018137816 */ /* 0x000fe20000000013 */
[----:B------:R-:W-:Y:S01]  /*6560*/  IMAD.IADD R7, R6, 0x1, R9 ;  /* 0x0000000106077824 */ /* 0x000fe200078e0209 */
[----:B------:R0:W5:Y:S01]  /*6570*/  LDL.LU R24, [R1+0x2f4] ;  /* 0x0002f40001187983 */ /* 0x0001620000300800 */
[----:B------:R-:W-:Y:S02]  /*6580*/  @P4 IMAD.MOV.U32 R6, RZ, RZ, R8 ;  /* 0x000000ffff064224 */ /* 0x000fe400078e0008 */
[----:B----4-:R-:W-:-:S03]  /*6590*/  IMAD.X R11, R17, 0x1, R23, P3 ;  /* 0x00000001110b7824 */ /* 0x010fc600018e0617 */
[----:B------:R1:W-:Y:S01]  /*65a0*/  @P4 STG.E.U16 desc[UR60][R6.64+0x2], R19 ;  /* 0x0000021306004986 */ /* 0x0003e2000c10153c */
[----:B------:R-:W-:-:S03]  /*65b0*/  IADD3 R17, P4, R10, R12, RZ ;  /* 0x0000000c0a117210 */ /* 0x000fc60007f9e0ff */
[----:B-1----:R0:W5:Y:S04]  /*65c0*/  LDL.LU R19, [R1+0x2f0] ;  /* 0x0002f00001137983 */ /* 0x0021680000300800 */
[----:B------:R0:W5:Y:S01]  /*65d0*/  LDL.LU.64 R22, [R1+0x2e8] ;  /* 0x0002e80001167983 */ /* 0x0001620000300a00 */
[----:B------:R-:W-:Y:S02]  /*65e0*/  PRMT R4, R5, 0x7610, R4 ;  /* 0x0000761005047816 */ /* 0x000fe40000000004 */
[----:B------:R-:W-:Y:S01]  /*65f0*/  ISETP.GT.AND P3, PT, R0, RZ, P5 ;  /* 0x000000ff0000720c */ /* 0x000fe20002f64270 */
[----:B------:R-:W-:Y:S04]  /*6600*/  STL.64 [R1+0x220], R10 ;  /* 0x0002200a01007387 */ /* 0x000fe80000100a00 */
[----:B------:R1:W-:Y:S02]  /*6610*/  STL [R1+0x288], R18 ;  /* 0x0002881201007387 */ /* 0x0003e40000100800 */
[----:B-1----:R-:W-:Y:S01]  /*6620*/  IMAD.X R18, R11, 0x1, R21, P4 ;  /* 0x000000010b127824 */ /* 0x002fe200020e0615 */
[C---:B------:R-:W-:Y:S01]  /*6630*/  LEA R10, P4, R17.reuse, R14, 0x1 ;  /* 0x0000000e110a7211 */ /* 0x040fe200078808ff */
[----:B------:R0:W5:Y:S03]  /*6640*/  LDL.LU.64 R20, [R1+0x2e0] ;  /* 0x0002e00001147983 */ /* 0x0001660000300a00 */
[----:B------:R-:W-:-:S02]  /*6650*/  LEA.HI.X R11, R17, R15, R18, 0x1, P4 ;  /* 0x0000000f110b7211 */ /* 0x000fc400020f0c12 */
[----:B------:R0:W5:Y:S04]  /*6660*/  LDL.LU R18, [R1+0x2dc] ;  /* 0x0002dc0001127983 */ /* 0x0001680000300800 */
[----:B------:R0:W5:Y:S04]  /*6670*/  LDL.LU R17, [R1+0x2d8] ;  /* 0x0002d80001117983 */ /* 0x0001680000300800 */
[----:B------:R1:W-:Y:S04]  /*6680*/  STL.64 [R1+0x250], R10 ;  /* 0x0002500a01007387 */ /* 0x0003e80000100a00 */
[----:B-1----:R0:W5:Y:S04]  /*6690*/  LDL.LU.64 R10, [R1+0x2d0] ;  /* 0x0002d000010a7983 */ /* 0x0021680000300a00 */
[----:B------:R0:W5:Y:S04]  /*66a0*/  LDL.LU R5, [R1+0x2c8] ;  /* 0x0002c80001057983 */ /* 0x0001680000300800 */
[----:B------:R1:W-:Y:S04]  /*66b0*/  STL.S16 [R1+0x24c], R4 ;  /* 0x00024c0401007387 */ /* 0x0003e80000100600 */
[----:B-1----:R0:W5:Y:S01]  /*66c0*/  LDL.LU R4, [R1+0x2c4] ;  /* 0x0002c40001047983 */ /* 0x0021620000300800 */
[----:B------:R-:W-:Y:S04]  /*66d0*/  BSSY B1, `(.L_x_49) ;  /* 0x0000009000017945 */ /* 0x000fe80003800000 */
[----:B------:R-:W-:Y:S05]  /*66e0*/  @!P3 BRA `(.L_x_50) ;  /* 0x00000000001cb947 */ /* 0x000fea0003800000 */
[----:B------:R1:W-:Y:S04]  /*66f0*/  STL.64 [R1+0x2c8], R2 ;  /* 0x0002c80201007387 */ /* 0x0003e80000100a00 */
[----:B-1----:R-:W2:Y:S04]  /*6700*/  LDL.LU.64 R2, [R1+0x250] ;  /* 0x0002500001027983 */ /* 0x002ea80000300a00 */
[----:B------:R2:W-:Y:S04]  /*6710*/  STL [R1+0x2c4], R0 ;  /* 0x0002c40001007387 */ /* 0x0005e80000100800 */
[----:B--2---:R-:W2:Y:S04]  /*6720*/  LDG.E.LTC128B.U16 R0, desc[UR60][R2.64] ;  /* 0x0000003c02007981 */ /* 0x004ea8000c1e1520 */
[----:B------:R1:W5:Y:S04]  /*6730*/  LDL.LU.64 R2, [R1+0x2c8] ;  /* 0x0002c80001027983 */ /* 0x0003680000300a00 */
[----:B--2---:R2:W-:Y:S04]  /*6740*/  STL [R1+0x24c], R0 ;  /* 0x00024c0001007387 */ /* 0x0045e80000100800 */
[----:B--2---:R1:W5:Y:S02]  /*6750*/  LDL.LU R0, [R1+0x2c4] ;  /* 0x0002c40001007983 */ /* 0x0043640000300800 */
.L_x_50:
[----:B------:R-:W-:Y:S05]  /*6760*/  BSYNC B1 ;  /* 0x0000000000017941 */ /* 0x000fea0003800000 */
.L_x_49:
[----:B-----5:R-:W2:Y:S04]  /*6770*/  LDL R4, [R1+0x290] ;  /* 0x0002900001047983 */ /* 0x020ea80000100800 */
[----:B------:R3:W-:Y:S04]  /*6780*/  STL [R1+0x2e4], R12 ;  /* 0x0002e40c01007387 */ /* 0x0007e80000100800 */
[----:B---3--:R-:W3:Y:S04]  /*6790*/  LDL.LU R12, [R1+0x228] ;  /* 0x00022800010c7983 */ /* 0x008ee80000300800 */
[----:B------:R4:W-:Y:S04]  /*67a0*/  STL [R1+0x2e0], R7 ;  /* 0x0002e00701007387 */ /* 0x0009e80000100800 */
[----:B----4-:R-:W4:Y:S04]  /*67b0*/  LDL R7, [R1+0x27c] ;  /* 0x00027c0001077983 */ /* 0x010f280000100800 */
[----:B------:R0:W-:Y:S04]  /*67c0*/  STL.64 [R1+0x2d8], R10 ;  /* 0x0002d80a01007387 */ /* 0x0001e80000100a00 */
[----:B0-----:R-:W3:Y:S04]  /*67d0*/  LDL.64 R10, [R1+0x240] ;  /* 0x00024000010a7983 */ /* 0x001ee80000100a00 */
[----:B------:R0:W-:Y:S04]  /*67e0*/  STL.64 [R1+0x2d0], R8 ;  /* 0x0002d00801007387 */ /* 0x0001e80000100a00 */
[----:B0-----:R-:W3:Y:S04]  /*67f0*/  LDL.LU.64 R8, [R1+0x2a0] ;  /* 0x0002a00001087983 */ /* 0x001ee80000300a00 */
[----:B------:R0:W-:Y:S04]  /*6800*/  STL [R1+0x2c8], R6 ;  /* 0x0002c80601007387 */ /* 0x0001e80000100800 */
[----:B0-----:R-:W3:Y:S04]  /*6810*/  LDL R6, [R1+0x298] ;  /* 0x0002980001067983 */ /* 0x001ee80000100800 */
[----:B------:R0:W-:Y:S04]  /*6820*/  STL [R1+0x2c4], R3 ;  /* 0x0002c40301007387 */ /* 0x0001e80000100800 */
[----:B0-----:R-:W3:Y:S01]  /*6830*/  LDL.LU R3, [R1+0x24c] ;  /* 0x00024c0001037983 */ /* 0x001ee20000300800 */
[----:B--2---:R-:W-:-:S02]  /*6840*/  R2UR UR4, R4 ;  /* 0x00000000040472ca */ /* 0x004fc400000e0000 */
[----:B----4-:R-:W-:Y:S01]  /*6850*/  IADD3 R22, P4, R7, R22, RZ ;  /* 0x0000001607167210 */ /* 0x010fe20007f9e0ff */
[----:B---3--:R-:W-:-:S04]  /*6860*/  IMAD.U32 R4, R3, 0x10000, RZ ;  /* 0x0001000003047824 */ /* 0x008fc800078e00ff */
[----:B------:R-:W-:-:S04]  /*6870*/  FMUL R4, R4, R16 ;  /* 0x0000001004047220 */ /* 0x000fc80000400000 */
[----:B------:R-:W-:Y:S02]  /*6880*/  FFMA R4, R12, R2, R4 ;  /* 0x000000020c047223 */ /* 0x000fe40000000004 */
[----:B------:R0:W5:Y:S04]  /*6890*/  LDL.LU R12, [R1+0x2e4] ;  /* 0x0002e400010c7983 */ /* 0x0001680000300800 */
[----:B------:R0:W5:Y:S04]  /*68a0*/  LDL.LU R7, [R1+0x2e0] ;  /* 0x0002e00001077983 */ /* 0x0001680000300800 */
[----:B------:R-:W2:Y:S01]  /*68b0*/  LDL R23, [R1+0x248] ;  /* 0x0002480001177983 */ /* 0x000ea20000100800 */
[----:B------:R-:W-:Y:S01]  /*68c0*/  F2FP.BF16.F32.PACK_AB R4, RZ, R4 ;  /* 0x00000004ff04723e */ /* 0x000fe200000010ff */
[----:B--2---:R-:W-:-:S02]  /*68d0*/  IMAD.X R23, R5, 0x1, R23, P4 ;  /* 0x0000000105177824 */ /* 0x004fc400020e0617 */
[----:B------:R-:W2:Y:S04]  /*68e0*/  LDL R5, [R1+0x268] ;  /* 0x0002680001057983 */ /* 0x000ea80000100800 */
[----:B------:R3:W-:Y:S04]  /*68f0*/  @P3 STG.E.U16 desc[UR60][R22.64], R4 ;  /* 0x0000000416003986 */ /* 0x0007e8000c10153c */
[----:B---3--:R-:W3:Y:S04]  /*6900*/  LDL R22, [R1+0x278] ;  /* 0x0002780001167983 */ /* 0x008ee80000100800 */
[----:B------:R-:W4:Y:S01]  /*6910*/  LDL R23, [R1+0x294] ;  /* 0x0002940001177983 */ /* 0x000f220000100800 */
[----:B------:R-:W-:-:S05]  /*6920*/  IADD3 R8, P3, R10, R8, RZ ;  /* 0x000000080a087210 */ /* 0x000fca0007f7e0ff */
[----:B------:R-:W-:Y:S02]  /*6930*/  IMAD.X R9, R21, 0x1, R11, P3 ;  /* 0x0000000115097824 */ /* 0x000fe400018e060b */
[----:B------:R0:W5:Y:S04]  /*6940*/  LDL.LU.64 R10, [R1+0x2d8] ;  /* 0x0002d800010a7983 */ /* 0x0001680000300a00 */
[----:B------:R1:W-:Y:S01]  /*6950*/  STL.64 [R1+0x250], R8 ;  /* 0x0002500801007387 */ /* 0x0003e20000100a00 */
[----:B------:R-:W-:Y:S01]  /*6960*/  BSSY B1, `(.L_x_51) ;  /* 0x0000011000017945 */ /* 0x000fe20003800000 */
[----:B--2---:R-:W-:Y:S02]  /*6970*/  IMAD.WIDE.U32 R4, R17, R5, R8 ;  /* 0x0000000511047225 */ /* 0x004fe400078e0008 */
[----:B-1----:R0:W5:Y:S01]  /*6980*/  LDL.LU.64 R8, [R1+0x2d0] ;  /* 0x0002d00001087983 */ /* 0x0021620000300a00 */
[----:B------:R-:W-:-:S04]  /*6990*/  IADD3 R4, P3, R18, R4, RZ ;  /* 0x0000000412047210 */ /* 0x000fc80007f7e0ff */
[----:B------:R-:W-:Y:S02]  /*69a0*/  IADD3.X R5, R19, R6, R5, P3, !PT ;  /* 0x0000000613057210 */ /* 0x000fe40001ffe405 */
[----:B------:R0:W5:Y:S01]  /*69b0*/  LDL.LU R6, [R1+0x2c8] ;  /* 0x0002c80001067983 */ /* 0x0001620000300800 */
[----:B---3--:R-:W-:-:S04]  /*69c0*/  IMAD.WIDE.U32 R4, R22, UR4, R4 ;  /* 0x0000000416047c25 */ /* 0x008fc8000f8e0004 */
[----:B----4-:R-:W-:Y:S01]  /*69d0*/  IMAD.IADD R5, R23, 0x1, R5 ;  /* 0x0000000117057824 */ /* 0x010fe200078e0205 */
[----:B------:R-:W-:-:S04]  /*69e0*/  LEA R22, P3, R4, R14, 0x1 ;  /* 0x0000000e04167211 */ /* 0x000fc800078608ff */
[----:B------:R-:W-:Y:S02]  /*69f0*/  LEA.HI.X R23, R4, R15, R5, 0x1, P3 ;  /* 0x0000000f04177211 */ /* 0x000fe400018f0c05 */
[----:B------:R-:W-:Y:S02]  /*6a00*/  PRMT R4, R3, 0x7610, R4 ;  /* 0x0000761003047816 */ /* 0x000fe40000000004 */
[----:B------:R0:W5:Y:S01]  /*6a10*/  LDL.LU R3, [R1+0x2c4] ;  /* 0x0002c40001037983 */ /* 0x0001620000300800 */
[----:B------:R-:W-:-:S03]  /*6a20*/  ISETP.GT.AND P3, PT, R0, 0x1, P5 ;  /* 0x000000010000780c */ /* 0x000fc60002f64270 */
[----:B------:R0:W-:Y:S10]  /*6a30*/  STL.S16 [R1+0x228], R4 ;  /* 0x0002280401007387 */ /* 0x0001f40000100600 */
[----:B0-----:R-:W-:Y:S05]  /*6a40*/  @!P3 BRA `(.L_x_52) ;  /* 0x000000000008b947 */ /* 0x001fea0003800000 */
[----:B------:R-:W2:Y:S04]  /*6a50*/  LDG.E.LTC128B.U16 R4, desc[UR60][R22.64+0x2] ;  /* 0x0000023c16047981 */ /* 0x000ea8000c1e1520 */
[----:B--2---:R0:W-:Y:S02]  /*6a60*/  STL [R1+0x228], R4 ;  /* 0x0002280401007387 */ /* 0x0041e40000100800 */
.L_x_52:
[----:B------:R-:W-:Y:S05]  /*6a70*/  BSYNC B1 ;  /* 0x0000000000017941 */ /* 0x000fea0003800000 */
.L_x_51:
[----:B------:R-:W2:Y:S04]  /*6a80*/  LDL.LU R5, [R1+0x22c] ;  /* 0x00022c0001057983 */ /* 0x000ea80000300800 */
[----:B-----5:R-:W-:Y:S04]  /*6a90*/  STL [R1+0x2d0], R12 ;  /* 0x0002d00c01007387 */ /* 0x020fe80000100800 */
[----:B------:R-:W-:Y:S04]  /*6aa0*/  STL [R1+0x2cc], R11 ;  /* 0x0002cc0b01007387 */ /* 0x000fe80000100800 */
[----:B------:R1:W-:Y:S04]  /*6ab0*/  STL [R1+0x2c8], R10 ;  /* 0x0002c80a01007387 */ /* 0x0003e80000100800 */
[----:B-1----:R-:W0:Y:S04]  /*6ac0*/  LDL.LU R10, [R1+0x228] ;  /* 0x00022800010a7983 */ /* 0x002e280000300800 */
[----:B------:R1:W-:Y:S01]  /*6ad0*/  STL [R1+0x2c4], R3 ;  /* 0x0002c40301007387 */ /* 0x0003e20000100800 */
[----:B0-----:R-:W-:-:S04]  /*6ae0*/  IMAD.U32 R4, R10, 0x10000, RZ ;  /* 0x000100000a047824 */ /* 0x001fc800078e00ff */
[----:B------:R-:W-:-:S04]  /*6af0*/  FMUL R4, R4, R16 ;  /* 0x0000001004047220 */ /* 0x000fc80000400000 */
[----:B--2---:R-:W-:Y:S02]  /*6b00*/  FFMA R5, R5, R2, R4 ;  /* 0x0000000205057223 */ /* 0x004fe40000000004 */
[----:B------:R-:W2:Y:S03]  /*6b10*/  LDL R4, [R1+0x27c] ;  /* 0x00027c0001047983 */ /* 0x000ea60000100800 */
[----:B------:R-:W-:-:S04]  /*6b20*/  F2FP.BF16.F32.PACK_AB R5, RZ, R5 ;  /* 0x00000005ff05723e */ /* 0x000fc800000010ff */
[----:B------:R-:W-:Y:S02]  /*6b30*/  PRMT R12, R5, 0x7610, R12 ;  /* 0x00007610050c7816 */ /* 0x000fe4000000000c */
[----:B------:R-:W3:Y:S02]  /*6b40*/  LDL R5, [R1+0x248] ;  /* 0x0002480001057983 */ /* 0x000ee40000100800 */
[----:B------:R-:W-:Y:S02]  /*6b50*/  PRMT R11, R12, 0x7610, R11 ;  /* 0x000076100c0b7816 */ /* 0x000fe4000000000b */
[----:B-1----:R-:W-:Y:S01]  /*6b60*/  PRMT R3, R10, 0x7610, R3 ;  /* 0x000076100a037816 */ /* 0x002fe20000000003 */
[----:B------:R0:W5:Y:S01]  /*6b70*/  LDL.LU R12, [R1+0x2d0] ;  /* 0x0002d000010c7983 */ /* 0x0001620000300800 */
[----:B--2---:R-:W-:-:S05]  /*6b80*/  IADD3 R4, P4, R4, R8, RZ ;  /* 0x0000000804047210 */ /* 0x004fca0007f9e0ff */
[----:B---3--:R-:W-:-:S05]  /*6b90*/  IMAD.X R5, R7, 0x1, R5, P4 ;  /* 0x0000000107057824 */ /* 0x008fca00020e0605 */
[----:B------:R1:W-:Y:S04]  /*6ba0*/  @P3 STG.E.U16 desc[UR60][R4.64+0x2], R11 ;  /* 0x0000020b04003986 */ /* 0x0003e8000c10153c */
[----:B-1----:R0:W5:Y:S04]  /*6bb0*/  LDL.LU R11, [R1+0x2cc] ;  /* 0x0002cc00010b7983 */ /* 0x0021680000300800 */
[----:B------:R0:W5:Y:S04]  /*6bc0*/  LDL.LU R10, [R1+0x2c8] ;  /* 0x0002c800010a7983 */ /* 0x0001680000300800 */
[----:B------:R1:W-:Y:S04]  /*6bd0*/  STL.S16 [R1+0x228], R3 ;  /* 0x0002280301007387 */ /* 0x0003e80000100600 */
[----:B-1----:R0:W5:Y:S01]  /*6be0*/  LDL.LU R3, [R1+0x2c4] ;  /* 0x0002c40001037983 */ /* 0x0021620000300800 */
[----:B------:R-:W-:Y:S01]  /*6bf0*/  ISETP.GT.AND P4, PT, R0, 0x8, P2 ;  /* 0x000000080000780c */ /* 0x000fe20001784270 */
[----:B------:R-:W-:-:S12]  /*6c00*/  BSSY B1, `(.L_x_53) ;  /* 0x0000006000017945 */ /* 0x000fd80003800000 */
[----:B0-----:R-:W-:Y:S05]  /*6c10*/  @!P4 BRA `(.L_x_54) ;  /* 0x000000000010c947 */ /* 0x001fea0003800000 */
[----:B------:R0:W-:Y:S04]  /*6c20*/  STL [R1+0x2c4], R0 ;  /* 0x0002c40001007387 */ /* 0x0001e80000100800 */
[----:B0-----:R-:W2:Y:S04]  /*6c30*/  LDG.E.LTC128B.U16 R0, desc[UR60][R232.64+0x10] ;  /* 0x0000103ce8007981 */ /* 0x001ea8000c1e1520 */
[----:B--2---:R0:W-:Y:S04]  /*6c40*/  STL [R1+0x228], R0 ;  /* 0x0002280001007387 */ /* 0x0041e80000100800 */
[----:B0-----:R0:W5:Y:S02]  /*6c50*/  LDL.LU R0, [R1+0x2c4] ;  /* 0x0002c40001007983 */ /* 0x0011640000300800 */
.L_x_54:
[----:B------:R-:W-:Y:S05]  /*6c60*/  BSYNC B1 ;  /* 0x0000000000017941 */ /* 0x000fea0003800000 */
.L_x_53:
[----:B------:R1:W-:Y:S04]  /*6c70*/  STL.64 [R1+0x2f8], R22 ;  /* 0x0002f81601007387 */ /* 0x0003e80000100a00 */
[----:B-1----:R-:W2:Y:S04]  /*6c80*/  LDL.LU R23, [R1+0x230] ;  /* 0x0002300001177983 */ /* 0x002ea80000300800 */
[----:B------:R-:W-:Y:S04]  /*6c90*/  STL [R1+0x2f0], R20 ;  /* 0x0002f01401007387 */ /* 0x000fe80000100800 */
[----:B------:R-:W-:Y:S04]  /*6ca0*/  STL [R1+0x2ec], R17 ;  /* 0x0002ec1101007387 */ /* 0x000fe80000100800 */
[----:B------:R-:W-:Y:S04]  /*6cb0*/  STL [R1+0x2e8], R5 ;  /* 0x0002e80501007387 */ /* 0x000fe80000100800 */
[----:B------:R1:W-:Y:S04]  /*6cc0*/  STL.64 [R1+0x2e0], R18 ;  /* 0x0002e01201007387 */ /* 0x0003e80000100a00 */
[----:B-1----:R-:W3:Y:S04]  /*6cd0*/  LDL R19, [R1+0x27c] ;  /* 0x00027c0001137983 */ /* 0x002ee80000100800 */
[----:B------:R1:W-:Y:S04]  /*6ce0*/  STL.64 [R1+0x2d8], R14 ;  /* 0x0002d80e01007387 */ /* 0x0003e80000100a00 */
[----:B-1----:R-:W4:Y:S04]  /*6cf0*/  LDL.LU.64 R14, [R1+0x220] ;  /* 0x00022000010e7983 */ /* 0x002f280000300a00 */
[----:B-----5:R1:W-:Y:S04]  /*6d00*/  STL.64 [R1+0x2d0], R12 ;  /* 0x0002d00c01007387 */ /* 0x0203e80000100a00 */
[----:B-1----:R-:W4:Y:S04]  /*6d10*/  LDL R12, [R1+0x248] ;  /* 0x00024800010c7983 */ /* 0x002f280000100800 */
[----:B------:R-:W4:Y:S04]  /*6d20*/  LDL R13, [R1+0x268] ;  /* 0x00026800010d7983 */ /* 0x000f280000100800 */
[----:B------:R1:W-:Y:S04]  /*6d30*/  STL [R1+0x2c8], R4 ;  /* 0x0002c80401007387 */ /* 0x0003e80000100800 */
[----:B-1----:R-:W2:Y:S04]  /*6d40*/  LDL.LU R4, [R1+0x228] ;  /* 0x0002280001047983 */ /* 0x002ea80000300800 */
[----:B------:R-:W-:Y:S01]  /*6d50*/  STL [R1+0x2c4], R3 ;  /* 0x0002c40301007387 */ /* 0x000fe20000100800 */
[----:B--2---:R-:W-:-:S04]  /*6d60*/  IMAD.U32 R22, R4, 0x10000, RZ ;  /* 0x0001000004167824 */ /* 0x004fc800078e00ff */
[----:B------:R-:W-:Y:S01]  /*6d70*/  FMUL R20, R22, R16 ;  /* 0x0000001016147220 */ /* 0x000fe20000400000 */
[----:B------:R-:W-:-:S03]  /*6d80*/  @P4 IMAD.MOV.U32 R22, RZ, RZ, R8 ;  /* 0x000000ffff164224 */ /* 0x000fc600078e0008 */
[----:B------:R-:W-:Y:S01]  /*6d90*/  FFMA R20, R23, R2, R20 ;  /* 0x0000000217147223 */ /* 0x000fe20000000014 */
[----:B------:R-:W-:-:S04]  /*6da0*/  @P4 IMAD.MOV.U32 R23, RZ, RZ, R7 ;  /* 0x000000ffff174224 */ /* 0x000fc800078e0007 */
[----:B------:R-:W-:-:S04]  /*6db0*/  F2FP.BF16.F32.PACK_AB R18, RZ, R20 ;  /* 0x00000014ff12723e */ /* 0x000fc800000010ff */
[----:B------:R-:W-:-:S04]  /*6dc0*/  PRMT R17, R18, 0x7610, R17 ;  /* 0x0000761012117816 */ /* 0x000fc80000000011 */
[----:B------:R-:W-:Y:S01]  /*6dd0*/  PRMT R5, R17, 0x7610, R5 ;  /* 0x0000761011057816 */ /* 0x000fe20000000005 */
[----:B------:R-:W-:-:S04]  /*6de0*/  IMAD.U32 R17, RZ, RZ, UR9 ;  /* 0x00000009ff117e24 */ /* 0x000fc8000f8e00ff */
[----:B------:R1:W-:Y:S02]  /*6df0*/  @P4 STG.E.U16 desc[UR60][R22.64+0x10], R5 ;  /* 0x0000100516004986 */ /* 0x0003e4000c10153c */
[----:B-1----:R-:W-:Y:S02]  /*6e00*/  IMAD.U32 R5, RZ, RZ, UR8 ;  /* 0x00000008ff057e24 */ /* 0x002fe4000f8e00ff */
[----:B------:R1:W5:Y:S01]  /*6e10*/  LDL.LU.64 R22, [R1+0x2f8] ;  /* 0x0002f80001167983 */ /* 0x0003620000300a00 */
[----:B------:R-:W-:Y:S02]  /*6e20*/  IMAD.U32 R20, RZ, RZ, UR9 ;  /* 0x00000009ff147e24 */ /* 0x000fe4000f8e00ff */
[----:B------:R-:W-:Y:S01]  /*6e30*/  SHF.L.U64.HI R5, R5, 0x9, R17 ;  /* 0x0000000905057819 */ /* 0x000fe20000010211 */
[----:B------:R-:W-:-:S04]  /*6e40*/  IMAD.U32 R17, RZ, RZ, UR8 ;  /* 0x00000008ff117e24 */ /* 0x000fc8000f8e00ff */
[C---:B------:R-:W-:Y:S01]  /*6e50*/  IMAD.SHL.U32 R18, R17.reuse, 0x200, RZ ;  /* 0x0000020011127824 */ /* 0x040fe200078e00ff */
[----:B------:R-:W-:Y:S01]  /*6e60*/  STL [R1+0x2a0], R5 ;  /* 0x0002a00501007387 */ /* 0x000fe20000100800 */
[----:B------:R-:W-:-:S03]  /*6e70*/  SHF.L.U64.HI R17, R17, 0x8, R20 ;  /* 0x0000000811117819 */ /* 0x000fc60000010214 */
[----:B------:R3:W-:Y:S04]  /*6e80*/  STL [R1+0x230], R18 ;  /* 0x0002301201007387 */ /* 0x0007e80000100800 */
[----:B------:R1:W5:Y:S04]  /*6e90*/  LDL.LU R20, [R1+0x2f0] ;  /* 0x0002f00001147983 */ /* 0x0003680000300800 */
[----:B------:R2:W-:Y:S01]  /*6ea0*/  STL [R1+0x2ac], R17 ;  /* 0x0002ac1101007387 */ /* 0x0005e20000100800 */
[----:B---3--:R-:W-:-:S04]  /*6eb0*/  IADD3 R18, P3, P4, R19, R10, R18 ;  /* 0x0000000a13127210 */ /* 0x008fc80007c7e012 */
[----:B----4-:R-:W-:Y:S01]  /*6ec0*/  IADD3.X R19, R12, R11, R5, P3, P4 ;  /* 0x0000000b0c137210 */ /* 0x010fe20001fe8405 */
[----:B------:R-:W-:Y:S01]  /*6ed0*/  IMAD.U32 R12, RZ, RZ, UR8 ;  /* 0x00000008ff0c7e24 */ /* 0x000fe2000f8e00ff */
[----:B--2---:R1:W5:Y:S03]  /*6ee0*/  LDL.LU R17, [R1+0x2ec] ;  /* 0x0002ec0001117983 */ /* 0x0043660000300800 */
[----:B------:R-:W-:Y:S01]  /*6ef0*/  IMAD.SHL.U32 R12, R12, 0x100, RZ ;  /* 0x000001000c0c7824 */ /* 0x000fe200078e00ff */
[----:B------:R1:W5:Y:S04]  /*6f00*/  LDL.LU R5, [R1+0x2e8] ;  /* 0x0002e80001057983 */ /* 0x0003680000300800 */
[----:B------:R2:W-:Y:S01]  /*6f10*/  STL.64 [R1+0x258], R18 ;  /* 0x0002581201007387 */ /* 0x0005e20000100a00 */
[----:B------:R-:W-:-:S03]  /*6f20*/  PRMT R3, R4, 0x7610, R3 ;  /* 0x0000761004037816 */ /* 0x000fc60000000003 */
[----:B--2---:R1:W5:Y:S01]  /*6f30*/  LDL.LU.64 R18, [R1+0x2e0] ;  /* 0x0002e00001127983 */ /* 0x0043620000300a00 */
[----:B------:R-:W-:-:S03]  /*6f40*/  ISETP.GT.AND P3, PT, R0, 0x9, P2 ;  /* 0x000000090000780c */ /* 0x000fc60001764270 */
[----:B------:R2:W-:Y:S02]  /*6f50*/  STL [R1+0x2a8], R12 ;  /* 0x0002a80c01007387 */ /* 0x0005e40000100800 */
[----:B--2---:R-:W-:Y:S02]  /*6f60*/  IMAD.WIDE.U32 R12, R13, 0x78, R14 ;  /* 0x000000780d0c7825 */ /* 0x004fe400078e000e */
[----:B------:R1:W5:Y:S04]  /*6f70*/  LDL.LU.64 R14, [R1+0x2d8] ;  /* 0x0002d800010e7983 */ /* 0x0003680000300a00 */
[----:B------:R2:W-:Y:S04]  /*6f80*/  STL.64 [R1+0x220], R12 ;  /* 0x0002200c01007387 */ /* 0x0005e80000100a00 */
[----:B--2---:R1:W5:Y:S04]  /*6f90*/  LDL.LU.64 R12, [R1+0x2d0] ;  /* 0x0002d000010c7983 */ /* 0x0043680000300a00 */
[----:B------:R1:W5:Y:S04]  /*6fa0*/  LDL.LU R4, [R1+0x2c8] ;  /* 0x0002c80001047983 */ /* 0x0003680000300800 */
[----:B------:R2:W-:Y:S04]  /*6fb0*/  STL.S16 [R1+0x228], R3 ;  /* 0x0002280301007387 */ /* 0x0005e80000100600 */
[----:B--2---:R1:W5:Y:S01]  /*6fc0*/  LDL.LU R3, [R1+0x2c4] ;  /* 0x0002c40001037983 */ /* 0x0043620000300800 */
[----:B------:R-:W-:Y:S04]  /*6fd0*/  BSSY B1, `(.L_x_55) ;  /* 0x0000006000017945 */ /* 0x000fe80003800000 */
[----:B------:R-:W-:Y:S05]  /*6fe0*/  @!P3 BRA `(.L_x_56) ;  /* 0x000000000010b947 */ /* 0x000fea0003800000 */
[----:B------:R2:W-:Y:S04]  /*6ff0*/  STL [R1+0x2c4], R0 ;  /* 0x0002c40001007387 */ /* 0x0005e80000100800 */
[----:B--2---:R-:W2:Y:S04]  /*7000*/  LDG.E.LTC128B.U16 R0, desc[UR60][R232.64+0x12] ;  /* 0x0000123ce8007981 */ /* 0x004ea8000c1e1520 */
[----:B--2---:R2:W-:Y:S04]  /*7010*/  STL [R1+0x228], R0 ;  /* 0x0002280001007387 */ /* 0x0045e80000100800 */
[----:B--2---:R2:W5:Y:S02]  /*7020*/  LDL.LU R0, [R1+0x2c4] ;  /* 0x0002c40001007983 */ /* 0x0045640000300800 */
.L_x_56:
[----:B------:R-:W-:Y:S05]  /*7030*/  BSYNC B1 ;  /* 0x0000000000017941 */ /* 0x000fea0003800000 */
.L_x_55:
[----:B------:R-:W-:Y:S04]  /*7040*/  STL [R1+0x304], R25 ;  /* 0x0003041901007387 */ /* 0x000fe80000100800 */
[----:B------:R3:W-:Y:S04]  /*7050*/  STL [R1+0x300], R24 ;  /* 0x0003001801007387 */ /* 0x0007e80000100800 */
[----:B---3--:R-:W3:Y:S04]  /*7060*/  LDL R24, [R1+0x2ac] ;  /* 0x0002ac0001187983 */ /* 0x008ee80000100800 */
[----:B-----5:R4:W-:Y:S04]  /*7070*/  STL.64 [R1+0x2f8], R22 ;  /* 0x0002f81601007387 */ /* 0x0209e80000100a00 */
[----:B----4-:R-:W4:Y:S04]  /*7080*/  LDL.LU.64 R22, [R1+0x220] ;  /* 0x0002200001167983 */ /* 0x010f280000300a00 */
[----:B------:R0:W-:Y:S04]  /*7090*/  STL.64 [R1+0x2f0], R20 ;  /* 0x0002f01401007387 */ /* 0x0001e80000100a00 */
[----:B0-----:R-:W2:Y:S04]  /*70a0*/  LDL.64 R20, [R1+0x240] ;  /* 0x0002400001147983 */ /* 0x001ea80000100a00 */
[----:B------:R0:W-:Y:S04]  /*70b0*/  STL.64 [R1+0x2e8], R18 ;  /* 0x0002e81201007387 */ /* 0x0001e80000100a00 */
[----:B0-----:R-:W3:Y:S04]  /*70c0*/  LDL.64 R18, [R1+0x270] ;  /* 0x0002700001127983 */ /* 0x001ee80000100a00 */
[----:B------:R0:W-:Y:S04]  /*70d0*/  STL [R1+0x2e0], R17 ;  /* 0x0002e01101007387 */ /* 0x0001e80000100800 */
[----:B0-----:R-:W3:Y:S04]  /*70e0*/  LDL R17, [R1+0x26c] ;  /* 0x00026c0001117983 */ /* 0x001ee80000100800 */
[----:B------:R0:W-:Y:S04]  /*70f0*/  STL [R1+0x2dc], R15 ;  /* 0x0002dc0f01007387 */ /* 0x0001e80000100800 */
[----:B0-----:R-:W2:Y:S04]  /*7100*/  LDL.LU R15, [R1+0x288] ;  /* 0x00028800010f7983 */ /* 0x001ea80000300800 */
[----:B------:R0:W-:Y:S04]  /*7110*/  STL [R1+0x2d8], R14 ;  /* 0x0002d80e01007387 */ /* 0x0001e80000100800 */
[----:B0-----:R-:W3:Y:S04]  /*7120*/  LDL.LU R14, [R1+0x234] ;  /* 0x00023400010e7983 */ /* 0x001ee80000300800 */
[----:B------:R-:W-:Y:S04]  /*7130*/  STL.64 [R1+0x2d0], R10 ;  /* 0x0002d00a01007387 */ /* 0x000fe80000100a00 */
[----:B------:R-:W-:Y:S04]  /*7140*/  STL [R1+0x2cc], R5 ;  /* 0x0002cc0501007387 */ /* 0x000fe80000100800 */
[----:B------:R0:W-:Y:S04]  /*7150*/  STL [R1+0x2c8], R4 ;  /* 0x0002c80401007387 */ /* 0x0001e80000100800 */
[----:B0-----:R-:W3:Y:S04]  /*7160*/  LDL.LU R4, [R1+0x228] ;  /* 0x0002280001047983 */ /* 0x001ee80000300800 */
[----:B------:R-:W-:Y:S01]  /*7170*/  STL [R1+0x2c4], R3 ;  /* 0x0002c40301007387 */ /* 0x000fe20000100800 */
[----:B----4-:R-:W-:-:S05]  /*7180*/  IADD3 R25, P6, R12, R22, RZ ;  /* 0x000000160c197210 */ /* 0x010fca0007fde0ff */
[----:B------:R0:W-:Y:S04]  /*7190*/  STL [R1+0x24c], R25 ;  /* 0x00024c1901007387 */ /* 0x0001e80000100800 */
[----:B0-----:R0:W5:Y:S01]  /*71a0*/  LDL.LU R25, [R1+0x304] ;  /* 0x0003040001197983 */ /* 0x0011620000300800 */
[----:B--2---:R-:W-:-:S04]  /*71b0*/  LOP3.LUT R15, R15, 0xffffffef, RZ, 0xc0, !PT ;  /* 0xffffffef0f0f7812 */ /* 0x004fc800078ec0ff */
[----:B------:R-:W-:Y:S02]  /*71c0*/  @P0 LOP3.LUT R15, R15, 0x10, RZ, 0xfc, !PT ;  /* 0x000000100f0f0812 */ /* 0x000fe400078efcff */
[----:B------:R-:W-:Y:S02]  /*71d0*/  IADD3 R13, P0, P4, R12, R22, R20 ;  /* 0x000000160c0d7210 */ /* 0x000fe40007c1e014 */
[----:B------:R-:W2:Y:S04]  /*71e0*/  LDL R12, [R1+0x2a8] ;  /* 0x0002a800010c7983 */ /* 0x000ea80000100800 */
[----:B------:R4:W-:Y:S04]  /*71f0*/  STL [R1+0x2a4], R13 ;  /* 0x0002a40d01007387 */ /* 0x0009e80000100800 */
[----:B----4-:R-:W2:Y:S01]  /*7200*/  LDL R13, [R1+0x27c] ;  /* 0x00027c00010d7983 */ /* 0x010ea20000100800 */
[----:B------:R-:W-:-:S04]  /*7210*/  LOP3.LUT R15, R15, 0xfffffffd, RZ, 0xc0, !PT ;  /* 0xfffffffd0f0f7812 */ /* 0x000fc800078ec0ff */
[----:B------:R-:W-:Y:S02]  /*7220*/  @P6 LOP3.LUT R15, R15, 0x2, RZ, 0xfc, !PT ;  /* 0x000000020f0f6812 */ /* 0x000fe400078efcff */
[----:B--2---:R-:W-:Y:S02]  /*7230*/  IADD3 R12, P5, P6, R13, R8, R12 ;  /* 0x000000080d0c7210 */ /* 0x004fe40007ebe00c */
[----:B------:R-:W2:Y:S01]  /*7240*/  LDL R13, [R1+0x248] ;  /* 0x00024800010d7983 */ /* 0x000ea20000100800 */
[----:B---3--:R-:W-:Y:S01]  /*7250*/  IMAD.IADD R17, R17, 0x1, R23 ;  /* 0x0000000111117824 */ /* 0x008fe200078e0217 */
[----:B------:R-:W-:Y:S02]  /*7260*/  PRMT R3, R4, 0x7610, R3 ;  /* 0x0000761004037816 */ /* 0x000fe40000000003 */
[----:B--2---:R-:W-:Y:S02]  /*7270*/  IADD3.X R13, R13, R7, R24, P5, P6 ;  /* 0x000000070d0d7210 */ /* 0x004fe40002fec418 */
[----:B------:R0:W5:Y:S04]  /*7280*/  LDL.LU R24, [R1+0x300] ;  /* 0x0003000001187983 */ /* 0x0001680000300800 */
[----:B------:R-:W-:Y:S01]  /*7290*/  STL [R1+0x288], R15 ;  /* 0x0002880f01007387 */ /* 0x000fe20000100800 */
[----:B------:R-:W-:-:S03]  /*72a0*/  LOP3.LUT P6, RZ, R15, 0x4, RZ, 0xc0, !PT ;  /* 0x000000040fff7812 */ /* 0x000fc600078cc0ff */
[----:B------:R0:W5:Y:S04]  /*72b0*/  LDL.LU.64 R22, [R1+0x2f8] ;  /* 0x0002f80001167983 */ /* 0x0001680000300a00 */
[----:B------:R2:W-:Y:S02]  /*72c0*/  STL [R1+0x22c], R17 ;  /* 0x00022c1101007387 */ /* 0x0005e40000100800 */
[----:B--2---:R-:W-:Y:S02]  /*72d0*/  IADD3.X R17, R19, R17, R21, P0, P4 ;  /* 0x0000001113117210 */ /* 0x004fe400007e8415 */
[----:B------:R-:W-:Y:S01]  /*72e0*/  LOP3.LUT P0, RZ, R15, 0x10, RZ, 0xc0, !PT ;  /* 0x000000100fff7812 */ /* 0x000fe2000780c0ff */
[----:B------:R0:W5:Y:S01]  /*72f0*/  LDL.LU.64 R20, [R1+0x2f0] ;  /* 0x0002f00001147983 */ /* 0x0001620000300a00 */
[----:B------:R-:W-:-:S03]  /*7300*/  SHF.L.U32 R15, R4, 0x10, RZ ;  /* 0x00000010040f7819 */ /* 0x000fc600000006ff */
[----:B------:R0:W5:Y:S02]  /*7310*/  LDL.LU.64 R18, [R1+0x2e8] ;  /* 0x0002e80001127983 */ /* 0x0001640000300a00 */
[----:B------:R-:W-:-:S04]  /*7320*/  FMUL R15, R15, R16 ;  /* 0x000000100f0f7220 */ /* 0x000fc80000400000 */
[----:B------:R-:W-:-:S05]  /*7330*/  FFMA R14, R14, R2, R15 ;  /* 0x000000020e0e7223 */ /* 0x000fca000000000f */
[----:B------:R-:W-:-:S04]  /*7340*/  F2FP.BF16.F32.PACK_AB R11, RZ, R14 ;  /* 0x0000000eff0b723e */ /* 0x000fc800000010ff */
[----:B------:R-:W-:Y:S01]  /*7350*/  PRMT R10, R11, 0x7610, R10 ;  /* 0x000076100b0a7816 */ /* 0x000fe2000000000a */
[----:B------:R-:W-:-:S03]  /*7360*/  @P3 IMAD.MOV.U32 R11, RZ, RZ, R7 ;  /* 0x000000ffff0b3224 */ /* 0x000fc600078e0007 */
[----:B------:R-:W-:Y:S01]  /*7370*/  PRMT R5, R10, 0x7610, R5 ;  /* 0x000076100a057816 */ /* 0x000fe20000000005 */
[----:B------:R-:W-:Y:S01]  /*7380*/  @P3 IMAD.MOV.U32 R10, RZ, RZ, R8 ;  /* 0x000000ffff0a3224 */ /* 0x000fe200078e0008 */
[----:B------:R2:W-:Y:S04]  /*7390*/  STL [R1+0x2b4], R17 ;  /* 0x0002b41101007387 */ /* 0x0005e80000100800 */
[----:B------:R3:W-:Y:S04]  /*73a0*/  @P3 STG.E.U16 desc[UR60][R10.64+0x12], R5 ;  /* 0x000012050a003986 */ /* 0x0007e8000c10153c */
[----:B--2---:R0:W5:Y:S04]  /*73b0*/  LDL.LU R17, [R1+0x2e0] ;  /* 0x0002e00001117983 */ /* 0x0041680000300800 */
[----:B------:R0:W5:Y:S04]  /*73c0*/  LDL.LU R15, [R1+0x2dc] ;  /* 0x0002dc00010f7983 */ /* 0x0001680000300800 */
[----:B------:R0:W5:Y:S04]  /*73d0*/  LDL.LU R14, [R1+0x2d8] ;  /* 0x0002d800010e7983 */ /* 0x0001680000300800 */
[----:B---3--:R0:W5:Y:S04]  /*73e0*/  LDL.LU.64 R10, [R1+0x2d0] ;  /* 0x0002d000010a7983 */ /* 0x0081680000300a00 */
[----:B------:R0:W5:Y:S04]  /*73f0*/  LDL.LU R5, [R1+0x2cc] ;  /* 0x0002cc0001057983 */ /* 0x0001680000300800 */
[----:B------:R0:W5:Y:S04]  /*7400*/  LDL.LU R4, [R1+0x2c8] ;  /* 0x0002c80001047983 */ /* 0x0001680000300800 */
[----:B------:R2:W-:Y:S04]  /*7410*/  STL.S16 [R1+0x228], R3 ;  /* 0x0002280301007387 */ /* 0x0005e80000100600 */
[----:B--2---:R0:W5:Y:S01]  /*7420*/  LDL.LU R3, [R1+0x2c4] ;  /* 0x0002c40001037983 */ /* 0x0041620000300800 */
[----:B------:R-:W-:Y:S01]  /*7430*/  ISETP.GT.AND P3, PT, R0, 0x8, P6 ;  /* 0x000000080000780c */ /* 0x000fe20003764270 */
[----:B------:R-:W-:-:S12]  /*7440*/  BSSY B1, `(.L_x_57) ;  /* 0x0000006000017945 */ /* 0x000fd80003800000 */
[----:B0-----:R-:W-:Y:S05]  /*7450*/  @!P3 BRA `(.L_x_58) ;  /* 0x000000000010b947 */ /* 0x001fea0003800000 */
[----:B------:R0:W-:Y:S04]  /*7460*/  STL [R1+0x2c4], R0 ;  /* 0x0002c40001007387 */ /* 0x0001e80000100800 */
[----:B0----5:R-:W2:Y:S04]  /*7470*/  LDG.E.LTC128B.U16 R0, desc[UR60][R22.64+0x10] ;  /* 0x0000103c16007981 */ /* 0x021ea8000c1e1520 */
[----:B--2---:R0:W-:Y:S04]  /*7480*/  STL [R1+0x228], R0 ;  /* 0x0002280001007387 */ /* 0x0041e80000100800 */
[----:B0-----:R0:W5:Y:S02]  /*7490*/  LDL.LU R0, [R1+0x2c4] ;  /* 0x0002c40001007983 */ /* 0x0011640000300800 */
.L_x_58:
[----:B------:R-:W-:Y:S05]  /*74a0*/  BSYNC B1 ;  /* 0x0000000000017941 */ /* 0x000fea0003800000 */
.L_x_57:
[----:B-----5:R2:W-:Y:S04]  /*74b0*/  STL [R1+0x2fc], R25 ;  /* 0x0002fc1901007387 */ /* 0x0205e80000100800 */
[----:B--2---:R-:W2:Y:S04]  /*74c0*/  LDL R25, [R1+0x290] ;  /* 0x0002900001197983 */ /* 0x004ea80000100800 */
[----:B------:R3:W-:Y:S04]  /*74d0*/  STL [R1+0x2f8], R24 ;  /* 0x0002f81801007387 */ /* 0x0007e80000100800 */
[----:B---3--:R-:W3:Y:S04]  /*74e0*/  LDL.LU R24, [R1+0x238] ;  /* 0x0002380001187983 */ /* 0x008ee80000300800 */
[----:B------:R-:W-:Y:S04]  /*74f0*/  STL [R1+0x2f4], R23 ;  /* 0x0002f41701007387 */ /* 0x000fe80000100800 */
[----:B------:R-:W-:Y:S04]  /*7500*/  STL [R1+0x2f0], R22 ;  /* 0x0002f01601007387 */ /* 0x000fe80000100800 */
[----:B------:R-:W-:Y:S04]  /*7510*/  STL [R1+0x2ec], R13 ;  /* 0x0002ec0d01007387 */ /* 0x000fe80000100800 */
[----:B------:R4:W-:Y:S04]  /*7520*/  STL [R1+0x2e8], R12 ;  /* 0x0002e80c01007387 */ /* 0x0009e80000100800 */
[----:B----4-:R-:W4:Y:S04]  /*7530*/  LDL R12, [R1+0x26c] ;  /* 0x00026c00010c7983 */ /* 0x010f280000100800 */
[----:B------:R1:W-:Y:S04]  /*7540*/  STL.64 [R1+0x2e0], R10 ;  /* 0x0002e00a01007387 */ /* 0x0003e80000100a00 */
[----:B-1----:R-:W4:Y:S04]  /*7550*/  LDL.64 R10, [R1+0x240] ;  /* 0x00024000010a7983 */ /* 0x002f280000100a00 */
[----:B------:R1:W-:Y:S04]  /*7560*/  STL [R1+0x2d8], R7 ;  /* 0x0002d80701007387 */ /* 0x0003e80000100800 */
[----:B-1----:R-:W3:Y:S04]  /*7570*/  LDL R7, [R1+0x268] ;  /* 0x0002680001077983 */ /* 0x002ee80000100800 */
[----:B------:R1:W-:Y:S04]  /*7580*/  STL.64 [R1+0x2d0], R8 ;  /* 0x0002d00801007387 */ /* 0x0003e80000100a00 */
[----:B-1----:R-:W4:Y:S04]  /*7590*/  LDL R8, [R1+0x298] ;  /* 0x0002980001087983 */ /* 0x002f280000100800 */
[----:B------:R-:W4:Y:S04]  /*75a0*/  LDL R9, [R1+0x278] ;  /* 0x0002780001097983 */ /* 0x000f280000100800 */
[----:B------:R1:W-:Y:S04]  /*75b0*/  STL [R1+0x2c8], R6 ;  /* 0x0002c80601007387 */ /* 0x0003e80000100800 */
[----:B-1----:R-:W4:Y:S04]  /*75c0*/  LDL.LU R6, [R1+0x228] ;  /* 0x0002280001067983 */ /* 0x002f280000300800 */
[----:B------:R-:W-:Y:S01]  /*75d0*/  STL [R1+0x2c4], R3 ;  /* 0x0002c40301007387 */ /* 0x000fe20000100800 */
[----:B--2---:R-:W-:Y:S01]  /*75e0*/  R2UR UR4, R25 ;  /* 0x00000000190472ca */ /* 0x004fe200000e0000 */
[----:B---3--:R-:W-:-:S04]  /*75f0*/  IMAD.WIDE.U32 R20, R7, 0x78, R20 ;  /* 0x0000007807147825 */ /* 0x008fc800078e0014 */
[----:B----4-:R-:W-:-:S04]  /*7600*/  IMAD.U32 R25, R6, 0x10000, RZ ;  /* 0x0001000006197824 */ /* 0x010fc800078e00ff */
[----:B------:R-:W-:-:S04]  /*7610*/  FMUL R25, R25, R16 ;  /* 0x0000001019197220 */ /* 0x000fc80000400000 */
[----:B------:R-:W-:Y:S02]  /*7620*/  FFMA R24, R24, R2, R25 ;  /* 0x0000000218187223 */ /* 0x000fe40000000019 */
[----:B------:R1:W5:Y:S03]  /*7630*/  LDL.LU R25, [R1+0x2fc] ;  /* 0x0002fc0001197983 */ /* 0x0003660000300800 */
[----:B------:R-:W-:Y:S02]  /*7640*/  F2FP.BF16.F32.PACK_AB R23, RZ, R24 ;  /* 0x00000018ff17723e */ /* 0x000fe400000010ff */
[----:B------:R1:W5:Y:S02]  /*7650*/  LDL.LU R24, [R1+0x2f8] ;  /* 0x0002f80001187983 */ /* 0x0003640000300800 */
[----:B------:R-:W-:Y:S02]  /*7660*/  PRMT R22, R23, 0x7610, R22 ;  /* 0x0000761017167816 */ /* 0x000fe40000000016 */
[----:B------:R1:W5:Y:S02]  /*7670*/  LDL.LU R23, [R1+0x2f4] ;  /* 0x0002f40001177983 */ /* 0x0003640000300800 */
[----:B------:R-:W-:-:S02]  /*7680*/  PRMT R13, R22, 0x7610, R13 ;  /* 0x00007610160d7816 */ /* 0x000fc4000000000d */
[----:B------:R1:W5:Y:S04]  /*7690*/  LDL.LU R22, [R1+0x2f0] ;  /* 0x0002f00001167983 */ /* 0x0003680000300800 */
[----:B------:R2:W-:Y:S01]  /*76a0*/  @P3 STG.E.U16 desc[UR60][R4.64+0x10], R13 ;  /* 0x0000100d04003986 */ /* 0x0005e2000c10153c */
[----:B------:R-:W-:-:S04]  /*76b0*/  IADD3 R20, P3, R10, R20, RZ ;  /* 0x000000140a147210 */ /* 0x000fc80007f7e0ff */
[----:B------:R-:W-:-:S03]  /*76c0*/  IADD3.X R21, R11, R12, R21, P3, !PT ;  /* 0x0000000c0b157210 */ /* 0x000fc60001ffe415 */
[----:B------:R-:W-:Y:S01]  /*76d0*/  IMAD.WIDE.U32 R20, R17, R7, R20 ;  /* 0x0000000711147225 */ /* 0x000fe200078e0014 */
[----:B--2---:R1:W5:Y:S02]  /*76e0*/  LDL.LU R13, [R1+0x2ec] ;  /* 0x0002ec00010d7983 */ /* 0x0043640000300800 */
[----:B------:R-:W-:Y:S02]  /*76f0*/  IADD3 R20, P3, R18, R20, RZ ;  /* 0x0000001412147210 */ /* 0x000fe40007f7e0ff */
[----:B------:R1:W5:Y:S02]  /*7700*/  LDL.LU R12, [R1+0x2e8] ;  /* 0x0002e800010c7983 */ /* 0x0003640000300800 */
[----:B------:R-:W-:Y:S02]  /*7710*/  IADD3.X R21, R19, R8, R21, P3, !PT ;  /* 0x0000000813157210 */ /* 0x000fe40001ffe415 */
[----:B------:R1:W5:Y:S04]  /*7720*/  LDL.LU.64 R10, [R1+0x2e0] ;  /* 0x0002e000010a7983 */ /* 0x0003680000300a00 */
[----:B------:R1:W5:Y:S01]  /*7730*/  LDL.LU R7, [R1+0x2d8] ;  /* 0x0002d80001077983 */ /* 0x0003620000300800 */
[----:B------:R-:W-:-:S03]  /*7740*/  IMAD.WIDE.U32 R8, R9, UR4, R20 ;  /* 0x0000000409087c25 */ /* 0x000fc6000f8e0014 */
[----:B------:R-:W2:Y:S01]  /*7750*/  LDL R21, [R1+0x294] ;  /* 0x0002940001157983 */ /* 0x000ea20000100800 */
[----:B------:R-:W-:Y:S02]  /*7760*/  LEA R20, P3, R8, R14, 0x1 ;  /* 0x0000000e08147211 */ /* 0x000fe400078608ff */
[----:B------:R-:W-:Y:S01]  /*7770*/  PRMT R3, R6, 0x7610, R3 ;  /* 0x0000761006037816 */ /* 0x000fe20000000003 */
[----:B--2---:R-:W-:-:S05]  /*7780*/  IMAD.IADD R21, R21, 0x1, R9 ;  /* 0x0000000115157824 */ /* 0x004fca00078e0209 */
[----:B------:R-:W-:Y:S02]  /*7790*/  LEA.HI.X R21, R8, R15, R21, 0x1, P3 ;  /* 0x0000000f08157211 */ /* 0x000fe400018f0c15 */
[----:B------:R1:W5:Y:S01]  /*77a0*/  LDL.LU.64 R8, [R1+0x2d0] ;  /* 0x0002d00001087983 */ /* 0x0003620000300a00 */
[----:B------:R-:W-:-:S03]  /*77b0*/  ISETP.GT.AND P3, PT, R0, 0x9, P6 ;  /* 0x000000090000780c */ /* 0x000fc60003764270 */
[----:B------:R1:W5:Y:S04]  /*77c0*/  LDL.LU R6, [R1+0x2c8] ;  /* 0x0002c80001067983 */ /* 0x0003680000300800 */
[----:B------:R2:W-:Y:S04]  /*77d0*/  STL.S16 [R1+0x228], R3 ;  /* 0x0002280301007387 */ /* 0x0005e80000100600 */
[----:B--2---:R1:W5:Y:S01]  /*77e0*/  LDL.LU R3, [R1+0x2c4] ;  /* 0x0002c40001037983 */ /* 0x0043620000300800 */
[----:B------:R-:W-:Y:S04]  /*77f0*/  BSSY B1, `(.L_x_59) ;  /* 0x0000006000017945 */ /* 0x000fe80003800000 */
[----:B------:R-:W-:Y:S05]  /*7800*/  @!P3 BRA `(.L_x_60) ;  /* 0x000000000010b947 */ /* 0x000fea0003800000 */
[----:B------:R2:W-:Y:S04]  /*7810*/  STL [R1+0x2c4], R0 ;  /* 0x0002c40001007387 */ /* 0x0005e80000100800 */
[----:B--2--5:R-:W2:Y:S04]  /*7820*/  LDG.E.LTC128B.U16 R0, desc[UR60][R22.64+0x12] ;  /* 0x0000123c16007981 */ /* 0x024ea8000c1e1520 */
[----:B--2---:R2:W-:Y:S04]  /*7830*/  STL [R1+0x228], R0 ;  /* 0x0002280001007387 */ /* 0x0045e80000100800 */
[----:B--2---:R2:W5:Y:S02]  /*7840*/  LDL.LU R0, [R1+0x2c4] ;  /* 0x0002c40001007983 */ /* 0x0045640000300800 */
.L_x_60:
[----:B------:R-:W-:Y:S05]  /*7850*/  BSYNC B1 ;  /* 0x0000000000017941 */ /* 0x000fea0003800000 */
.L_x_59:
[----:B------:R3:W-:Y:S04]  /*7860*/  STL [R1+0x318], R31 ;  /* 0x0003181f01007387 */ /* 0x0007e80000100800 */
[----:B---3--:R-:W3:Y:S04]  /*7870*/  LDL R31, [R1+0x288] ;  /* 0x00028800011f7983 */ /* 0x008ee80000100800 */
[----:B------:R4:W-:Y:S04]  /*7880*/  STL [R1+0x314], R30 ;  /* 0x0003141e01007387 */ /* 0x0009e80000100800 */
[----:B----4-:R-:W4:Y:S04]  /*7890*/  LDL.LU R30, [R1+0x23c] ;  /* 0x00023c00011e7983 */ /* 0x010f280000300800 */
[----:B------:R-:W-:Y:S04]  /*78a0*/  STL [R1+0x310], R29 ;  /* 0x0003101d01007387 */ /* 0x000fe80000100800 */
[----:B------:R-:W-:Y:S04]  /*78b0*/  STL [R1+0x30c], R28 ;  /* 0x00030c1c01007387 */ /* 0x000fe80000100800 */
[----:B------:R0:W-:Y:S04]  /*78c0*/  STL [R1+0x308], R27 ;  /* 0x0003081b01007387 */ /* 0x0001e80000100800 */
[----:B0-----:R-:W2:Y:S04]  /*78d0*/  LDL.LU R27, [R1+0x22c] ;  /* 0x00022c00011b7983 */ /* 0x001ea80000300800 */
[----:B------:R0:W-:Y:S04]  /*78e0*/  STL [R1+0x304], R26 ;  /* 0x0003041a01007387 */ /* 0x0001e80000100800 */
[----:B0-----:R-:W2:Y:S04]  /*78f0*/  LDL.LU R26, [R1+0x24c] ;  /* 0x00024c00011a7983 */ /* 0x001ea80000300800 */
[----:B-----5:R0:W-:Y:S04]  /*7900*/  STL [R1+0x300], R23 ;  /* 0x0003001701007387 */ /* 0x0201e80000100800 */
[----:B0-----:R-:W4:Y:S04]  /*7910*/  LDL.LU R23, [R1+0x228] ;  /* 0x0002280001177983 */ /* 0x001f280000300800 */
[----:B------:R0:W-:Y:S04]  /*7920*/  STL.64 [R1+0x2f8], R24 ;  /* 0x0002f81801007387 */ /* 0x0001e80000100a00 */
[----:B0-----:R-:W2:Y:S04]  /*7930*/  LDL.LU.64 R24, [R1+0x270] ;  /* 0x0002700001187983 */ /* 0x001ea80000300a00 */
[----:B------:R-:W-:Y:S04]  /*7940*/  STL [R1+0x2f4], R22 ;  /* 0x0002f41601007387 */ /* 0x000fe80000100800 */
[----:B------:R0:W-:Y:S04]  /*7950*/  STL [R1+0x2f0], R21 ;  /* 0x0002f01501007387 */ /* 0x0001e80000100800 */
[----:B0-----:R-:W2:Y:S04]  /*7960*/  LDL.LU R21, [R1+0x200] ;  /* 0x0002000001157983 */ /* 0x001ea80000300800 */
[----:B------:R-:W-:Y:S04]  /*7970*/  STL [R1+0x2ec], R20 ;  /* 0x0002ec1401007387 */ /* 0x000fe80000100800 */
[----:B------:R-:W-:Y:S04]  /*7980*/  STL [R1+0x2e8], R17 ;  /* 0x0002e81101007387 */ /* 0x000fe80000100800 */
[----:B------:R0:W-:Y:S04]  /*7990*/  STL.64 [R1+0x2e0], R18 ;  /* 0x0002e01201007387 */ /* 0x0001e80000100a00 */
[----:B0-----:R-:W2:Y:S04]  /*79a0*/  LDL.LU R19, [R1+0x230] ;  /* 0x0002300001137983 */ /* 0x001ea80000300800 */
[----:B------:R0:W-:Y:S04]  /*79b0*/  STL.64 [R1+0x2d8], R12 ;  /* 0x0002d80c01007387 */ /* 0x0001e80000100a00 */
[----:B0-----:R-:W2:Y:S04]  /*79c0*/  LDL R13, [R1+0x268] ;  /* 0x00026800010d7983 */ /* 0x001ea80000100800 */
[----:B------:R0:W-:Y:S04]  /*79d0*/  STL.64 [R1+0x2d0], R8 ;  /* 0x0002d00801007387 */ /* 0x0001e80000100a00 */
[----:B0-----:R-:W2:Y:S04]  /*79e0*/  LDL.LU.64 R8, [R1+0x240] ;  /* 0x0002400001087983 */ /* 0x001ea80000300a00 */
[----:B------:R0:W-:Y:S04]  /*79f0*/  STL.64 [R1+0x2c8], R6 ;  /* 0x0002c80601007387 */ /* 0x0001e80000100a00 */
[----:B0-----:R-:W2:Y:S01]  /*7a00*/  LDL.LU.64 R6, [R1+0x250] ;  /* 0x0002500001067983 */ /* 0x001ea20000300a00 */
[----:B---3--:R-:W-:Y:S01]  /*7a10*/  LOP3.LUT P4, RZ, R31, 0x2, RZ, 0xc0, !PT ;  /* 0x000000021fff7812 */ /* 0x008fe2000788c0ff */
        /* <DEDUP_REMOVED lines=10> */
[----:B------:R2:W-:Y:S02]  /*7ac0*/  @P3 STG.E.U16 desc[UR60][R4.64+0x12], R18 ;  /* 0x0000121204003986 */ /* 0x0005e4000c10153c */
[----:B--2---:R-:W-:Y:S02]  /*7ad0*/  IADD3 R18, P3, R19, R10, RZ ;  /* 0x0000000a13127210 */ /* 0x004fe40007f7e0ff */
[----:B------:R-:W2:Y:S01]  /*7ae0*/  LDL.LU R19, [R1+0x2a0] ;  /* 0x0002a00001137983 */ /* 0x000ea20000300800 */
[----:B------:R-:W-:Y:S01]  /*7af0*/  IMAD.X R27, R27, 0x1, R25, P4 ;  /* 0x000000011b1b7824 */ /* 0x000fe200020e0619 */
[----:B------:R-:W-:-:S04]  /*7b00*/  LEA R24, P4, R26, R14, 0x1 ;  /* 0x0000000e1a187211 */ /* 0x000fc800078808ff */
[----:B------:R-:W-:Y:S02]  /*7b10*/  LEA.HI.X R25, R26, R15, R27, 0x1, P4 ;  /* 0x0000000f1a197211 */ /* 0x000fe400020f0c1b */
[----:B------:R-:W-:Y:S01]  /*7b20*/  ISETP.GT.AND P4, PT, R3, 0x100, PT ;  /* 0x000001000300780c */ /* 0x000fe20003f84270 */
[----:B------:R0:W5:Y:S01]  /*7b30*/  LDL.LU R27, [R1+0x308] ;  /* 0x00030800011b7983 */ /* 0x0001620000300800 */
[----:B------:R-:W-:-:S03]  /*7b40*/  PRMT R22, R23, 0x7610, R22 ;  /* 0x0000761017167816 */ /* 0x000fc60000000016 */
[----:B------:R0:W5:Y:S04]  /*7b50*/  LDL.LU R26, [R1+0x304] ;  /* 0x00030400011a7983 */ /* 0x0001680000300800 */
[----:B------:R0:W5:Y:S01]  /*7b60*/  LDL.LU R23, [R1+0x300] ;  /* 0x0003000001177983 */ /* 0x0001620000300800 */
[----:B--2---:R-:W-:Y:S01]  /*7b70*/  IMAD.X R19, R19, 0x1, R11, P3 ;  /* 0x0000000113137824 */ /* 0x004fe200018e060b */
[----:B------:R-:W-:-:S13]  /*7b80*/  ISETP.GT.AND P3, PT, R0, RZ, P4 ;  /* 0x000000ff0000720c */ /* 0x000fda0002764270 */
[----:B------:R-:W2:Y:S04]  /*7b90*/  @P3 LDG.E.LTC128B.U16 R22, desc[UR60][R24.64] ;  /* 0x0000003c18163981 */ /* 0x000ea8000c1e1520 */
[----:B------:R0:W5:Y:S04]  /*7ba0*/  LDL.LU.64 R24, [R1+0x2f8] ;  /* 0x0002f80001187983 */ /* 0x0001680000300a00 */
[----:B------:R-:W-:Y:S04]  /*7bb0*/  STL.64 [R1+0x220], R18 ;  /* 0x0002201201007387 */ /* 0x000fe80000100a00 */
[----:B--2---:R2:W-:Y:S02]  /*7bc0*/  STL [R1+0x228], R22 ;  /* 0x0002281601007387 */ /* 0x0045e40000100800 */
[----:B--2---:R-:W-:-:S04]  /*7bd0*/  IMAD.U32 R22, R22, 0x10000, RZ ;  /* 0x0001000016167824 */ /* 0x004fc800078e00ff */
        /* <DEDUP_REMOVED lines=9> */
[----:B------:R2:W-:Y:S04]  /*7c70*/  @P3 STG.E.U16 desc[UR60][R18.64], R12 ;  /* 0x0000000c12003986 */ /* 0x0005e8000c10153c */
[----:B--2---:R0:W5:Y:S01]  /*7c80*/  LDL.LU.64 R18, [R1+0x2e0] ;  /* 0x0002e00001127983 */ /* 0x0041620000300a00 */
[----:B------:R-:W-:-:S03]  /*7c90*/  IMAD.WIDE.U32 R12, R13, 0x78, R6 ;  /* 0x000000780d0c7825 */ /* 0x000fc600078e0006 */
[----:B------:R-:W2:Y:S01]  /*7ca0*/  LDL.LU R7, [R1+0x26c] ;  /* 0x00026c0001077983 */ /* 0x000ea20000300800 */
[----:B------:R-:W-:-:S04]  /*7cb0*/  IADD3 R6, P3, R8, R12, RZ ;  /* 0x0000000c08067210 */ /* 0x000fc80007f7e0ff */
[----:B--2---:R-:W-:Y:S02]  /*7cc0*/  IADD3.X R7, R9, R7, R13, P3, !PT ;  /* 0x0000000709077210 */ /* 0x004fe40001ffe40d */
[----:B------:R0:W5:Y:S04]  /*7cd0*/  LDL.LU.64 R12, [R1+0x2d8] ;  /* 0x0002d800010c7983 */ /* 0x0001680000300a00 */
[----:B------:R0:W5:Y:S04]  /*7ce0*/  LDL.LU.64 R8, [R1+0x2d0] ;  /* 0x0002d00001087983 */ /* 0x0001680000300a00 */
[----:B------:R2:W-:Y:S04]  /*7cf0*/  STL.64 [R1+0x230], R6 ;  /* 0x0002300601007387 */ /* 0x0005e80000100a00 */
[----:B--2---:R0:W5:Y:S01]  /*7d00*/  LDL.LU.64 R6, [R1+0x2c8] ;  /* 0x0002c80001067983 */ /* 0x0041620000300a00 */
[----:B------:R-:W-:Y:S01]  /*7d10*/  ISETP.GT.AND P3, PT, R0, 0x1, P4 ;  /* 0x000000010000780c */ /* 0x000fe20002764270 */
[----:B------:R-:W-:-:S12]  /*7d20*/  BSSY B1, `(.L_x_61) ;  /* 0x0000006000017945 */ /* 0x000fd80003800000 */
[----:B0-----:R-:W-:Y:S05]  /*7d30*/  @!P3 BRA `(.L_x_62) ;  /* 0x000000000010b947 */ /* 0x001fea0003800000 */
[----:B------:R0:W-:Y:S04]  /*7d40*/  STL [R1+0x2c4], R0 ;  /* 0x0002c40001007387 */ /* 0x0001e80000100800 */
[----:B0----5:R-:W2:Y:S04]  /*7d50*/  LDG.E.LTC128B.U16 R0, desc[UR60][R20.64+0x2] ;  /* 0x0000023c14007981 */ /* 0x021ea8000c1e1520 */
[----:B--2---:R0:W-:Y:S04]  /*7d60*/  STL [R1+0x228], R0 ;  /* 0x0002280001007387 */ /* 0x0041e80000100800 */
[----:B0-----:R0:W5:Y:S02]  /*7d70*/  LDL.LU R0, [R1+0x2c4] ;  /* 0x0002c40001007983 */ /* 0x0011640000300800 */
.L_x_62:
[----:B------:R-:W-:Y:S05]  /*7d80*/  BSYNC B1 ;  /* 0x0000000000017941 */ /* 0x000fea0003800000 */
.L_x_61:
[----:B-----5:R2:W-:Y:S04]  /*7d90*/  STL [R1+0x2f0], R20 ;  /* 0x0002f01401007387 */ /* 0x0205e80000100800 */
[----:B--2---:R-:W2:Y:S04]  /*7da0*/  LDL R20, [R1+0x290] ;  /* 0x0002900001147983 */ /* 0x004ea80000100800 */
[----:B------:R3:W-:Y:S04]  /*7db0*/  STL.64 [R1+0x2e8], R12 ;  /* 0x0002e80c01007387 */ /* 0x0007e80000100a00 */
[----:B---3--:R-:W3:Y:S04]  /*7dc0*/  LDL.LU R12, [R1+0x204] ;  /* 0x00020400010c7983 */ /* 0x008ee80000300800 */
[----:B------:R-:W4:Y:S04]  /*7dd0*/  LDL.LU R13, [R1+0x268] ;  /* 0x00026800010d7983 */ /* 0x000f280000300800 */
[----:B------:R1:W-:Y:S04]  /*7de0*/  STL.64 [R1+0x2e0], R10 ;  /* 0x0002e00a01007387 */ /* 0x0003e80000100a00 */
[----:B-1----:R-:W4:Y:S04]  /*7df0*/  LDL.LU.64 R10, [R1+0x230] ;  /* 0x00023000010a7983 */ /* 0x002f280000300a00 */
[----:B------:R1:W-:Y:S04]  /*7e00*/  STL [R1+0x2d8], R5 ;  /* 0x0002d80501007387 */ /* 0x0003e80000100800 */
[----:B-1----:R-:W3:Y:S04]  /*7e10*/  LDL.LU R5, [R1+0x2a4] ;  /* 0x0002a40001057983 */ /* 0x002ee80000300800 */
[----:B------:R1:W-:Y:S04]  /*7e20*/  STL.64 [R1+0x2d0], R8 ;  /* 0x0002d00801007387 */ /* 0x0003e80000100a00 */
[----:B-1----:R-:W3:Y:S04]  /*7e30*/  LDL.LU R8, [R1+0x298] ;  /* 0x0002980001087983 */ /* 0x002ee80000300800 */
[----:B------:R-:W3:Y:S04]  /*7e40*/  LDL.LU R9, [R1+0x278] ;  /* 0x0002780001097983 */ /* 0x000ee80000300800 */
[----:B------:R1:W-:Y:S04]  /*7e50*/  STL.64 [R1+0x2c8], R6 ;  /* 0x0002c80601007387 */ /* 0x0003e80000100a00 */
[----:B-1----:R-:W3:Y:S04]  /*7e60*/  LDL.64 R6, [R1+0x220] ;  /* 0x0002200001067983 */ /* 0x002ee80000100a00 */
[----:B------:R1:W-:Y:S04]  /*7e70*/  STL [R1+0x2c4], R4 ;  /* 0x0002c40401007387 */ /* 0x0003e80000100800 */
[----:B-1----:R-:W3:Y:S01]  /*7e80*/  LDL.LU R4, [R1+0x228] ;  /* 0x0002280001047983 */ /* 0x002ee20000300800 */
[----:B--2---:R-:W-:Y:S01]  /*7e90*/  R2UR UR4, R20 ;  /* 0x00000000140472ca */ /* 0x004fe200000e0000 */
[----:B----4-:R-:W-:-:S04]  /*7ea0*/  IMAD.WIDE.U32 R10, R17, R13, R10 ;  /* 0x0000000d110a7225 */ /* 0x010fc800078e000a */
[----:B---3--:R-:W-:Y:S02]  /*7eb0*/  @P3 IMAD.MOV.U32 R13, RZ, RZ, R7 ;  /* 0x000000ffff0d3224 */ /* 0x008fe400078e0007 */
[----:B------:R-:W-:-:S04]  /*7ec0*/  IMAD.U32 R20, R4, 0x10000, RZ ;  /* 0x0001000004147824 */ /* 0x000fc800078e00ff */
[----:B------:R-:W-:-:S04]  /*7ed0*/  FMUL R20, R20, R16 ;  /* 0x0000001014147220 */ /* 0x000fc80000400000 */
[----:B------:R-:W-:Y:S02]  /*7ee0*/  FFMA R12, R12, R2, R20 ;  /* 0x000000020c0c7223 */ /* 0x000fe40000000014 */
[----:B------:R1:W5:Y:S03]  /*7ef0*/  LDL.LU R20, [R1+0x2f0] ;  /* 0x0002f00001147983 */ /* 0x0003660000300800 */
[----:B------:R-:W-:Y:S01]  /*7f00*/  F2FP.BF16.F32.PACK_AB R17, RZ, R12 ;  /* 0x0000000cff11723e */ /* 0x000fe200000010ff */
[----:B------:R-:W-:-:S05]  /*7f10*/  @P3 IMAD.MOV.U32 R12, RZ, RZ, R6 ;  /* 0x000000ffff0c3224 */ /* 0x000fca00078e0006 */
[----:B------:R2:W-:Y:S01]  /*7f20*/  @P3 STG.E.U16 desc[UR60][R12.64+0x2], R17 ;  /* 0x000002110c003986 */ /* 0x0005e2000c10153c */
[----:B------:R-:W-:-:S04]  /*7f30*/  IADD3 R18, P3, R18, R10, RZ ;  /* 0x0000000a12127210 */ /* 0x000fc80007f7e0ff */
[----:B------:R-:W-:-:S03]  /*7f40*/  IADD3.X R19, R19, R8, R11, P3, !PT ;  /* 0x0000000813137210 */ /* 0x000fc60001ffe40b */
[----:B------:R-:W-:Y:S01]  /*7f50*/  IMAD.WIDE.U32 R18, R9, UR4, R18 ;  /* 0x0000000409127c25 */ /* 0x000fe2000f8e0012 */
[----:B--2---:R1:W5:Y:S04]  /*7f60*/  LDL.LU.64 R12, [R1+0x2e8] ;  /* 0x0002e800010c7983 */ /* 0x0043680000300a00 */
[----:B------:R-:W2:Y:S04]  /*7f70*/  LDL.LU R17, [R1+0x294] ;  /* 0x0002940001117983 */ /* 0x000ea80000300800 */
[----:B------:R1:W5:Y:S01]  /*7f80*/  LDL.LU.64 R10, [R1+0x2e0] ;  /* 0x0002e000010a7983 */ /* 0x0003620000300a00 */
[----:B------:R-:W-:-:S03]  /*7f90*/  LEA R8, P3, R5, R14, 0x1 ;  /* 0x0000000e05087211 */ /* 0x000fc600078608ff */
[----:B------:R-:W3:Y:S01]  /*7fa0*/  LDL.LU R9, [R1+0x2b4] ;  /* 0x0002b40001097983 */ /* 0x000ee20000300800 */
[----:B--2---:R-:W-:Y:S01]  /*7fb0*/  IMAD.IADD R17, R17, 0x1, R19 ;  /* 0x0000000111117824 */ /* 0x004fe200078e0213 */
[----:B---3--:R-:W-:Y:S02]  /*7fc0*/  LEA.HI.X R9, R5, R15, R9, 0x1, P3 ;  /* 0x0000000f05097211 */ /* 0x008fe400018f0c09 */
[----:B------:R1:W5:Y:S01]  /*7fd0*/  LDL.LU R5, [R1+0x2d8] ;  /* 0x0002d80001057983 */ /* 0x0003620000300800 */
[----:B------:R-:W-:-:S03]  /*7fe0*/  LEA R14, P3, R18, R14, 0x1 ;  /* 0x0000000e120e7211 */ /* 0x000fc600078608ff */
[----:B------:R2:W-:Y:S01]  /*7ff0*/  STL.64 [R1+0x200], R8 ;  /* 0x0002000801007387 */ /* 0x0005e20000100a00 */
[----:B------:R-:W-:-:S03]  /*8000*/  LEA.HI.X R15, R18, R15, R17, 0x1, P3 ;  /* 0x0000000f120f7211 */ /* 0x000fc600018f0c11 */
[----:B--2---:R1:W5:Y:S04]  /*8010*/  LDL.LU.64 R8, [R1+0x2d0] ;  /* 0x0002d00001087983 */ /* 0x0043680000300a00 */
[----:B------:R-:W2:Y:S04]  /*8020*/  LDL R19, [R1+0x27c] ;  /* 0x00027c0001137983 */ /* 0x000ea80000100800 */
[----:B------:R-:W3:Y:S01]  /*8030*/  LDL R17, [R1+0x248] ;  /* 0x0002480001117983 */ /* 0x000ee20000100800 */
[----:B--2---:R-:W-:-:S05]  /*8040*/  IADD3 R18, P3, R6, R19, RZ ;  /* 0x0000001306127210 */ /* 0x004fca0007f7e0ff */
[----:B---3--:R-:W-:Y:S01]  /*8050*/  IMAD.X R19, R7, 0x1, R17, P3 ;  /* 0x0000000107137824 */ /* 0x008fe200018e0611 */
[----:B------:R-:W-:Y:S01]  /*8060*/  ISETP.GT.AND P3, PT, R3, 0x108, PT ;  /* 0x000001080300780c */ /* 0x000fe20003f64270 */
[----:B------:R1:W5:Y:S01]  /*8070*/  LDL.LU.64 R6, [R1+0x2c8] ;  /* 0x0002c80001067983 */ /* 0x0003620000300a00 */
[----:B------:R-:W-:-:S03]  /*8080*/  PRMT R3, R4, 0x7610, R3 ;  /* 0x0000761004037816 */ /* 0x000fc60000000003 */
[----:B------:R1:W5:Y:S01]  /*8090*/  LDL.LU R4, [R1+0x2c4] ;  /* 0x0002c40001047983 */ /* 0x0003620000300800 */
[----:B------:R-:W-:Y:S01]  /*80a0*/  ISETP.GT.AND P5, PT, R0, RZ, P3 ;  /* 0x000000ff0000720c */ /* 0x000fe20001fa4270 */
[----:B------:R-:W-:-:S12]  /*80b0*/  BSSY B1, `(.L_x_63) ;  /* 0x0000006000017945 */ /* 0x000fd80003800000 */
[----:B-1----:R-:W-:Y:S05]  /*80c0*/  @!P5 BRA `(.L_x_64) ;  /* 0x000000000010d947 */ /* 0x002fea0003800000 */
[----:B------:R1:W-:Y:S04]  /*80d0*/  STL [R1+0x2c4], R2 ;  /* 0x0002c40201007387 */ /* 0x0003e80000100800 */
[----:B-1----:R-:W2:Y:S04]  /*80e0*/  LDL.LU.64 R2, [R1+0x200] ;  /* 0x0002000001027983 */ /* 0x002ea80000300a00 */
[----:B--2---:R1:W5:Y:S04]  /*80f0*/  LDG.E.LTC128B.U16 R3, desc[UR60][R2.64] ;  /* 0x0000003c02037981 */ /* 0x004368000c1e1520 */
[----:B------:R1:W5:Y:S02]  /*8100*/  LDL.LU R2, [R1+0x2c4] ;  /* 0x0002c40001027983 */ /* 0x0003640000300800 */
.L_x_64:
[----:B------:R-:W-:Y:S05]  /*8110*/  BSYNC B1 ;  /* 0x0000000000017941 */ /* 0x000fea0003800000 */
.L_x_63:
[----:B-----5:R2:W-:Y:S04]  /*8120*/  STL [R1+0x2c4], R4 ;  /* 0x0002c40401007387 */ /* 0x0205e80000100800 */
[----:B--2---:R-:W2:Y:S01]  /*8130*/  LDL.LU R4, [R1+0x208] ;  /* 0x0002080001047983 */ /* 0x004ea20000300800 */
[----:B------:R-:W-:-:S04]  /*8140*/  IMAD.U32 R17, R3, 0x10000, RZ ;  /* 0x0001000003117824 */ /* 0x000fc800078e00ff */
[----:B------:R-:W-:Y:S01]  /*8150*/  FMUL R17, R17, R16 ;  /* 0x0000001011117220 */ /* 0x000fe20000400000 */
[----:B------:R-:W-:Y:S03]  /*8160*/  BSSY B1, `(.L_x_65) ;  /* 0x0000008000017945 */ /* 0x000fe60003800000 */
[----:B--2---:R-:W-:Y:S02]  /*8170*/  FFMA R17, R4, R2, R17 ;  /* 0x0000000204117223 */ /* 0x004fe40000000011 */
[----:B------:R2:W5:Y:S03]  /*8180*/  LDL.LU R4, [R1+0x2c4] ;  /* 0x0002c40001047983 */ /* 0x0005660000300800 */
[----:B------:R-:W-:-:S05]  /*8190*/  F2FP.BF16.F32.PACK_AB R17, RZ, R17 ;  /* 0x00000011ff11723e */ /* 0x000fca00000010ff */
[----:B------:R2:W-:Y:S01]  /*81a0*/  @P5 STG.E.U16 desc[UR60][R18.64], R17 ;  /* 0x0000001112005986 */ /* 0x0005e2000c10153c */
[----:B------:R-:W-:-:S13]  /*81b0*/  ISETP.GT.AND P5, PT, R0, 0x1, P3 ;  /* 0x000000010000780c */ /* 0x000fda0001fa4270 */
[----:B--2---:R-:W-:Y:S05]  /*81c0*/  @!P5 BRA `(.L_x_66) ;  /* 0x000000000004d947 */ /* 0x004fea0003800000 */
[----:B------:R2:W5:Y:S02]  /*81d0*/  LDG.E.LTC128B.U16 R3, desc[UR60][R14.64+0x2] ;  /* 0x0000023c0e037981 */ /* 0x000564000c1e1520 */
.L_x_66:
[----:B------:R-:W-:Y:S05]  /*81e0*/  BSYNC B1 ;  /* 0x0000000000017941 */ /* 0x000fea0003800000 */
.L_x_65:
[----:B-----5:R3:W-:Y:S04]  /*81f0*/  STL [R1+0x2c4], R4 ;  /* 0x0002c40401007387 */ /* 0x0207e80000100800 */
[----:B---3--:R-:W3:Y:S01]  /*8200*/  LDL.LU R4, [R1+0x20c] ;  /* 0x00020c0001047983 */ /* 0x008ee20000300800 */
[----:B------:R-:W-:-:S04]  /*8210*/  IMAD.U32 R17, R3, 0x10000, RZ ;  /* 0x0001000003117824 */ /* 0x000fc800078e00ff */
[----:B------:R-:W-:Y:S01]  /*8220*/  FMUL R17, R17, R16 ;  /* 0x0000001011117220 */ /* 0x000fe20000400000 */
[----:B------:R-:W-:Y:S03]  /*8230*/  BSSY B1, `(.L_x_67) ;  /* 0x0000008000017945 */ /* 0x000fe60003800000 */
[----:B---3--:R-:W-:Y:S02]  /*8240*/  FFMA R17, R4, R2, R17 ;  /* 0x0000000204117223 */ /* 0x008fe40000000011 */
[----:B------:R3:W5:Y:S03]  /*8250*/  LDL.LU R4, [R1+0x2c4] ;  /* 0x0002c40001047983 */ /* 0x0007660000300800 */
[----:B------:R-:W-:-:S05]  /*8260*/  F2FP.BF16.F32.PACK_AB R17, RZ, R17 ;  /* 0x00000011ff11723e */ /* 0x000fca00000010ff */
[----:B------:R3:W-:Y:S01]  /*8270*/  @P5 STG.E.U16 desc[UR60][R18.64+0x2], R17 ;  /* 0x0000021112005986 */ /* 0x0007e2000c10153c */
[----:B------:R-:W-:-:S13]  /*8280*/  ISETP.GT.AND P5, PT, R0, 0x8, P4 ;  /* 0x000000080000780c */ /* 0x000fda00027a4270 */
[----:B---3--:R-:W-:Y:S05]  /*8290*/  @!P5 BRA `(.L_x_68) ;  /* 0x000000000004d947 */ /* 0x008fea0003800000 */
[----:B------:R3:W5:Y:S02]  /*82a0*/  LDG.E.LTC128B.U16 R3, desc[UR60][R20.64+0x10] ;  /* 0x0000103c14037981 */ /* 0x000764000c1e1520 */
.L_x_68:
[----:B------:R-:W-:Y:S05]  /*82b0*/  BSYNC B1 ;  /* 0x0000000000017941 */ /* 0x000fea0003800000 */
.L_x_67:
[----:B-----5:R4:W-:Y:S04]  /*82c0*/  STL [R1+0x2c4], R4 ;  /* 0x0002c40401007387 */ /* 0x0209e80000100800 */
[----:B----4-:R-:W4:Y:S04]  /*82d0*/  LDL.LU R4, [R1+0x210] ;  /* 0x0002100001047983 */ /* 0x010f280000300800 */
[----:B------:R-:W2:Y:S01]  /*82e0*/  LDL.64 R18, [R1+0x220] ;  /* 0x0002200001127983 */ /* 0x000ea20000100a00 */
[----:B------:R-:W-:-:S04]  /*82f0*/  IMAD.U32 R17, R3, 0x10000, RZ ;  /* 0x0001000003117824 */ /* 0x000fc800078e00ff */
[----:B------:R-:W-:-:S04]  /*8300*/  FMUL R17, R17, R16 ;  /* 0x0000001011117220 */ /* 0x000fc80000400000 */
[----:B----4-:R-:W-:Y:S02]  /*8310*/  FFMA R17, R4, R2, R17 ;  /* 0x0000000204117223 */ /* 0x010fe40000000011 */
[----:B------:R4:W5:Y:S01]  /*8320*/  LDL.LU R4, [R1+0x2c4] ;  /* 0x0002c40001047983 */ /* 0x0009620000300800 */
[----:B------:R-:W-:Y:S02]  /*8330*/  BSSY B1, `(.L_x_69) ;  /* 0x0000006000017945 */ /* 0x000fe40003800000 */
[----:B------:R-:W-:-:S05]  /*8340*/  F2FP.BF16.F32.PACK_AB R17, RZ, R17 ;  /* 0x00000011ff11723e */ /* 0x000fca00000010ff */
[----:B--2---:R4:W-:Y:S01]  /*8350*/  @P5 STG.E.U16 desc[UR60][R18.64+0x10], R17 ;  /* 0x0000101112005986 */ /* 0x0049e2000c10153c */
[----:B------:R-:W-:-:S13]  /*8360*/  ISETP.GT.AND P5, PT, R0, 0x9, P4 ;  /* 0x000000090000780c */ /* 0x000fda00027a4270 */
[----:B----4-:R-:W-:Y:S05]  /*8370*/  @!P5 BRA `(.L_x_70) ;  /* 0x000000000004d947 */ /* 0x010fea0003800000 */
[----:B------:R2:W5:Y:S02]  /*8380*/  LDG.E.LTC128B.U16 R3, desc[UR60][R20.64+0x12] ;  /* 0x0000123c14037981 */ /* 0x000564000c1e1520 */
.L_x_70:
[----:B------:R-:W-:Y:S05]  /*8390*/  BSYNC B1 ;  /* 0x0000000000017941 */ /* 0x000fea0003800000 */
.L_x_69:
[----:B------:R-:W4:Y:S04]  /*83a0*/  LDL.LU R18, [R1+0x214] ;  /* 0x0002140001127983 */ /* 0x000f280000300800 */
[----:B-----5:R0:W-:Y:S04]  /*83b0*/  STL.64 [R1+0x2c8], R4 ;  /* 0x0002c80401007387 */ /* 0x0201e80000100a00 */
[----:B0-----:R-:W3:Y:S01]  /*83c0*/  LDL.LU.64 R4, [R1+0x220] ;  /* 0x0002200001047983 */ /* 0x001ee20000300a00 */
[----:B------:R-:W-:-:S04]  /*83d0*/  IMAD.U32 R17, R3, 0x10000, RZ ;  /* 0x0001000003117824 */ /* 0x000fc800078e00ff */
[----:B------:R-:W-:-:S04]  /*83e0*/  FMUL R17, R17, R16 ;  /* 0x0000001011117220 */ /* 0x000fc80000400000 */
[----:B----4-:R-:W-:-:S05]  /*83f0*/  FFMA R17, R18, R2, R17 ;  /* 0x0000000212117223 */ /* 0x010fca0000000011 */
[----:B------:R-:W-:Y:S01]  /*8400*/  F2FP.BF16.F32.PACK_AB R17, RZ, R17 ;  /* 0x00000011ff11723e */ /* 0x000fe200000010ff */
[----:B---3--:R-:W-:Y:S02]  /*8410*/  @P5 IMAD.MOV.U32 R18, RZ, RZ, R4 ;  /* 0x000000ffff125224 */ /* 0x008fe400078e0004 */
[----:B------:R-:W-:-:S05]  /*8420*/  @P5 IMAD.MOV.U32 R19, RZ, RZ, R5 ;  /* 0x000000ffff135224 */ /* 0x000fca00078e0005 */
[----:B------:R0:W-:Y:S04]  /*8430*/  @P5 STG.E.U16 desc[UR60][R18.64+0x12], R17 ;  /* 0x0000121112005986 */ /* 0x0001e8000c10153c */
[----:B0-----:R-:W3:Y:S04]  /*8440*/  LDL R19, [R1+0x27c] ;  /* 0x00027c0001137983 */ /* 0x001ee80000100800 */
[----:B------:R-:W4:Y:S01]  /*8450*/  LDL R17, [R1+0x248] ;  /* 0x0002480001117983 */ /* 0x000f220000100800 */
[----:B---3--:R-:W-:-:S05]  /*8460*/  IADD3 R18, P5, R4, R19, RZ ;  /* 0x0000001304127210 */ /* 0x008fca0007fbe0ff */
[----:B----4-:R-:W-:Y:S02]  /*8470*/  IMAD.X R19, R5, 0x1, R17, P5 ;  /* 0x0000000105137824 */ /* 0x010fe400028e0611 */
[----:B------:R0:W5:Y:S01]  /*8480*/  LDL.LU.64 R4, [R1+0x2c8] ;  /* 0x0002c80001047983 */ /* 0x0001620000300a00 */
[----:B------:R-:W-:Y:S01]  /*8490*/  ISETP.GT.AND P5, PT, R0, 0x8, P3 ;  /* 0x000000080000780c */ /* 0x000fe20001fa4270 */
[----:B------:R-:W-:-:S12]  /*84a0*/  BSSY B1, `(.L_x_71) ;  /* 0x0000003000017945 */ /* 0x000fd80003800000 */
[----:B0-----:R-:W-:Y:S05]  /*84b0*/  @!P5 BRA `(.L_x_72) ;  /* 0x000000000004d947 */ /* 0x001fea0003800000 */
[----:B------:R0:W5:Y:S02]  /*84c0*/  LDG.E.LTC128B.U16 R3, desc[UR60][R14.64+0x10] ;  /* 0x0000103c0e037981 */ /* 0x000164000c1e1520 */
.L_x_72:
[----:B------:R-:W-:Y:S05]  /*84d0*/  BSYNC B1 ;  /* 0x0000000000017941 */ /* 0x000fea0003800000 */
.L_x_71:
[----:B------:R3:W-:Y:S04]  /*84e0*/  STL [R1+0x2d0], R10 ;  /* 0x0002d00a01007387 */ /* 0x0007e80000100800 */
[----:B---3--:R-:W3:Y:S01]  /*84f0*/  LDL.LU R10, [R1+0x218] ;  /* 0x00021800010a7983 */ /* 0x008ee20000300800 */
[----:B-----5:R-:W-:-:S03]  /*8500*/  IMAD.U32 R17, R3, 0x10000, RZ ;  /* 0x0001000003117824 */ /* 0x020fc600078e00ff */
[----:B------:R4:W-:Y:S01]  /*8510*/  STL.64 [R1+0x2c8], R4 ;  /* 0x0002c80401007387 */ /* 0x0009e20000100a00 */
[----:B------:R-:W-:-:S03]  /*8520*/  FMUL R17, R17, R16 ;  /* 0x0000001011117220 */ /* 0x000fc60000400000 */
[----:B----4-:R-:W4:Y:S04]  /*8530*/  LDL.LU R4, [R1+0x2ac] ;  /* 0x0002ac0001047983 */ /* 0x010f280000300800 */
[----:B------:R-:W2:Y:S01]  /*8540*/  LDL.LU R5, [R1+0x27c] ;  /* 0x00027c0001057983 */ /* 0x000ea20000300800 */
[----:B---3--:R-:W-:-:S03]  /*8550*/  FFMA R17, R10, R2, R17 ;  /* 0x000000020a117223 */ /* 0x008fc60000000011 */
[----:B------:R3:W5:Y:S02]  /*8560*/  LDL.LU R10, [R1+0x2d0] ;  /* 0x0002d000010a7983 */ /* 0x0007640000300800 */
[----:B------:R-:W-:-:S05]  /*8570*/  F2FP.BF16.F32.PACK_AB R17, RZ, R17 ;  /* 0x00000011ff11723e */ /* 0x000fca00000010ff */
[----:B------:R1:W-:Y:S04]  /*8580*/  @P5 STG.E.U16 desc[UR60][R18.64+0x10], R17 ;  /* 0x0000101112005986 */ /* 0x0003e8000c10153c */
[----:B-1----:R-:W3:Y:S04]  /*8590*/  LDL.LU R19, [R1+0x2a8] ;  /* 0x0002a80001137983 */ /* 0x002ee80000300800 */
[----:B------:R-:W2:Y:S01]  /*85a0*/  LDL.LU R17, [R1+0x248] ;  /* 0x0002480001117983 */ /* 0x000ea20000300800 */
[----:B---3--:R-:W-:-:S05]  /*85b0*/  IADD3 R18, P5, R19, R8, RZ ;  /* 0x0000000813127210 */ /* 0x008fca0007fbe0ff */
[----:B----4-:R-:W-:Y:S01]  /*85c0*/  IMAD.X R19, R7, 0x1, R4, P5 ;  /* 0x0000000107137824 */ /* 0x010fe200028e0604 */
[----:B--2---:R-:W-:-:S05]  /*85d0*/  IADD3 R4, P5, R5, R18, RZ ;  /* 0x0000001205047210 */ /* 0x004fca0007fbe0ff */
[----:B------:R-:W-:-:S05]  /*85e0*/  IMAD.X R5, R17, 0x1, R19, P5 ;  /* 0x0000000111057824 */ /* 0x000fca00028e0613 */
[----:B------:R1:W-:Y:S04]  /*85f0*/  STL.64 [R1+0x200], R4 ;  /* 0x0002000401007387 */ /* 0x0003e80000100a00 */
[----:B-1----:R1:W5:Y:S01]  /*8600*/  LDL.LU.64 R4, [R1+0x2c8] ;  /* 0x0002c80001047983 */ /* 0x0023620000300a00 */
[----:B------:R-:W-:Y:S01]  /*8610*/  ISETP.GT.AND P5, PT, R0, 0x9, P3 ;  /* 0x000000090000780c */ /* 0x000fe20001fa4270 */
[----:B------:R-:W-:-:S12]  /*8620*/  BSSY B1, `(.L_x_73) ;  /* 0x0000003000017945 */ /* 0x000fd80003800000 */
[----:B-1----:R-:W-:Y:S05]  /*8630*/  @!P5 BRA `(.L_x_74) ;  /* 0x000000000004d947 */ /* 0x002fea0003800000 */
[----:B------:R1:W5:Y:S02]  /*8640*/  LDG.E.LTC128B.U16 R3, desc[UR60][R14.64+0x12] ;  /* 0x0000123c0e037981 */ /* 0x000364000c1e1520 */
.L_x_74:
[----:B------:R-:W-:Y:S05]  /*8650*/  BSYNC B1 ;  /* 0x0000000000017941 */ /* 0x000fea0003800000 */
.L_x_73:
[----:B------:R2:W-:Y:S04]  /*8660*/  STL [R1+0x2d0], R6 ;  /* 0x0002d00601007387 */ /* 0x0005e80000100800 */
[----:B--2---:R-:W2:Y:S04]  /*8670*/  LDL.LU R6, [R1+0x21c] ;  /* 0x00021c0001067983 */ /* 0x004ea80000300800 */
[----:B-----5:R3:W-:Y:S04]  /*8680*/  STL.64 [R1+0x2c8], R4 ;  /* 0x0002c80401007387 */ /* 0x0207e80000100a00 */
[----:B---3--:R-:W3:Y:S01]  /*8690*/  LDL.LU.64 R4, [R1+0x258] ;  /* 0x0002580001047983 */ /* 0x008ee20000300a00 */
[----:B------:R-:W-:-:S04]  /*86a0*/  IMAD.U32 R17, R3, 0x10000, RZ ;  /* 0x0001000003117824 */ /* 0x000fc800078e00ff */
[----:B------:R-:W-:-:S04]  /*86b0*/  FMUL R17, R17, R16 ;  /* 0x0000001011117220 */ /* 0x000fc80000400000 */
[----:B--2---:R-:W-:Y:S02]  /*86c0*/  FFMA R17, R6, R2, R17 ;  /* 0x0000000206117223 */ /* 0x004fe40000000011 */
[----:B------:R2:W5:Y:S03]  /*86d0*/  LDL.LU R6, [R1+0x2d0] ;  /* 0x0002d00001067983 */ /* 0x0005660000300800 */
[----:B------:R-:W-:-:S05]  /*86e0*/  F2FP.BF16.F32.PACK_AB R17, RZ, R17 ;  /* 0x00000011ff11723e */ /* 0x000fca00000010ff */
[----:B---3--:R3:W-:Y:S04]  /*86f0*/  @P5 STG.E.U16 desc[UR60][R4.64+0x12], R17 ;  /* 0x0000121104005986 */ /* 0x0087e8000c10153c */
[----:B---3--:R2:W5:Y:S01]  /*8700*/  LDL.LU.64 R4, [R1+0x2c8] ;  /* 0x0002c80001047983 */ /* 0x0085620000300a00 */
[----:B------:R-:W-:Y:S01]  /*8710*/  ISETP.GT.AND P5, PT, R0, 0x10, P0 ;  /* 0x000000100000780c */ /* 0x000fe200007a4270 */
[----:B------:R-:W-:-:S12]  /*8720*/  BSSY B1, `(.L_x_75) ;  /* 0x0000006000017945 */ /* 0x000fd80003800000 */
[----:B--2---:R-:W-:Y:S05]  /*8730*/  @!P5 BRA `(.L_x_76) ;  /* 0x000000000010d947 */ /* 0x004fea0003800000 */
[----:B------:R2:W-:Y:S04]  /*8740*/  STL [R1+0x2c4], R2 ;  /* 0x0002c40201007387 */ /* 0x0005e80000100800 */
[----:B--2---:R-:W2:Y:S04]  /*8750*/  LDL.64 R2, [R1+0x260] ;  /* 0x0002600001027983 */ /* 0x004ea80000100a00 */
[----:B--2---:R2:W5:Y:S04]  /*8760*/  LDG.E.LTC128B.U16 R3, desc[UR60][R2.64+0x20] ;  /* 0x0000203c02037981 */ /* 0x004568000c1e1520 */
[----:B------:R2:W5:Y:S02]  /*8770*/  LDL.LU R2, [R1+0x2c4] ;  /* 0x0002c40001027983 */ /* 0x0005640000300800 */
.L_x_76:
[----:B------:R-:W-:Y:S05]  /*8780*/  BSYNC B1 ;  /* 0x0000000000017941 */ /* 0x000fea0003800000 */
.L_x_75:
        /* <DEDUP_REMOVED lines=11> */
[----:B------:R2:W-:Y:S04]  /*8840*/  STL [R1+0x2c4], R2 ;  /* 0x0002c40201007387 */ /* 0x0005e80000100800 */
[----:B--2---:R-:W2:Y:S04]  /*8850*/  LDL.64 R2, [R1+0x260] ;  /* 0x0002600001027983 */ /* 0x004ea80000100a00 */
[----:B--2---:R3:W5:Y:S04]  /*8860*/  LDG.E.LTC128B.U16 R3, desc[UR60][R2.64+0x22] ;  /* 0x0000223c02037981 */ /* 0x004768000c1e1520 */
[----:B------:R3:W5:Y:S02]  /*8870*/  LDL.LU R2, [R1+0x2c4] ;  /* 0x0002c40001027983 */ /* 0x0007640000300800 */
.L_x_78:
[----:B------:R-:W-:Y:S05]  /*8880*/  BSYNC B1 ;  /* 0x0000000000017941 */ /* 0x000fea0003800000 */
.L_x_77:
[----:B-----5:R4:W-:Y:S04]  /*8890*/  STL [R1+0x2c4], R4 ;  /* 0x0002c40401007387 */ /* 0x0209e80000100800 */
[----:B----4-:R-:W4:Y:S01]  /*88a0*/  LDL.LU R4, [R1+0x1e4] ;  /* 0x0001e40001047983 */ /* 0x010f220000300800 */
[----:B------:R-:W-:-:S04]  /*88b0*/  IMAD.U32 R17, R3, 0x10000, RZ ;  /* 0x0001000003117824 */ /* 0x000fc800078e00ff */
[----:B------:R-:W-:Y:S01]  /*88c0*/  FMUL R17, R17, R16 ;  /* 0x0000001011117220 */ /* 0x000fe20000400000 */
[----:B------:R-:W-:Y:S03]  /*88d0*/  BSSY B1, `(.L_x_79) ;  /* 0x0000008000017945 */ /* 0x000fe60003800000 */
[----:B----4-:R-:W-:Y:S02]  /*88e0*/  FFMA R17, R4, R2, R17 ;  /* 0x0000000204117223 */ /* 0x010fe40000000011 */
[----:B------:R4:W5:Y:S03]  /*88f0*/  LDL.LU R4, [R1+0x2c4] ;  /* 0x0002c40001047983 */ /* 0x0009660000300800 */
[----:B------:R-:W-:-:S05]  /*8900*/  F2FP.BF16.F32.PACK_AB R17, RZ, R17 ;  /* 0x00000011ff11723e */ /* 0x000fca00000010ff */
[----:B------:R4:W-:Y:S01]  /*8910*/  @P5 STG.E.U16 desc[UR60][R10.64+0x22], R17 ;  /* 0x000022110a005986 */ /* 0x0009e2000c10153c */
[----:B------:R-:W-:-:S13]  /*8920*/  ISETP.GT.AND P5, PT, R0, 0x10, P1 ;  /* 0x000000100000780c */ /* 0x000fda0000fa4270 */
[----:B----4-:R-:W-:Y:S05]  /*8930*/  @!P5 BRA `(.L_x_80) ;  /* 0x000000000004d947 */ /* 0x010fea0003800000 */
[----:B------:R4:W5:Y:S02]  /*8940*/  LDG.E.LTC128B.U16 R3, desc[UR60][R236.64+0x20] ;  /* 0x0000203cec037981 */ /* 0x000964000c1e1520 */
.L_x_80:
[----:B------:R-:W-:Y:S05]  /*8950*/  BSYNC B1 ;  /* 0x0000000000017941 */ /* 0x000fea0003800000 */
.L_x_79:
[----:B-----5:R0:W-:Y:S04]  /*8960*/  STL [R1+0x2c4], R4 ;  /* 0x0002c40401007387 */ /* 0x0201e80000100800 */
[----:B0-----:R-:W2:Y:S01]  /*8970*/  LDL.LU R4, [R1+0x1e8] ;  /* 0x0001e80001047983 */ /* 0x001ea20000300800 */
        /* <DEDUP_REMOVED lines=8> */
[----:B0-----:R-:W-:Y:S05]  /*8a00*/  @!P5 BRA `(.L_x_82) ;  /* 0x000000000004d947 */ /* 0x001fea0003800000 */
[----:B------:R0:W5:Y:S02]  /*8a10*/  LDG.E.LTC128B.U16 R3, desc[UR60][R236.64+0x22] ;  /* 0x0000223cec037981 */ /* 0x000164000c1e1520 */
.L_x_82:
[----:B------:R-:W-:Y:S05]  /*8a20*/  BSYNC B1 ;  /* 0x0000000000017941 */ /* 0x000fea0003800000 */
.L_x_81:
        /* <DEDUP_REMOVED lines=11> */
[----:B------:R3:W-:Y:S04]  /*8ae0*/  STL [R1+0x2c4], R2 ;  /* 0x0002c40201007387 */ /* 0x0007e80000100800 */
[----:B---3--:R-:W2:Y:S04]  /*8af0*/  LDL.64 R2, [R1+0x260] ;  /* 0x0002600001027983 */ /* 0x008ea80000100a00 */
[----:B--2---:R2:W5:Y:S04]  /*8b00*/  LDG.E.LTC128B.U16 R3, desc[UR60][R2.64+0x30] ;  /* 0x0000303c02037981 */ /* 0x004568000c1e1520 */
[----:B------:R2:W5:Y:S02]  /*8b10*/  LDL.LU R2, [R1+0x2c4] ;  /* 0x0002c40001027983 */ /* 0x0005640000300800 */
.L_x_84:
[----:B------:R-:W-:Y:S05]  /*8b20*/  BSYNC B1 ;  /* 0x0000000000017941 */ /* 0x000fea0003800000 */
.L_x_83:
[----:B-----5:R0:W-:Y:S04]  /*8b30*/  STL [R1+0x2c4], R4 ;  /* 0x0002c40401007387 */ /* 0x0201e80000100800 */
[----:B0-----:R-:W3:Y:S01]  /*8b40*/  LDL.LU R4, [R1+0x1f0] ;  /* 0x0001f00001047983 */ /* 0x001ee20000300800 */
        /* <DEDUP_REMOVED lines=8> */
[----:B0-----:R-:W-:Y:S05]  /*8bd0*/  @!P5 BRA `(.L_x_86) ;  /* 0x000000000010d947 */ /* 0x001fea0003800000 */
[----:B------:R2:W-:Y:S04]  /*8be0*/  STL [R1+0x2c4], R2 ;  /* 0x0002c40201007387 */ /* 0x0005e80000100800 */
[----:B--2---:R-:W2:Y:S04]  /*8bf0*/  LDL.64 R2, [R1+0x260] ;  /* 0x0002600001027983 */ /* 0x004ea80000100a00 */
[----:B--2---:R0:W5:Y:S04]  /*8c00*/  LDG.E.LTC128B.U16 R3, desc[UR60][R2.64+0x32] ;  /* 0x0000323c02037981 */ /* 0x004168000c1e1520 */
[----:B------:R0:W5:Y:S02]  /*8c10*/  LDL.LU R2, [R1+0x2c4] ;  /* 0x0002c40001027983 */ /* 0x0001640000300800 */
.L_x_86:
[----:B------:R-:W-:Y:S05]  /*8c20*/  BSYNC B1 ;  /* 0x0000000000017941 */ /* 0x000fea0003800000 */
.L_x_85:
        /* <DEDUP_REMOVED lines=12> */
.L_x_88:
[----:B------:R-:W-:Y:S05]  /*8cf0*/  BSYNC B1 ;  /* 0x0000000000017941 */ /* 0x000fea0003800000 */
.L_x_87:
        /* <DEDUP_REMOVED lines=12> */
.L_x_90:
[----:B------:R-:W-:Y:S05]  /*8dc0*/  BSYNC B1 ;  /* 0x0000000000017941 */ /* 0x000fea0003800000 */
.L_x_89:
        /* <DEDUP_REMOVED lines=12> */
.L_x_92:
[----:B------:R-:W-:Y:S05]  /*8e90*/  BSYNC B1 ;  /* 0x0000000000017941 */ /* 0x000fea0003800000 */
.L_x_91:
[----:B-----5:R0:W-:Y:S04]  /*8ea0*/  STL.64 [R1+0x2c8], R4 ;  /* 0x0002c80401007387 */ /* 0x0201e80000100a00 */
[----:B0-----:R-:W3:Y:S01]  /*8eb0*/  LDL.LU R5, [R1+0x1c0] ;  /* 0x0001c00001057983 */ /* 0x001ee20000300800 */
[----:B------:R-:W-:Y:S02]  /*8ec0*/  IMAD.U32 R17, R3, 0x10000, RZ ;  /* 0x0001000003117824 */ /* 0x000fe400078e00ff */
[----:B------:R-:W-:Y:S02]  /*8ed0*/  @P5 IMAD.MOV.U32 R4, RZ, RZ, R8 ;  /* 0x000000ffff045224 */ /* 0x000fe400078e0008 */
[----:B------:R-:W-:-:S04]  /*8ee0*/  FMUL R17, R17, R16 ;  /* 0x0000001011117220 */ /* 0x000fc80000400000 */
[----:B---3--:R-:W-:Y:S01]  /*8ef0*/  FFMA R17, R5, R2, R17 ;  /* 0x0000000205117223 */ /* 0x008fe20000000011 */
[----:B------:R-:W-:-:S04]  /*8f00*/  @P5 IMAD.MOV.U32 R5, RZ, RZ, R7 ;  /* 0x000000ffff055224 */ /* 0x000fc800078e0007 */
[----:B------:R-:W-:-:S05]  /*8f10*/  F2FP.BF16.F32.PACK_AB R17, RZ, R17 ;  /* 0x00000011ff11723e */ /* 0x000fca00000010ff */
[----:B------:R0:W-:Y:S04]  /*8f20*/  @P5 STG.E.U16 desc[UR60][R4.64+0x20], R17 ;  /* 0x0000201104005986 */ /* 0x0001e8000c10153c */
[----:B0-----:R0:W5:Y:S01]  /*8f30*/  LDL.LU.64 R4, [R1+0x2c8] ;  /* 0x0002c80001047983 */ /* 0x0011620000300a00 */
[----:B------:R-:W-:Y:S01]  /*8f40*/  ISETP.GT.AND P5, PT, R0, 0x11, P2 ;  /* 0x000000110000780c */ /* 0x000fe200017a4270 */
[----:B------:R-:W-:-:S12]  /*8f50*/  BSSY B1, `(.L_x_93) ;  /* 0x0000003000017945 */ /* 0x000fd80003800000 */
[----:B0-----:R-:W-:Y:S05]  /*8f60*/  @!P5 BRA `(.L_x_94) ;  /* 0x000000000004d947 */ /* 0x001fea0003800000 */
[----:B------:R0:W5:Y:S02]  /*8f70*/  LDG.E.LTC128B.U16 R3, desc[UR60][R232.64+0x22] ;  /* 0x0000223ce8037981 */ /* 0x000164000c1e1520 */
.L_x_94:
[----:B------:R-:W-:Y:S05]  /*8f80*/  BSYNC B1 ;  /* 0x0000000000017941 */ /* 0x000fea0003800000 */
.L_x_93:
[----:B-----5:R3:W-:Y:S04]  /*8f90*/  STL.64 [R1+0x2c8], R4 ;  /* 0x0002c80401007387 */ /* 0x0207e80000100a00 */
[----:B---3--:R-:W3:Y:S01]  /*8fa0*/  LDL.LU R5, [R1+0x1c4] ;  /* 0x0001c40001057983 */ /* 0x008ee20000300800 */
[----:B------:R-:W-:Y:S02]  /*8fb0*/  IMAD.U32 R17, R3, 0x10000, RZ ;  /* 0x0001000003117824 */ /* 0x000fe400078e00ff */
[----:B------:R-:W-:Y:S02]  /*8fc0*/  @P5 IMAD.MOV.U32 R4, RZ, RZ, R8 ;  /* 0x000000ffff045224 */ /* 0x000fe400078e0008 */
[----:B------:R-:W-:-:S04]  /*8fd0*/  FMUL R17, R17, R16 ;  /* 0x0000001011117220 */ /* 0x000fc80000400000 */
[----:B---3--:R-:W-:Y:S01]  /*8fe0*/  FFMA R17, R5, R2, R17 ;  /* 0x0000000205117223 */ /* 0x008fe20000000011 */
[----:B------:R-:W-:-:S04]  /*8ff0*/  @P5 IMAD.MOV.U32 R5, RZ, RZ, R7 ;  /* 0x000000ffff055224 */ /* 0x000fc800078e0007 */
[----:B------:R-:W-:-:S05]  /*9000*/  F2FP.BF16.F32.PACK_AB R17, RZ, R17 ;  /* 0x00000011ff11723e */ /* 0x000fca00000010ff */
[----:B------:R3:W-:Y:S04]  /*9010*/  @P5 STG.E.U16 desc[UR60][R4.64+0x22], R17 ;  /* 0x0000221104005986 */ /* 0x0007e8000c10153c */
[----:B---3--:R3:W5:Y:S01]  /*9020*/  LDL.LU.64 R4, [R1+0x2c8] ;  /* 0x0002c80001047983 */ /* 0x0087620000300a00 */
[----:B------:R-:W-:Y:S01]  /*9030*/  ISETP.GT.AND P5, PT, R0, 0x10, P6 ;  /* 0x000000100000780c */ /* 0x000fe200037a4270 */
[----:B------:R-:W-:-:S12]  /*9040*/  BSSY B1, `(.L_x_95) ;  /* 0x0000003000017945 */ /* 0x000fd80003800000 */
[----:B---3--:R-:W-:Y:S05]  /*9050*/  @!P5 BRA `(.L_x_96) ;  /* 0x000000000004d947 */ /* 0x008fea0003800000 */
[----:B------:R3:W5:Y:S02]  /*9060*/  LDG.E.LTC128B.U16 R3, desc[UR60][R22.64+0x20] ;  /* 0x0000203c16037981 */ /* 0x000764000c1e1520 */
.L_x_96:
[----:B------:R-:W-:Y:S05]  /*9070*/  BSYNC B1 ;  /* 0x0000000000017941 */ /* 0x000fea0003800000 */
.L_x_95:
[----:B------:R0:W-:Y:S04]  /*9080*/  STL [R1+0x2c4], R6 ;  /* 0x0002c40601007387 */ /* 0x0001e80000100800 */
[----:B0-----:R-:W2:Y:S01]  /*9090*/  LDL.LU R6, [R1+0x1c8] ;  /* 0x0001c80001067983 */ /* 0x001ea20000300800 */
[----:B-----5:R-:W-:-:S04]  /*90a0*/  IMAD.U32 R17, R3, 0x10000, RZ ;  /* 0x0001000003117824 */ /* 0x020fc800078e00ff */
        /* <DEDUP_REMOVED lines=9> */
.L_x_98:
[----:B------:R-:W-:Y:S05]  /*9140*/  BSYNC B1 ;  /* 0x0000000000017941 */ /* 0x000fea0003800000 */
.L_x_97:
        /* <DEDUP_REMOVED lines=12> */
.L_x_100:
[----:B------:R-:W-:Y:S05]  /*9210*/  BSYNC B1 ;  /* 0x0000000000017941 */ /* 0x000fea0003800000 */
.L_x_99:
[----:B------:R0:W-:Y:S04]  /*9220*/  STL.64 [R1+0x2c8], R4 ;  /* 0x0002c80401007387 */ /* 0x0001e80000100a00 */
[----:B0-----:R-:W3:Y:S01]  /*9230*/  LDL.LU R5, [R1+0x1d0] ;  /* 0x0001d00001057983 */ /* 0x001ee20000300800 */
[----:B-----5:R-:W-:Y:S02]  /*9240*/  IMAD.U32 R17, R3, 0x10000, RZ ;  /* 0x0001000003117824 */ /* 0x020fe400078e00ff */
        /* <DEDUP_REMOVED lines=11> */
.L_x_102:
[----:B------:R-:W-:Y:S05]  /*9300*/  BSYNC B1 ;  /* 0x0000000000017941 */ /* 0x000fea0003800000 */
.L_x_101:
        /* <DEDUP_REMOVED lines=14> */
.L_x_104:
[----:B------:R-:W-:Y:S05]  /*93f0*/  BSYNC B1 ;  /* 0x0000000000017941 */ /* 0x000fea0003800000 */
.L_x_103:
        /* <DEDUP_REMOVED lines=12> */
.L_x_106:
[----:B------:R-:W-:Y:S05]  /*94c0*/  BSYNC B1 ;  /* 0x0000000000017941 */ /* 0x000fea0003800000 */
.L_x_105:
[----:B------:R2:W-:Y:S04]  /*94d0*/  STL [R1+0x2c8], R7 ;  /* 0x0002c80701007387 */ /* 0x0005e80000100800 */
[----:B--2---:R-:W2:Y:S01]  /*94e0*/  LDL.LU R7, [R1+0x1dc] ;  /* 0x0001dc0001077983 */ /* 0x004ea20000300800 */
[----:B-----5:R-:W-:-:S03]  /*94f0*/  IMAD.U32 R17, R3, 0x10000, RZ ;  /* 0x0001000003117824 */ /* 0x020fc600078e00ff */
[----:B------:R1:W-:Y:S01]  /*9500*/  STL [R1+0x2c4], R6 ;  /* 0x0002c40601007387 */ /* 0x0003e20000100800 */
[----:B------:R-:W-:-:S03]  /*9510*/  FMUL R17, R17, R16 ;  /* 0x0000001011117220 */ /* 0x000fc60000400000 */
[----:B-1----:R-:W3:Y:S01]  /*9520*/  LDL.LU R6, [R1+0x1a0] ;  /* 0x0001a00001067983 */ /* 0x002ee20000300800 */
[----:B--2---:R-:W-:-:S03]  /*9530*/  FFMA R17, R7, R2, R17 ;  /* 0x0000000207117223 */ /* 0x004fc60000000011 */
[----:B------:R1:W5:Y:S02]  /*9540*/  LDL.LU R7, [R1+0x2c8] ;  /* 0x0002c80001077983 */ /* 0x0003640000300800 */
[----:B------:R-:W-:-:S05]  /*9550*/  F2FP.BF16.F32.PACK_AB R17, RZ, R17 ;  /* 0x00000011ff11723e */ /* 0x000fca00000010ff */
[----:B------:R2:W-:Y:S01]  /*9560*/  @P5 STG.E.U16 desc[UR60][R4.64+0x32], R17 ;  /* 0x0000321104005986 */ /* 0x0005e2000c10153c */
[----:B------:R-:W-:-:S13]  /*9570*/  ISETP.GT.AND P5, PT, R0, 0x10, P4 ;  /* 0x000000100000780c */ /* 0x000fda00027a4270 */
[----:B------:R-:W2:Y:S02]  /*9580*/  @P5 LDG.E.LTC128B.U16 R3, desc[UR60][R20.64+0x20] ;  /* 0x0000203c14035981 */ /* 0x000ea4000c1e1520 */
[----:B--2---:R-:W-:-:S04]  /*9590*/  IMAD.U32 R17, R3, 0x10000, RZ ;  /* 0x0001000003117824 */ /* 0x004fc800078e00ff */
[----:B------:R-:W-:-:S04]  /*95a0*/  FMUL R17, R17, R16 ;  /* 0x0000001011117220 */ /* 0x000fc80000400000 */
[----:B---3--:R-:W-:Y:S02]  /*95b0*/  FFMA R17, R6, R2, R17 ;  /* 0x0000000206117223 */ /* 0x008fe40000000011 */
[----:B------:R1:W5:Y:S01]  /*95c0*/  LDL.LU R6, [R1+0x2c4] ;  /* 0x0002c40001067983 */ /* 0x0003620000300800 */
[----:B------:R-:W-:Y:S02]  /*95d0*/  BSSY B1, `(.L_x_107) ;  /* 0x0000006000017945 */ /* 0x000fe40003800000 */
[----:B------:R-:W-:-:S05]  /*95e0*/  F2FP.BF16.F32.PACK_AB R17, RZ, R17 ;  /* 0x00000011ff11723e */ /* 0x000fca00000010ff */
[----:B------:R1:W-:Y:S01]  /*95f0*/  @P5 STG.E.U16 desc[UR60][R18.64+0x20], R17 ;  /* 0x0000201112005986 */ /* 0x0003e2000c10153c */
[----:B------:R-:W-:-:S13]  /*9600*/  ISETP.GT.AND P5, PT, R0, 0x11, P4 ;  /* 0x000000110000780c */ /* 0x000fda00027a4270 */
[----:B-1----:R-:W-:Y:S05]  /*9610*/  @!P5 BRA `(.L_x_108) ;  /* 0x000000000004d947 */ /* 0x002fea0003800000 */
[----:B------:R1:W5:Y:S02]  /*9620*/  LDG.E.LTC128B.U16 R3, desc[UR60][R20.64+0x22] ;  /* 0x0000223c14037981 */ /* 0x000364000c1e1520 */
.L_x_108:
[----:B------:R-:W-:Y:S05]  /*9630*/  BSYNC B1 ;  /* 0x0000000000017941 */ /* 0x000fea0003800000 */
.L_x_107:
[----:B------:R2:W-:Y:S04]  /*9640*/  STL [R1+0x2c4], R4 ;  /* 0x0002c40401007387 */ /* 0x0005e80000100800 */
[----:B--2---:R-:W2:Y:S01]  /*9650*/  LDL.LU R4, [R1+0x1a4] ;  /* 0x0001a40001047983 */ /* 0x004ea20000300800 */
        /* <DEDUP_REMOVED lines=10> */
.L_x_110:
[----:B------:R-:W-:Y:S05]  /*9700*/  BSYNC B1 ;  /* 0x0000000000017941 */ /* 0x000fea0003800000 */
.L_x_109:
[----:B------:R3:W-:Y:S04]  /*9710*/  STL [R1+0x2d0], R6 ;  /* 0x0002d00601007387 */ /* 0x0007e80000100800 */
[----:B---3--:R-:W3:Y:S04]  /*9720*/  LDL.LU R6, [R1+0x1a8] ;  /* 0x0001a80001067983 */ /* 0x008ee80000300800 */
[----:B-----5:R0:W-:Y:S04]  /*9730*/  STL.64 [R1+0x2c8], R4 ;  /* 0x0002c80401007387 */ /* 0x0201e80000100a00 */
[----:B0-----:R-:W4:Y:S01]  /*9740*/  LDL.LU.64 R4, [R1+0x200] ;  /* 0x0002000001047983 */ /* 0x001f220000300a00 */
[----:B------:R-:W-:-:S04]  /*9750*/  IMAD.U32 R17, R3, 0x10000, RZ ;  /* 0x0001000003117824 */ /* 0x000fc800078e00ff */
[----:B------:R-:W-:-:S04]  /*9760*/  FMUL R17, R17, R16 ;  /* 0x0000001011117220 */ /* 0x000fc80000400000 */
[----:B---3--:R-:W-:Y:S02]  /*9770*/  FFMA R17, R6, R2, R17 ;  /* 0x0000000206117223 */ /* 0x008fe40000000011 */
[----:B------:R0:W5:Y:S03]  /*9780*/  LDL.LU R6, [R1+0x2d0] ;  /* 0x0002d00001067983 */ /* 0x0001660000300800 */
[----:B------:R-:W-:-:S05]  /*9790*/  F2FP.BF16.F32.PACK_AB R17, RZ, R17 ;  /* 0x00000011ff11723e */ /* 0x000fca00000010ff */
[----:B----4-:R3:W-:Y:S04]  /*97a0*/  @P5 STG.E.U16 desc[UR60][R4.64+0x20], R17 ;  /* 0x0000201104005986 */ /* 0x0107e8000c10153c */
[----:B---3--:R0:W5:Y:S01]  /*97b0*/  LDL.LU.64 R4, [R1+0x2c8] ;  /* 0x0002c80001047983 */ /* 0x0081620000300a00 */
[----:B------:R-:W-:Y:S01]  /*97c0*/  ISETP.GT.AND P5, PT, R0, 0x11, P3 ;  /* 0x000000110000780c */ /* 0x000fe20001fa4270 */
[----:B------:R-:W-:-:S12]  /*97d0*/  BSSY B1, `(.L_x_111) ;  /* 0x0000003000017945 */ /* 0x000fd80003800000 */
[----:B0-----:R-:W-:Y:S05]  /*97e0*/  @!P5 BRA `(.L_x_112) ;  /* 0x000000000004d947 */ /* 0x001fea0003800000 */
[----:B------:R0:W5:Y:S02]  /*97f0*/  LDG.E.LTC128B.U16 R3, desc[UR60][R14.64+0x22] ;  /* 0x0000223c0e037981 */ /* 0x000164000c1e1520 */
.L_x_112:
[----:B------:R-:W-:Y:S05]  /*9800*/  BSYNC B1 ;  /* 0x0000000000017941 */ /* 0x000fea0003800000 */
.L_x_111:
        /* <DEDUP_REMOVED lines=12> */
.L_x_114:
[----:B------:R-:W-:Y:S05]  /*98d0*/  BSYNC B1 ;  /* 0x0000000000017941 */ /* 0x000fea0003800000 */
.L_x_113:
        /* <DEDUP_REMOVED lines=12> */
.L_x_116:
[----:B------:R-:W-:Y:S05]  /*99a0*/  BSYNC B1 ;  /* 0x0000000000017941 */ /* 0x000fea0003800000 */
.L_x_115:
        /* <DEDUP_REMOVED lines=12> */
.L_x_118:
[----:B------:R-:W-:Y:S05]  /*9a70*/  BSYNC B1 ;  /* 0x0000000000017941 */ /* 0x000fea0003800000 */
.L_x_117:
        /* <DEDUP_REMOVED lines=12> */
.L_x_120:
[----:B------:R-:W-:Y:S05]  /*9b40*/  BSYNC B1 ;  /* 0x0000000000017941 */ /* 0x000fea0003800000 */
.L_x_119:
        /* <DEDUP_REMOVED lines=12> */
[----:B0-----:R-:W3:Y:S04]  /*9c10*/  LDL.64 R2, [R1+0x260] ;  /* 0x0002600001027983 */ /* 0x001ee80000100a00 */
[----:B---3--:R0:W5:Y:S04]  /*9c20*/  LDG.E.LTC128B.U16 R3, desc[UR60][R2.64+0x40] ;  /* 0x0000403c02037981 */ /* 0x008168000c1e1520 */
[----:B------:R0:W5:Y:S02]  /*9c30*/  LDL.LU R2, [R1+0x2c4] ;  /* 0x0002c40001027983 */ /* 0x0001640000300800 */
.L_x_122:
[----:B------:R-:W-:Y:S05]  /*9c40*/  BSYNC B1 ;  /* 0x0000000000017941 */ /* 0x000fea0003800000 */
.L_x_121:
        /* <DEDUP_REMOVED lines=12> */
[----:B0-----:R-:W3:Y:S04]  /*9d10*/  LDL.64 R2, [R1+0x260] ;  /* 0x0002600001027983 */ /* 0x001ee80000100a00 */
[----:B---3--:R3:W5:Y:S04]  /*9d20*/  LDG.E.LTC128B.U16 R3, desc[UR60][R2.64+0x42] ;  /* 0x0000423c02037981 */ /* 0x008768000c1e1520 */
[----:B------:R3:W5:Y:S02]  /*9d30*/  LDL.LU R2, [R1+0x2c4] ;  /* 0x0002c40001027983 */ /* 0x0007640000300800 */
.L_x_124:
[----:B------:R-:W-:Y:S05]  /*9d40*/  BSYNC B1 ;  /* 0x0000000000017941 */ /* 0x000fea0003800000 */
.L_x_123:
        /* <DEDUP_REMOVED lines=12> */
.L_x_126:
[----:B------:R-:W-:Y:S05]  /*9e10*/  BSYNC B1 ;  /* 0x0000000000017941 */ /* 0x000fea0003800000 */
.L_x_125:
        /* <DEDUP_REMOVED lines=12> */
.L_x_128:
[----:B------:R-:W-:Y:S05]  /*9ee0*/  BSYNC B1 ;  /* 0x0000000000017941 */ /* 0x000fea0003800000 */
.L_x_127:
        /* <DEDUP_REMOVED lines=15> */
.L_x_130:
[----:B------:R-:W-:Y:S05]  /*9fe0*/  BSYNC B1 ;  /* 0x0000000000017941 */ /* 0x000fea0003800000 */
.L_x_129:
        /* <DEDUP_REMOVED lines=15> */
.L_x_132:
[----:B------:R-:W-:Y:S05]  /*a0e0*/  BSYNC B1 ;  /* 0x0000000000017941 */ /* 0x000fea0003800000 */
.L_x_131:
        /* <DEDUP_REMOVED lines=12> */
.L_x_134:
[----:B------:R-:W-:Y:S05]  /*a1b0*/  BSYNC B1 ;  /* 0x0000000000017941 */ /* 0x000fea0003800000 */
.L_x_133:
        /* <DEDUP_REMOVED lines=12> */
.L_x_136:
[----:B------:R-:W-:Y:S05]  /*a280*/  BSYNC B1 ;  /* 0x0000000000017941 */ /* 0x000fea0003800000 */
.L_x_135:
        /* <DEDUP_REMOVED lines=11> */
[----:B------:R0:W5:Y:S02]  /*a340*/  LDG.E.LTC128B.U16 R3, desc[UR60][R232.64+0x40] ;  /* 0x0000403ce8037981 */ /* 0x000164000c1e1520 */
.L_x_138:
[----:B------:R-:W-:Y:S05]  /*a350*/  BSYNC B1 ;  /* 0x0000000000017941 */ /* 0x000fea0003800000 */
.L_x_137:
        /* <DEDUP_REMOVED lines=14> */
.L_x_140:
[----:B------:R-:W-:Y:S05]  /*a440*/  BSYNC B1 ;  /* 0x0000000000017941 */ /* 0x000fea0003800000 */
.L_x_139:
[----:B-----5:R0:W-:Y:S04]  /*a450*/  STL.64 [R1+0x2c8], R4 ;  /* 0x0002c80401007387 */ /* 0x0201e80000100a00 */
[----:B0-----:R-:W2:Y:S01]  /*a460*/  LDL.LU R5, [R1+0x164] ;  /* 0x0001640001057983 */ /* 0x001ea20000300800 */
[----:B------:R-:W-:Y:S02]  /*a470*/  IMAD.U32 R17, R3, 0x10000, RZ ;  /* 0x0001000003117824 */ /* 0x000fe400078e00ff */
[----:B------:R-:W-:Y:S02]  /*a480*/  @P5 IMAD.MOV.U32 R4, RZ, RZ, R8 ;  /* 0x000000ffff045224 */ /* 0x000fe400078e0008 */
[----:B------:R-:W-:-:S04]  /*a490*/  FMUL R17, R17, R16 ;  /* 0x0000001011117220 */ /* 0x000fc80000400000 */
[----:B--2---:R-:W-:Y:S01]  /*a4a0*/  FFMA R17, R5, R2, R17 ;  /* 0x0000000205117223 */ /* 0x004fe20000000011 */
        /* <DEDUP_REMOVED lines=8> */
.L_x_142:
[----:B------:R-:W-:Y:S05]  /*a530*/  BSYNC B1 ;  /* 0x0000000000017941 */ /* 0x000fea0003800000 */
.L_x_141:
        /* <DEDUP_REMOVED lines=12> */
.L_x_144:
[----:B------:R-:W-:Y:S05]  /*a600*/  BSYNC B1 ;  /* 0x0000000000017941 */ /* 0x000fea0003800000 */
.L_x_143:
        /* <DEDUP_REMOVED lines=12> */
.L_x_146:
[----:B------:R-:W-:Y:S05]  /*a6d0*/  BSYNC B1 ;  /* 0x0000000000017941 */ /* 0x000fea0003800000 */
.L_x_145:
[----:B------:R3:W-:Y:S04]  /*a6e0*/  STL.64 [R1+0x2c8], R4 ;  /* 0x0002c80401007387 */ /* 0x0007e80000100a00 */
[----:B---3--:R-:W3:Y:S01]  /*a6f0*/  LDL.LU R5, [R1+0x170] ;  /* 0x0001700001057983 */ /* 0x008ee20000300800 */
[----:B-----5:R-:W-:Y:S02]  /*a700*/  IMAD.U32 R17, R3, 0x10000, RZ ;  /* 0x0001000003117824 */ /* 0x020fe400078e00ff */
        /* <DEDUP_REMOVED lines=11> */
.L_x_148:
[----:B------:R-:W-:Y:S05]  /*a7c0*/  BSYNC B1 ;  /* 0x0000000000017941 */ /* 0x000fea0003800000 */
.L_x_147:
        /* <DEDUP_REMOVED lines=14> */
.L_x_150:
[----:B------:R-:W-:Y:S05]  /*a8b0*/  BSYNC B1 ;  /* 0x0000000000017941 */ /* 0x000fea0003800000 */
.L_x_149:
        /* <DEDUP_REMOVED lines=12> */
.L_x_152:
[----:B------:R-:W-:Y:S05]  /*a980*/  BSYNC B1 ;  /* 0x0000000000017941 */ /* 0x000fea0003800000 */
.L_x_151:
        /* <DEDUP_REMOVED lines=12> */
.L_x_154:
[----:B------:R-:W-:Y:S05]  /*aa50*/  BSYNC B1 ;  /* 0x0000000000017941 */ /* 0x000fea0003800000 */
.L_x_153:
[----:B------:R3:W-:Y:S04]  /*aa60*/  STL [R1+0x2c4], R4 ;  /* 0x0002c40401007387 */ /* 0x0007e80000100800 */
[----:B---3--:R-:W3:Y:S01]  /*aa70*/  LDL.LU R4, [R1+0x140] ;  /* 0x0001400001047983 */ /* 0x008ee20000300800 */
[----:B-----5:R-:W-:-:S04]  /*aa80*/  IMAD.U32 R17, R3, 0x10000, RZ ;  /* 0x0001000003117824 */ /* 0x020fc800078e00ff */
        /* <DEDUP_REMOVED lines=9> */
.L_x_156:
[----:B------:R-:W-:Y:S05]  /*ab20*/  BSYNC B1 ;  /* 0x0000000000017941 */ /* 0x000fea0003800000 */
.L_x_155:
        /* <DEDUP_REMOVED lines=12> */
.L_x_158:
[----:B------:R-:W-:Y:S05]  /*abf0*/  BSYNC B1 ;  /* 0x0000000000017941 */ /* 0x000fea0003800000 */
.L_x_157:
        /* <DEDUP_REMOVED lines=12> */
.L_x_160:
[----:B------:R-:W-:Y:S05]  /*acc0*/  BSYNC B1 ;  /* 0x0000000000017941 */ /* 0x000fea0003800000 */
.L_x_159:
        /* <DEDUP_REMOVED lines=12> */
.L_x_162:
[----:B------:R-:W-:Y:S05]  /*ad90*/  BSYNC B1 ;  /* 0x0000000000017941 */ /* 0x000fea0003800000 */
.L_x_161:
        /* <DEDUP_REMOVED lines=12> */
.L_x_164:
[----:B------:R-:W-:Y:S05]  /*ae60*/  BSYNC B1 ;  /* 0x0000000000017941 */ /* 0x000fea0003800000 */
.L_x_163:
        /* <DEDUP_REMOVED lines=12> */
.L_x_166:
[----:B------:R-:W-:Y:S05]  /*af30*/  BSYNC B1 ;  /* 0x0000000000017941 */ /* 0x000fea0003800000 */
.L_x_165:
        /* <DEDUP_REMOVED lines=12> */
.L_x_168:
[----:B------:R-:W-:Y:S05]  /*b000*/  BSYNC B1 ;  /* 0x0000000000017941 */ /* 0x000fea0003800000 */
.L_x_167:
        /* <DEDUP_REMOVED lines=15> */
.L_x_170:
[----:B------:R-:W-:Y:S05]  /*b100*/  BSYNC B1 ;  /* 0x0000000000017941 */ /* 0x000fea0003800000 */
.L_x_169:
        /* <DEDUP_REMOVED lines=15> */
.L_x_172:
[----:B------:R-:W-:Y:S05]  /*b200*/  BSYNC B1 ;  /* 0x0000000000017941 */ /* 0x000fea0003800000 */
.L_x_171:
        /* <DEDUP_REMOVED lines=12> */
.L_x_174:
[----:B------:R-:W-:Y:S05]  /*b2d0*/  BSYNC B1 ;  /* 0x0000000000017941 */ /* 0x000fea0003800000 */
.L_x_173:
        /* <DEDUP_REMOVED lines=12> */
.L_x_176:
[----:B------:R-:W-:Y:S05]  /*b3a0*/  BSYNC B1 ;  /* 0x0000000000017941 */ /* 0x000fea0003800000 */
.L_x_175:
        /* <DEDUP_REMOVED lines=15> */
.L_x_178:
[----:B------:R-:W-:Y:S05]  /*b4a0*/  BSYNC B1 ;  /* 0x0000000000017941 */ /* 0x000fea0003800000 */
.L_x_177:
        /* <DEDUP_REMOVED lines=15> */
.L_x_180:
[----:B------:R-:W-:Y:S05]  /*b5a0*/  BSYNC B1 ;  /* 0x0000000000017941 */ /* 0x000fea0003800000 */
.L_x_179:
        /* <DEDUP_REMOVED lines=12> */
.L_x_182:
[----:B------:R-:W-:Y:S05]  /*b670*/  BSYNC B1 ;  /* 0x0000000000017941 */ /* 0x000fea0003800000 */
.L_x_181:
        /* <DEDUP_REMOVED lines=12> */
.L_x_184:
[----:B------:R-:W-:Y:S05]  /*b740*/  BSYNC B1 ;  /* 0x0000000000017941 */ /* 0x000fea0003800000 */
.L_x_183:
        /* <DEDUP_REMOVED lines=12> */
.L_x_186:
[----:B------:R-:W-:Y:S05]  /*b810*/  BSYNC B1 ;  /* 0x0000000000017941 */ /* 0x000fea0003800000 */
.L_x_185:
        /* <DEDUP_REMOVED lines=14> */
.L_x_188:
[----:B------:R-:W-:Y:S05]  /*b900*/  BSYNC B1 ;  /* 0x0000000000017941 */ /* 0x000fea0003800000 */
.L_x_187:
        /* <DEDUP_REMOVED lines=14> */
.L_x_190:
[----:B------:R-:W-:Y:S05]  /*b9f0*/  BSYNC B1 ;  /* 0x0000000000017941 */ /* 0x000fea0003800000 */
.L_x_189:
        /* <DEDUP_REMOVED lines=12> */
.L_x_192:
[----:B------:R-:W-:Y:S05]  /*bac0*/  BSYNC B1 ;  /* 0x0000000000017941 */ /* 0x000fea0003800000 */
.L_x_191:
        /* <DEDUP_REMOVED lines=12> */
.L_x_194:
[----:B------:R-:W-:Y:S05]  /*bb90*/  BSYNC B1 ;  /* 0x0000000000017941 */ /* 0x000fea0003800000 */
.L_x_193:
        /* <DEDUP_REMOVED lines=14> */
.L_x_196:
[----:B------:R-:W-:Y:S05]  /*bc80*/  BSYNC B1 ;  /* 0x0000000000017941 */ /* 0x000fea0003800000 */
.L_x_195:
        /* <DEDUP_REMOVED lines=14> */
.L_x_198:
[----:B------:R-:W-:Y:S05]  /*bd70*/  BSYNC B1 ;  /* 0x0000000000017941 */ /* 0x000fea0003800000 */
.L_x_197:
        /* <DEDUP_REMOVED lines=12> */
.L_x_200:
[----:B------:R-:W-:Y:S05]  /*be40*/  BSYNC B1 ;  /* 0x0000000000017941 */ /* 0x000fea0003800000 */
.L_x_199:
        /* <DEDUP_REMOVED lines=12> */
.L_x_202:
[----:B------:R-:W-:Y:S05]  /*bf10*/  BSYNC B1 ;  /* 0x0000000000017941 */ /* 0x000fea0003800000 */
.L_x_201:
        /* <DEDUP_REMOVED lines=12> */
.L_x_204:
[----:B------:R-:W-:Y:S05]  /*bfe0*/  BSYNC B1 ;  /* 0x0000000000017941 */ /* 0x000fea0003800000 */
.L_x_203:
        /* <DEDUP_REMOVED lines=12> */
.L_x_206:
[----:B------:R-:W-:Y:S05]  /*c0b0*/  BSYNC B1 ;  /* 0x0000000000017941 */ /* 0x000fea0003800000 */
.L_x_205:
        /* <DEDUP_REMOVED lines=12> */
.L_x_208:
[----:B------:R-:W-:Y:S05]  /*c180*/  BSYNC B1 ;  /* 0x0000000000017941 */ /* 0x000fea0003800000 */
.L_x_207:
        /* <DEDUP_REMOVED lines=12> */
.L_x_210:
[----:B------:R-:W-:Y:S05]  /*c250*/  BSYNC B1 ;  /* 0x0000000000017941 */ /* 0x000fea0003800000 */
.L_x_209:
        /* <DEDUP_REMOVED lines=12> */
.L_x_212:
[----:B------:R-:W-:Y:S05]  /*c320*/  BSYNC B1 ;  /* 0x0000000000017941 */ /* 0x000fea0003800000 */
.L_x_211:
        /* <DEDUP_REMOVED lines=12> */
.L_x_214:
[----:B------:R-:W-:Y:S05]  /*c3f0*/  BSYNC B1 ;  /* 0x0000000000017941 */ /* 0x000fea0003800000 */
.L_x_213:
        /* <DEDUP_REMOVED lines=12> */
.L_x_216:
[----:B------:R-:W-:Y:S05]  /*c4c0*/  BSYNC B1 ;  /* 0x0000000000017941 */ /* 0x000fea0003800000 */
.L_x_215:
        /* <DEDUP_REMOVED lines=15> */
.L_x_218:
[----:B------:R-:W-:Y:S05]  /*c5c0*/  BSYNC B1 ;  /* 0x0000000000017941 */ /* 0x000fea0003800000 */
.L_x_217:
        /* <DEDUP_REMOVED lines=15> */
.L_x_220:
[----:B------:R-:W-:Y:S05]  /*c6c0*/  BSYNC B1 ;  /* 0x0000000000017941 */ /* 0x000fea0003800000 */
.L_x_219:
[----:B-----5:R0:W-:Y:S04]  /*c6d0*/  STL [R1+0x2c4], R4 ;  /* 0x0002c40401007387 */ /* 0x0201e80000100800 */
[----:B0-----:R-:W2:Y:S01]  /*c6e0*/  LDL.LU R4, [R1+0xc4] ;  /* 0x0000c40001047983 */ /* 0x001ea20000300800 */
[----:B------:R-:W-:-:S05]  /*c6f0*/  SHF.L.U32 R17, R3, 0x10, RZ ;  /* 0x0000001003117819 */ /* 0x000fca00000006ff */
[----:B------:R-:W-:-:S04]  /*c700*/  FMUL R17, R17, R16 ;  /* 0x0000001011117220 */ /* 0x000fc80000400000 */
[----:B--2---:R-:W-:Y:S02]  /*c710*/  FFMA R17, R4, R2, R17 ;  /* 0x0000000204117223 */ /* 0x004fe40000000011 */
[----:B------:R0:W5:Y:S01]  /*c720*/  LDL.LU R4, [R1+0x2c4] ;  /* 0x0002c40001047983 */ /* 0x0001620000300800 */
[----:B------:R-:W-:Y:S02]  /*c730*/  BSSY B1, `(.L_x_221) ;  /* 0x0000006000017945 */ /* 0x000fe40003800000 */
[----:B------:R-:W-:-:S05]  /*c740*/  F2FP.BF16.F32.PACK_AB R17, RZ, R17 ;  /* 0x00000011ff11723e */ /* 0x000fca00000010ff */
[----:B------:R0:W-:Y:S01]  /*c750*/  @P5 STG.E.U16 desc[UR60][R10.64+0x82], R17 ;  /* 0x000082110a005986 */ /* 0x0001e2000c10153c */
[----:B------:R-:W-:-:S13]  /*c760*/  ISETP.GT.AND P5, PT, R0, 0x40, P1 ;  /* 0x000000400000780c */ /* 0x000fda0000fa4270 */
[----:B0-----:R-:W-:Y:S05]  /*c770*/  @!P5 BRA `(.L_x_222) ;  /* 0x000000000004d947 */ /* 0x001fea0003800000 */
[----:B------:R0:W5:Y:S02]  /*c780*/  LDG.E.LTC128B.U16 R3, desc[UR60][R236.64+0x80] ;  /* 0x0000803cec037981 */ /* 0x000164000c1e1520 */
.L_x_222:
[----:B------:R-:W-:Y:S05]  /*c790*/  BSYNC B1 ;  /* 0x0000000000017941 */ /* 0x000fea0003800000 */
.L_x_221:
        /* <DEDUP_REMOVED lines=12> */
.L_x_224:
[----:B------:R-:W-:Y:S05]  /*c860*/  BSYNC B1 ;  /* 0x0000000000017941 */ /* 0x000fea0003800000 */
.L_x_223:
        /* <DEDUP_REMOVED lines=15> */
.L_x_226:
[----:B------:R-:W-:Y:S05]  /*c960*/  BSYNC B1 ;  /* 0x0000000000017941 */ /* 0x000fea0003800000 */
.L_x_225:
        /* <DEDUP_REMOVED lines=15> */
.L_x_228:
[----:B------:R-:W-:Y:S05]  /*ca60*/  BSYNC B1 ;  /* 0x0000000000017941 */ /* 0x000fea0003800000 */
.L_x_227:
        /* <DEDUP_REMOVED lines=12> */
.L_x_230:
[----:B------:R-:W-:Y:S05]  /*cb30*/  BSYNC B1 ;  /* 0x0000000000017941 */ /* 0x000fea0003800000 */
.L_x_229:
        /* <DEDUP_REMOVED lines=12> */
.L_x_232:
[----:B------:R-:W-:Y:S05]  /*cc00*/  BSYNC B1 ;  /* 0x0000000000017941 */ /* 0x000fea0003800000 */
.L_x_231:
        /* <DEDUP_REMOVED lines=12> */
.L_x_234:
[----:B------:R-:W-:Y:S05]  /*ccd0*/  BSYNC B1 ;  /* 0x0000000000017941 */ /* 0x000fea0003800000 */
.L_x_233:
        /* <DEDUP_REMOVED lines=14> */
.L_x_236:
[----:B------:R-:W-:Y:S05]  /*cdc0*/  BSYNC B1 ;  /* 0x0000000000017941 */ /* 0x000fea0003800000 */
.L_x_235:
        /* <DEDUP_REMOVED lines=14> */
.L_x_238:
[----:B------:R-:W-:Y:S05]  /*ceb0*/  BSYNC B1 ;  /* 0x0000000000017941 */ /* 0x000fea0003800000 */
.L_x_237:
        /* <DEDUP_REMOVED lines=12> */
.L_x_240:
[----:B------:R-:W-:Y:S05]  /*cf80*/  BSYNC B1 ;  /* 0x0000000000017941 */ /* 0x000fea0003800000 */
.L_x_239:
        /* <DEDUP_REMOVED lines=12> */
.L_x_242:
[----:B------:R-:W-:Y:S05]  /*d050*/  BSYNC B1 ;  /* 0x0000000000017941 */ /* 0x000fea0003800000 */
.L_x_241:
        /* <DEDUP_REMOVED lines=14> */
.L_x_244:
[----:B------:R-:W-:Y:S05]  /*d140*/  BSYNC B1 ;  /* 0x0000000000017941 */ /* 0x000fea0003800000 */
.L_x_243:
        /* <DEDUP_REMOVED lines=14> */
.L_x_246:
[----:B------:R-:W-:Y:S05]  /*d230*/  BSYNC B1 ;  /* 0x0000000000017941 */ /* 0x000fea0003800000 */
.L_x_245:
        /* <DEDUP_REMOVED lines=12> */
.L_x_248:
[----:B------:R-:W-:Y:S05]  /*d300*/  BSYNC B1 ;  /* 0x0000000000017941 */ /* 0x000fea0003800000 */
.L_x_247:
        /* <DEDUP_REMOVED lines=12> */
.L_x_250:
[----:B------:R-:W-:Y:S05]  /*d3d0*/  BSYNC B1 ;  /* 0x0000000000017941 */ /* 0x000fea0003800000 */
.L_x_249:
        /* <DEDUP_REMOVED lines=12> */
.L_x_252:
[----:B------:R-:W-:Y:S05]  /*d4a0*/  BSYNC B1 ;  /* 0x0000000000017941 */ /* 0x000fea0003800000 */
.L_x_251:
        /* <DEDUP_REMOVED lines=12> */
.L_x_254:
[----:B------:R-:W-:Y:S05]  /*d570*/  BSYNC B1 ;  /* 0x0000000000017941 */ /* 0x000fea0003800000 */
.L_x_253:
        /* <DEDUP_REMOVED lines=12> */
.L_x_256:
[----:B------:R-:W-:Y:S05]  /*d640*/  BSYNC B1 ;  /* 0x0000000000017941 */ /* 0x000fea0003800000 */
.L_x_255:
        /* <DEDUP_REMOVED lines=12> */
.L_x_258:
[----:B------:R-:W-:Y:S05]  /*d710*/  BSYNC B1 ;  /* 0x0000000000017941 */ /* 0x000fea0003800000 */
.L_x_257:
        /* <DEDUP_REMOVED lines=12> */
.L_x_260:
[----:B------:R-:W-:Y:S05]  /*d7e0*/  BSYNC B1 ;  /* 0x0000000000017941 */ /* 0x000fea0003800000 */
.L_x_259:
        /* <DEDUP_REMOVED lines=12> */
.L_x_262:
[----:B------:R-:W-:Y:S05]  /*d8b0*/  BSYNC B1 ;  /* 0x0000000000017941 */ /* 0x000fea0003800000 */
.L_x_261:
        /* <DEDUP_REMOVED lines=12> */
.L_x_264:
[----:B------:R-:W-:Y:S05]  /*d980*/  BSYNC B1 ;  /* 0x0000000000017941 */ /* 0x000fea0003800000 */
.L_x_263:
        /* <DEDUP_REMOVED lines=15> */
.L_x_266:
[----:B------:R-:W-:Y:S05]  /*da80*/  BSYNC B1 ;  /* 0x0000000000017941 */ /* 0x000fea0003800000 */
.L_x_265:
        /* <DEDUP_REMOVED lines=15> */
.L_x_268:
[----:B------:R-:W-:Y:S05]  /*db80*/  BSYNC B1 ;  /* 0x0000000000017941 */ /* 0x000fea0003800000 */
.L_x_267:
        /* <DEDUP_REMOVED lines=12> */
.L_x_270:
[----:B------:R-:W-:Y:S05]  /*dc50*/  BSYNC B1 ;  /* 0x0000000000017941 */ /* 0x000fea0003800000 */
.L_x_269:
        /* <DEDUP_REMOVED lines=12> */
.L_x_272:
[----:B------:R-:W-:Y:S05]  /*dd20*/  BSYNC B1 ;  /* 0x0000000000017941 */ /* 0x000fea0003800000 */
.L_x_271:
        /* <DEDUP_REMOVED lines=15> */
.L_x_274:
[----:B------:R-:W-:Y:S05]  /*de20*/  BSYNC B1 ;  /* 0x0000000000017941 */ /* 0x000fea0003800000 */
.L_x_273:
        /* <DEDUP_REMOVED lines=15> */
.L_x_276:
[----:B------:R-:W-:Y:S05]  /*df20*/  BSYNC B1 ;  /* 0x0000000000017941 */ /* 0x000fea0003800000 */
.L_x_275:
        /* <DEDUP_REMOVED lines=12> */
.L_x_278:
[----:B------:R-:W-:Y:S05]  /*dff0*/  BSYNC B1 ;  /* 0x0000000000017941 */ /* 0x000fea0003800000 */
.L_x_277:
        /* <DEDUP_REMOVED lines=12> */
.L_x_280:
[----:B------:R-:W-:Y:S05]  /*e0c0*/  BSYNC B1 ;  /* 0x0000000000017941 */ /* 0x000fea0003800000 */
.L_x_279:
        /* <DEDUP_REMOVED lines=12> */
.L_x_282:
[----:B------:R-:W-:Y:S05]  /*e190*/  BSYNC B1 ;  /* 0x0000000000017941 */ /* 0x000fea0003800000 */
.L_x_281:
        /* <DEDUP_REMOVED lines=14> */
.L_x_284:
[----:B------:R-:W-:Y:S05]  /*e280*/  BSYNC B1 ;  /* 0x0000000000017941 */ /* 0x000fea0003800000 */
.L_x_283:
        /* <DEDUP_REMOVED lines=14> */
.L_x_286:
[----:B------:R-:W-:Y:S05]  /*e370*/  BSYNC B1 ;  /* 0x0000000000017941 */ /* 0x000fea0003800000 */
.L_x_285:
        /* <DEDUP_REMOVED lines=12> */
.L_x_288:
[----:B------:R-:W-:Y:S05]  /*e440*/  BSYNC B1 ;  /* 0x0000000000017941 */ /* 0x000fea0003800000 */
.L_x_287:
        /* <DEDUP_REMOVED lines=12> */
.L_x_290:
[----:B------:R-:W-:Y:S05]  /*e510*/  BSYNC B1 ;  /* 0x0000000000017941 */ /* 0x000fea0003800000 */
.L_x_289:
        /* <DEDUP_REMOVED lines=14> */
.L_x_292:
[----:B------:R-:W-:Y:S05]  /*e600*/  BSYNC B1 ;  /* 0x0000000000017941 */ /* 0x000fea0003800000 */
.L_x_291:
        /* <DEDUP_REMOVED lines=14> */
.L_x_294:
[----:B------:R-:W-:Y:S05]  /*e6f0*/  BSYNC B1 ;  /* 0x0000000000017941 */ /* 0x000fea0003800000 */
.L_x_293:
        /* <DEDUP_REMOVED lines=12> */
.L_x_296:
[----:B------:R-:W-:Y:S05]  /*e7c0*/  BSYNC B1 ;  /* 0x0000000000017941 */ /* 0x000fea0003800000 */
.L_x_295:
        /* <DEDUP_REMOVED lines=12> */
.L_x_298:
[----:B------:R-:W-:Y:S05]  /*e890*/  BSYNC B1 ;  /* 0x0000000000017941 */ /* 0x000fea0003800000 */
.L_x_297:
        /* <DEDUP_REMOVED lines=12> */
.L_x_300:
[----:B------:R-:W-:Y:S05]  /*e960*/  BSYNC B1 ;  /* 0x0000000000017941 */ /* 0x000fea0003800000 */
.L_x_299:
        /* <DEDUP_REMOVED lines=12> */
.L_x_302:
[----:B------:R-:W-:Y:S05]  /*ea30*/  BSYNC B1 ;  /* 0x0000000000017941 */ /* 0x000fea0003800000 */
.L_x_301:
        /* <DEDUP_REMOVED lines=12> */
.L_x_304:
[----:B------:R-:W-:Y:S05]  /*eb00*/  BSYNC B1 ;  /* 0x0000000000017941 */ /* 0x000fea0003800000 */
.L_x_303:
        /* <DEDUP_REMOVED lines=12> */
.L_x_306:
[----:B------:R-:W-:Y:S05]  /*ebd0*/  BSYNC B1 ;  /* 0x0000000000017941 */ /* 0x000fea0003800000 */
.L_x_305:
        /* <DEDUP_REMOVED lines=12> */
.L_x_308:
[----:B------:R-:W-:Y:S05]  /*eca0*/  BSYNC B1 ;  /* 0x0000000000017941 */ /* 0x000fea0003800000 */
.L_x_307:
        /* <DEDUP_REMOVED lines=12> */
.L_x_310:
[----:B------:R-:W-:Y:S05]  /*ed70*/  BSYNC B1 ;  /* 0x0000000000017941 */ /* 0x000fea0003800000 */
.L_x_309:
        /* <DEDUP_REMOVED lines=12> */
.L_x_312:
[----:B------:R-:W-:Y:S05]  /*ee40*/  BSYNC B1 ;  /* 0x0000000000017941 */ /* 0x000fea0003800000 */
.L_x_311:
        /* <DEDUP_REMOVED lines=15> */
.L_x_314:
[----:B------:R-:W-:Y:S05]  /*ef40*/  BSYNC B1 ;  /* 0x0000000000017941 */ /* 0x000fea0003800000 */
.L_x_313:
[----:B-----5:R3:W-:Y:S04]  /*ef50*/  STL [R1+0x2c4], R4 ;  /* 0x0002c40401007387 */ /* 0x0207e80000100800 */
[----:B---3--:R-:W3:Y:S01]  /*ef60*/  LDL.LU R4, [R1] ;  /* 0x0000000001047983 */ /* 0x008ee20000300800 */
        /* <DEDUP_REMOVED lines=13> */
.L_x_316:
[----:B------:R-:W-:Y:S05]  /*f040*/  BSYNC B1 ;  /* 0x0000000000017941 */ /* 0x000fea0003800000 */
.L_x_315:
        /* <DEDUP_REMOVED lines=12> */
.L_x_318:
[----:B------:R-:W-:Y:S05]  /*f110*/  BSYNC B1 ;  /* 0x0000000000017941 */ /* 0x000fea0003800000 */
.L_x_317:
        /* <DEDUP_REMOVED lines=12> */
.L_x_320:
[----:B------:R-:W-:Y:S05]  /*f1e0*/  BSYNC B1 ;  /* 0x0000000000017941 */ /* 0x000fea0003800000 */
.L_x_319:
        /* <DEDUP_REMOVED lines=15> */
.L_x_322:
[----:B------:R-:W-:Y:S05]  /*f2e0*/  BSYNC B1 ;  /* 0x0000000000017941 */ /* 0x000fea0003800000 */
.L_x_321:
        /* <DEDUP_REMOVED lines=15> */
.L_x_324:
[----:B------:R-:W-:Y:S05]  /*f3e0*/  BSYNC B1 ;  /* 0x0000000000017941 */ /* 0x000fea0003800000 */
.L_x_323:
        /* <DEDUP_REMOVED lines=12> */
.L_x_326:
[----:B------:R-:W-:Y:S05]  /*f4b0*/  BSYNC B1 ;  /* 0x0000000000017941 */ /* 0x000fea0003800000 */
.L_x_325:
        /* <DEDUP_REMOVED lines=12> */
.L_x_328:
[----:B------:R-:W-:Y:S05]  /*f580*/  BSYNC B1 ;  /* 0x0000000000017941 */ /* 0x000fea0003800000 */
.L_x_327:
        /* <DEDUP_REMOVED lines=12> */
.L_x_330:
[----:B------:R-:W-:Y:S05]  /*f650*/  BSYNC B1 ;  /* 0x0000000000017941 */ /* 0x000fea0003800000 */
.L_x_329:
[----:B-----5:R-:W-:Y:S01]  /*f660*/  IMAD.U32 R17, R3, 0x10000, RZ ;  /* 0x0001000003117824 */ /* 0x020fe200078e00ff */
[----:B------:R3:W-:Y:S03]  /*f670*/  STL.64 [R1+0x2c8], R4 ;  /* 0x0002c80401007387 */ /* 0x0007e60000100a00 */
[----:B------:R-:W-:-:S04]  /*f680*/  FMUL R17, R17, R16 ;  /* 0x0000001011117220 */ /* 0x000fc80000400000 */
[----:B------:R-:W-:-:S05]  /*f690*/  FFMA R17, R224, R2, R17 ;  /* 0x00000002e0117223 */ /* 0x000fca0000000011 */
[----:B------:R-:W-:Y:S01]  /*f6a0*/  F2FP.BF16.F32.PACK_AB R17, RZ, R17 ;  /* 0x00000011ff11723e */ /* 0x000fe200000010ff */
[----:B---3--:R-:W-:Y:S02]  /*f6b0*/  @P5 IMAD.MOV.U32 R4, RZ, RZ, R8 ;  /* 0x000000ffff045224 */ /* 0x008fe400078e0008 */
[----:B------:R-:W-:-:S05]  /*f6c0*/  @P5 IMAD.MOV.U32 R5, RZ, RZ, R7 ;  /* 0x000000ffff055224 */ /* 0x000fca00078e0007 */
[----:B------:R3:W-:Y:S04]  /*f6d0*/  @P5 STG.E.U16 desc[UR60][R4.64+0xc0], R17 ;  /* 0x0000c01104005986 */ /* 0x0007e8000c10153c */
[----:B---3--:R3:W5:Y:S01]  /*f6e0*/  LDL.LU.64 R4, [R1+0x2c8] ;  /* 0x0002c80001047983 */ /* 0x0087620000300a00 */
[----:B------:R-:W-:Y:S01]  /*f6f0*/  ISETP.GT.AND P5, PT, R0, 0x61, P2 ;  /* 0x000000610000780c */ /* 0x000fe200017a4270 */
[----:B------:R-:W-:-:S12]  /*f700*/  BSSY B1, `(.L_x_331) ;  /* 0x0000003000017945 */ /* 0x000fd80003800000 */
[----:B---3--:R-:W-:Y:S05]  /*f710*/  @!P5 BRA `(.L_x_332) ;  /* 0x000000000004d947 */ /* 0x008fea0003800000 */
[----:B------:R3:W5:Y:S02]  /*f720*/  LDG.E.LTC128B.U16 R3, desc[UR60][R232.64+0xc2] ;  /* 0x0000c23ce8037981 */ /* 0x000764000c1e1520 */
.L_x_332:
[----:B------:R-:W-:Y:S05]  /*f730*/  BSYNC B1 ;  /* 0x0000000000017941 */ /* 0x000fea0003800000 */
.L_x_331:
[----:B-----5:R-:W-:Y:S01]  /*f740*/  IMAD.U32 R17, R3, 0x10000, RZ ;  /* 0x0001000003117824 */ /* 0x020fe200078e00ff */
[----:B------:R-:W-:Y:S01]  /*f750*/  BSSY B1, `(.L_x_333) ;  /* 0x000000a000017945 */ /* 0x000fe20003800000 */
[----:B------:R-:W-:Y:S02]  /*f760*/  @P5 IMAD.MOV.U32 R224, RZ, RZ, R8 ;  /* 0x000000ffffe05224 */ /* 0x000fe400078e0008 */
[----:B------:R-:W-:-:S04]  /*f770*/  FMUL R17, R17, R16 ;  /* 0x0000001011117220 */ /* 0x000fc80000400000 */
[----:B------:R-:W-:Y:S01]  /*f780*/  FFMA R17, R225, R2, R17 ;  /* 0x00000002e1117223 */ /* 0x000fe20000000011 */
[----:B------:R-:W-:-:S04]  /*f790*/  @P5 IMAD.MOV.U32 R225, RZ, RZ, R7 ;  /* 0x000000ffffe15224 */ /* 0x000fc800078e0007 */
[----:B------:R-:W-:-:S05]  /*f7a0*/  F2FP.BF16.F32.PACK_AB R17, RZ, R17 ;  /* 0x00000011ff11723e */ /* 0x000fca00000010ff */
[----:B------:R0:W-:Y:S01]  /*f7b0*/  @P5 STG.E.U16 desc[UR60][R224.64+0xc2], R17 ;  /* 0x0000c211e0005986 */ /* 0x0001e2000c10153c */
[----:B------:R-:W-:-:S13]  /*f7c0*/  ISETP.GT.AND P5, PT, R0, 0x60, P6 ;  /* 0x000000600000780c */ /* 0x000fda00037a4270 */
[----:B0-----:R-:W-:Y:S05]  /*f7d0*/  @!P5 BRA `(.L_x_334) ;  /* 0x000000000004d947 */ /* 0x001fea0003800000 */
[----:B------:R0:W5:Y:S02]  /*f7e0*/  LDG.E.LTC128B.U16 R3, desc[UR60][R22.64+0xc0] ;  /* 0x0000c03c16037981 */ /* 0x000164000c1e1520 */
.L_x_334:
[----:B------:R-:W-:Y:S05]  /*f7f0*/  BSYNC B1 ;  /* 0x0000000000017941 */ /* 0x000fea0003800000 */
.L_x_333:
[----:B-----5:R-:W-:Y:S01]  /*f800*/  IMAD.U32 R17, R3, 0x10000, RZ ;  /* 0x0001000003117824 */ /* 0x020fe200078e00ff */
[----:B------:R-:W-:Y:S03]  /*f810*/  BSSY B1, `(.L_x_335) ;  /* 0x0000008000017945 */ /* 0x000fe60003800000 */
[----:B------:R-:W-:-:S04]  /*f820*/  FMUL R17, R17, R16 ;  /* 0x0000001011117220 */ /* 0x000fc80000400000 */
[----:B------:R-:W-:-:S05]  /*f830*/  FFMA R17, R226, R2, R17 ;  /* 0x00000002e2117223 */ /* 0x000fca0000000011 */
[----:B------:R-:W-:-:S05]  /*f840*/  F2FP.BF16.F32.PACK_AB R17, RZ, R17 ;  /* 0x00000011ff11723e */ /* 0x000fca00000010ff */
[----:B------:R0:W-:Y:S01]  /*f850*/  @P5 STG.E.U16 desc[UR60][R4.64+0xc0], R17 ;  /* 0x0000c01104005986 */ /* 0x0001e2000c10153c */
[----:B------:R-:W-:-:S13]  /*f860*/  ISETP.GT.AND P5, PT, R0, 0x61, P6 ;  /* 0x000000610000780c */ /* 0x000fda00037a4270 */
[----:B0-----:R-:W-:Y:S05]  /*f870*/  @!P5 BRA `(.L_x_336) ;  /* 0x000000000004d947 */ /* 0x001fea0003800000 */
[----:B------:R0:W5:Y:S02]  /*f880*/  LDG.E.LTC128B.U16 R3, desc[UR60][R22.64+0xc2] ;  /* 0x0000c23c16037981 */ /* 0x000164000c1e1520 */
.L_x_336:
[----:B------:R-:W-:Y:S05]  /*f890*/  BSYNC B1 ;  /* 0x0000000000017941 */ /* 0x000fea0003800000 */
.L_x_335:
        /* <DEDUP_REMOVED lines=9> */
.L_x_338:
[----:B------:R-:W-:Y:S05]  /*f930*/  BSYNC B1 ;  /* 0x0000000000017941 */ /* 0x000fea0003800000 */
.L_x_337:
[----:B-----5:R-:W-:Y:S01]  /*f940*/  IMAD.U32 R17, R3, 0x10000, RZ ;  /* 0x0001000003117824 */ /* 0x020fe200078e00ff */
[----:B------:R-:W-:Y:S01]  /*f950*/  BSSY B1, `(.L_x_339) ;  /* 0x000000a000017945 */ /* 0x000fe20003800000 */
[----:B------:R-:W-:Y:S02]  /*f960*/  @P5 IMAD.MOV.U32 R224, RZ, RZ, R8 ;  /* 0x000000ffffe05224 */ /* 0x000fe400078e0008 */
[----:B------:R-:W-:Y:S01]  /*f970*/  FMUL R17, R17, R16 ;  /* 0x0000001011117220 */ /* 0x000fe20000400000 */
[----:B------:R-:W-:-:S03]  /*f980*/  @P5 IMAD.MOV.U32 R225, RZ, RZ, R7 ;  /* 0x000000ffffe15224 */ /* 0x000fc600078e0007 */
[----:B------:R-:W-:-:S05]  /*f990*/  FFMA R17, R228, R2, R17 ;  /* 0x00000002e4117223 */ /* 0x000fca0000000011 */
[----:B------:R-:W-:-:S05]  /*f9a0*/  F2FP.BF16.F32.PACK_AB R17, RZ, R17 ;  /* 0x00000011ff11723e */ /* 0x000fca00000010ff */
[----:B------:R0:W-:Y:S01]  /*f9b0*/  @P5 STG.E.U16 desc[UR60][R224.64+0xd0], R17 ;  /* 0x0000d011e0005986 */ /* 0x0001e2000c10153c */
[----:B------:R-:W-:-:S13]  /*f9c0*/  ISETP.GT.AND P5, PT, R0, 0x69, P2 ;  /* 0x000000690000780c */ /* 0x000fda00017a4270 */
[----:B0-----:R-:W-:Y:S05]  /*f9d0*/  @!P5 BRA `(.L_x_340) ;  /* 0x000000000004d947 */ /* 0x001fea0003800000 */
[----:B------:R0:W5:Y:S02]  /*f9e0*/  LDG.E.LTC128B.U16 R3, desc[UR60][R232.64+0xd2] ;  /* 0x0000d23ce8037981 */ /* 0x000164000c1e1520 */
.L_x_340:
[----:B------:R-:W-:Y:S05]  /*f9f0*/  BSYNC B1 ;  /* 0x0000000000017941 */ /* 0x000fea0003800000 */
.L_x_339:
        /* <DEDUP_REMOVED lines=11> */
.L_x_342:
[----:B------:R-:W-:Y:S05]  /*fab0*/  BSYNC B1 ;  /* 0x0000000000017941 */ /* 0x000fea0003800000 */
.L_x_341:
        /* <DEDUP_REMOVED lines=9> */
.L_x_344:
[----:B------:R-:W-:Y:S05]  /*fb50*/  BSYNC B1 ;  /* 0x0000000000017941 */ /* 0x000fea0003800000 */
.L_x_343:
        /* <DEDUP_REMOVED lines=9> */
.L_x_346:
[----:B------:R-:W-:Y:S05]  /*fbf0*/  BSYNC B1 ;  /* 0x0000000000017941 */ /* 0x000fea0003800000 */
.L_x_345:
        /* <DEDUP_REMOVED lines=9> */
.L_x_348:
[----:B------:R-:W-:Y:S05]  /*fc90*/  BSYNC B1 ;  /* 0x0000000000017941 */ /* 0x000fea0003800000 */
.L_x_347:
        /* <DEDUP_REMOVED lines=9> */
.L_x_350:
[----:B------:R-:W-:Y:S05]  /*fd30*/  BSYNC B1 ;  /* 0x0000000000017941 */ /* 0x000fea0003800000 */
.L_x_349:
        /* <DEDUP_REMOVED lines=9> */
.L_x_352:
[----:B------:R-:W-:Y:S05]  /*fdd0*/  BSYNC B1 ;  /* 0x0000000000017941 */ /* 0x000fea0003800000 */
.L_x_351:
        /* <DEDUP_REMOVED lines=9> */
.L_x_354:
[----:B------:R-:W-:Y:S05]  /*fe70*/  BSYNC B1 ;  /* 0x0000000000017941 */ /* 0x000fea0003800000 */
.L_x_353:
[----:B-----5:R-:W-:Y:S01]  /*fe80*/  IMAD.U32 R17, R3, 0x10000, RZ ;  /* 0x0001000003117824 */ /* 0x020fe200078e00ff */
[----:B------:R-:W-:Y:S03]  /*fe90*/  BSSY B1, `(.L_x_355) ;  /* 0x0000009000017945 */ /* 0x000fe60003800000 */
[----:B------:R-:W-:-:S04]  /*fea0*/  FMUL R17, R17, R16 ;  /* 0x0000001011117220 */ /* 0x000fc80000400000 */
[----:B------:R-:W-:-:S05]  /*feb0*/  FFMA R17, R220, R2, R17 ;  /* 0x00000002dc117223 */ /* 0x000fca0000000011 */
[----:B------:R-:W-:-:S05]  /*fec0*/  F2FP.BF16.F32.PACK_AB R17, RZ, R17 ;  /* 0x00000011ff11723e */ /* 0x000fca00000010ff */
[----:B------:R1:W-:Y:S01]  /*fed0*/  @P5 STG.E.U16 desc[UR60][R18.64+0xd0], R17 ;  /* 0x0000d01112005986 */ /* 0x0003e2000c10153c */
[----:B------:R-:W-:Y:S02]  /*fee0*/  ISETP.GT.AND P5, PT, R0, 0x69, P4 ;  /* 0x000000690000780c */ /* 0x000fe400027a4270 */
[----:B-1----:R-:W-:-:S11]  /*fef0*/  PRMT R17, R3, 0x7610, R17 ;  /* 0x0000761003117816 */ /* 0x002fd60000000011 */
[----:B------:R-:W-:Y:S05]  /*ff00*/  @!P5 BRA `(.L_x_356) ;  /* 0x000000000004d947 */ /* 0x000fea0003800000 */
[----:B------:R1:W5:Y:S02]  /*ff10*/  LDG.E.LTC128B.U16 R17, desc[UR60][R20.64+0xd2] ;  /* 0x0000d23c14117981 */ /* 0x000364000c1e1520 */
.L_x_356:
[----:B------:R-:W-:Y:S05]  /*ff20*/  BSYNC B1 ;  /* 0x0000000000017941 */ /* 0x000fea0003800000 */
.L_x_355:
        /* <DEDUP_REMOVED lines=9> */
.L_x_358:
[----:B------:R-:W-:Y:S05]  /*ffc0*/  BSYNC B1 ;  /* 0x0000000000017941 */ /* 0x000fea0003800000 */
.L_x_357:
        /* <DEDUP_REMOVED lines=9> */
.L_x_360:
[----:B------:R-:W-:Y:S05]  /*10060*/  BSYNC B1 ;  /* 0x0000000000017941 */ /* 0x000fea0003800000 */
.L_x_359:
[----:B------:R0:W5:Y:S02]  /*10070*/  LDL.64 R218, [R1+0x260] ;  /* 0x0002600001da7983 */ /* 0x0001640000100a00 */
        /* <DEDUP_REMOVED lines=9> */
.L_x_362:
[----:B------:R-:W-:Y:S05]  /*10110*/  BSYNC B1 ;  /* 0x0000000000017941 */ /* 0x000fea0003800000 */
.L_x_361:
        /* <DEDUP_REMOVED lines=9> */
.L_x_364:
[----:B------:R-:W-:Y:S05]  /*101b0*/  BSYNC B1 ;  /* 0x0000000000017941 */ /* 0x000fea0003800000 */
.L_x_363:
        /* <DEDUP_REMOVED lines=9> */
.L_x_366:
[----:B------:R-:W-:Y:S05]  /*10250*/  BSYNC B1 ;  /* 0x0000000000017941 */ /* 0x000fea0003800000 */
.L_x_365:
        /* <DEDUP_REMOVED lines=9> */
.L_x_368:
[----:B------:R-:W-:Y:S05]  /*102f0*/  BSYNC B1 ;  /* 0x0000000000017941 */ /* 0x000fea0003800000 */
.L_x_367:
        /* <DEDUP_REMOVED lines=9> */
.L_x_370:
[----:B------:R-:W-:Y:S05]  /*10390*/  BSYNC B1 ;  /* 0x0000000000017941 */ /* 0x000fea0003800000 */
.L_x_369:
        /* <DEDUP_REMOVED lines=9> */
.L_x_372:
[----:B------:R-:W-:Y:S05]  /*10430*/  BSYNC B1 ;  /* 0x0000000000017941 */ /* 0x000fea0003800000 */
.L_x_371:
        /* <DEDUP_REMOVED lines=9> */
.L_x_374:
[----:B------:R-:W-:Y:S05]  /*104d0*/  BSYNC B1 ;  /* 0x0000000000017941 */ /* 0x000fea0003800000 */
.L_x_373:
        /* <DEDUP_REMOVED lines=9> */
.L_x_376:
[----:B------:R-:W-:Y:S05]  /*10570*/  BSYNC B1 ;  /* 0x0000000000017941 */ /* 0x000fea0003800000 */
.L_x_375:
        /* <DEDUP_REMOVED lines=9> */
.L_x_378:
[----:B------:R-:W-:Y:S05]  /*10610*/  BSYNC B1 ;  /* 0x0000000000017941 */ /* 0x000fea0003800000 */
.L_x_377:
        /* <DEDUP_REMOVED lines=11> */
.L_x_380:
[----:B------:R-:W-:Y:S05]  /*106d0*/  BSYNC B1 ;  /* 0x0000000000017941 */ /* 0x000fea0003800000 */
.L_x_379:
[----:B-----5:R-:W-:Y:S01]  /*106e0*/  IMAD.U32 R3, R17, 0x10000, RZ ;  /* 0x0001000011037824 */ /* 0x020fe200078e00ff */
[----:B------:R-:W-:Y:S03]  /*106f0*/  BSSY B1, `(.L_x_381) ;  /* 0x000000b000017945 */ /* 0x000fe60003800000 */
[----:B------:R-:W-:-:S04]  /*10700*/  FMUL R200, R3, R16 ;  /* 0x0000001003c87220 */ /* 0x000fc80000400000 */
[----:B------:R-:W-:Y:S01]  /*10710*/  FFMA R200, R201, R2, R200 ;  /* 0x00000002c9c87223 */ /* 0x000fe200000000c8 */
[----:B------:R-:W-:-:S04]  /*10720*/  @P5 IMAD.MOV.U32 R201, RZ, RZ, R7 ;  /* 0x000000ffffc95224 */ /* 0x000fc800078e0007 */
[----:B------:R-:W-:-:S04]  /*10730*/  F2FP.BF16.F32.PACK_AB R200, RZ, R200 ;  /* 0x000000c8ffc8723e */ /* 0x000fc800000010ff */
[----:B------:R-:W-:Y:S01]  /*10740*/  PRMT R3, R200, 0x7610, R3 ;  /* 0x00007610c8037816 */ /* 0x000fe20000000003 */
[----:B------:R-:W-:-:S05]  /*10750*/  @P5 IMAD.MOV.U32 R200, RZ, RZ, R8 ;  /* 0x000000ffffc85224 */ /* 0x000fca00078e0008 */
[----:B------:R0:W-:Y:S01]  /*10760*/  @P5 STG.E.U16 desc[UR60][R200.64+0xe2], R3 ;  /* 0x0000e203c8005986 */ /* 0x0001e2000c10153c */
[----:B------:R-:W-:-:S13]  /*10770*/  ISETP.GT.AND P5, PT, R0, 0x70, P6 ;  /* 0x000000700000780c */ /* 0x000fda00037a4270 */
[----:B0-----:R-:W-:Y:S05]  /*10780*/  @!P5 BRA `(.L_x_382) ;  /* 0x000000000004d947 */ /* 0x001fea0003800000 */
[----:B------:R0:W5:Y:S02]  /*10790*/  LDG.E.LTC128B.U16 R17, desc[UR60][R22.64+0xe0] ;  /* 0x0000e03c16117981 */ /* 0x000164000c1e1520 */
.L_x_382:
[----:B------:R-:W-:Y:S05]  /*107a0*/  BSYNC B1 ;  /* 0x0000000000017941 */ /* 0x000fea0003800000 */
.L_x_381:
        /* <DEDUP_REMOVED lines=9> */
.L_x_384:
[----:B------:R-:W-:Y:S05]  /*10840*/  BSYNC B1 ;  /* 0x0000000000017941 */ /* 0x000fea0003800000 */
.L_x_383:
        /* <DEDUP_REMOVED lines=9> */
.L_x_386:
[----:B------:R-:W-:Y:S05]  /*108e0*/  BSYNC B1 ;  /* 0x0000000000017941 */ /* 0x000fea0003800000 */
.L_x_385:
        /* <DEDUP_REMOVED lines=11> */
.L_x_388:
[----:B------:R-:W-:Y:S05]  /*109a0*/  BSYNC B1 ;  /* 0x0000000000017941 */ /* 0x000fea0003800000 */
.L_x_387:
[----:B-----5:R-:W-:Y:S01]  /*109b0*/  IMAD.U32 R3, R17, 0x10000, RZ ;  /* 0x0001000011037824 */ /* 0x020fe200078e00ff */
[----:B------:R-:W-:Y:S01]  /*109c0*/  BSSY B1, `(.L_x_389) ;  /* 0x000000b000017945 */ /* 0x000fe20003800000 */
[----:B------:R-:W-:Y:S02]  /*109d0*/  @P5 IMAD.MOV.U32 R201, RZ, RZ, R7 ;  /* 0x000000ffffc95224 */ /* 0x000fe400078e0007 */
[----:B------:R-:W-:-:S04]  /*109e0*/  FMUL R200, R3, R16 ;  /* 0x0000001003c87220 */ /* 0x000fc80000400000 */
[----:B------:R-:W-:-:S05]  /*109f0*/  FFMA R200, R205, R2, R200 ;  /* 0x00000002cdc87223 */ /* 0x000fca00000000c8 */
[----:B------:R-:W-:-:S04]  /*10a00*/  F2FP.BF16.F32.PACK_AB R200, RZ, R200 ;  /* 0x000000c8ffc8723e */ /* 0x000fc800000010ff */
[----:B------:R-:W-:Y:S01]  /*10a10*/  PRMT R3, R200, 0x7610, R3 ;  /* 0x00007610c8037816 */ /* 0x000fe20000000003 */
[----:B------:R-:W-:-:S05]  /*10a20*/  @P5 IMAD.MOV.U32 R200, RZ, RZ, R8 ;  /* 0x000000ffffc85224 */ /* 0x000fca00078e0008 */
[----:B------:R0:W-:Y:S01]  /*10a30*/  @P5 STG.E.U16 desc[UR60][R200.64+0xf2], R3 ;  /* 0x0000f203c8005986 */ /* 0x0001e2000c10153c */
[----:B------:R-:W-:-:S13]  /*10a40*/  ISETP.GT.AND P5, PT, R0, 0x78, P6 ;  /* 0x000000780000780c */ /* 0x000fda00037a4270 */
[----:B0-----:R-:W-:Y:S05]  /*10a50*/  @!P5 BRA `(.L_x_390) ;  /* 0x000000000004d947 */ /* 0x001fea0003800000 */
[----:B------:R0:W5:Y:S02]  /*10a60*/  LDG.E.LTC128B.U16 R17, desc[UR60][R22.64+0xf0] ;  /* 0x0000f03c16117981 */ /* 0x000164000c1e1520 */
.L_x_390:
[----:B------:R-:W-:Y:S05]  /*10a70*/  BSYNC B1 ;  /* 0x0000000000017941 */ /* 0x000fea0003800000 */
.L_x_389:
        /* <DEDUP_REMOVED lines=9> */
.L_x_392:
[----:B------:R-:W-:Y:S05]  /*10b10*/  BSYNC B1 ;  /* 0x0000000000017941 */ /* 0x000fea0003800000 */
.L_x_391:
        /* <DEDUP_REMOVED lines=9> */
.L_x_394:
[----:B------:R-:W-:Y:S05]  /*10bb0*/  BSYNC B1 ;  /* 0x0000000000017941 */ /* 0x000fea0003800000 */
.L_x_393:
        /* <DEDUP_REMOVED lines=9> */
.L_x_396:
[----:B------:R-:W-:Y:S05]  /*10c50*/  BSYNC B1 ;  /* 0x0000000000017941 */ /* 0x000fea0003800000 */
.L_x_395:
        /* <DEDUP_REMOVED lines=9> */
.L_x_398:
[----:B------:R-:W-:Y:S05]  /*10cf0*/  BSYNC B1 ;  /* 0x0000000000017941 */ /* 0x000fea0003800000 */
.L_x_397:
        /* <DEDUP_REMOVED lines=9> */
.L_x_400:
[----:B------:R-:W-:Y:S05]  /*10d90*/  BSYNC B1 ;  /* 0x0000000000017941 */ /* 0x000fea0003800000 */
.L_x_399:
[----:B-----5:R-:W-:Y:S01]  /*10da0*/  SHF.L.U32 R3, R17, 0x10, RZ ;  /* 0x0000001011037819 */ /* 0x020fe200000006ff */
[----:B------:R-:W-:Y:S04]  /*10db0*/  BSSY B1, `(.L_x_401) ;  /* 0x0000008000017945 */ /* 0x000fe80003800000 */
[----:B------:R-:W-:-:S04]  /*10dc0*/  FMUL R192, R3, R16 ;  /* 0x0000001003c07220 */ /* 0x000fc80000400000 */
[----:B------:R-:W-:-:S05]  /*10dd0*/  FFMA R192, R195, R2, R192 ;  /* 0x00000002c3c07223 */ /* 0x000fca00000000c0 */
[----:B------:R-:W-:-:S05]  /*10de0*/  F2FP.BF16.F32.PACK_AB R192, RZ, R192 ;  /* 0x000000c0ffc0723e */ /* 0x000fca00000010ff */
[----:B------:R0:W-:Y:S01]  /*10df0*/  @P5 STG.E.U16 desc[UR60][R12.64+0xe2], R192 ;  /* 0x0000e2c00c005986 */ /* 0x0001e2000c10153c */
[----:B------:R-:W-:-:S13]  /*10e00*/  ISETP.GT.AND P5, PT, R0, 0x78, P4 ;  /* 0x000000780000780c */ /* 0x000fda00027a4270 */
[----:B0-----:R-:W-:Y:S05]  /*10e10*/  @!P5 BRA `(.L_x_402) ;  /* 0x000000000004d947 */ /* 0x001fea0003800000 */
[----:B------:R0:W5:Y:S02]  /*10e20*/  LDG.E.LTC128B.U16 R17, desc[UR60][R20.64+0xf0] ;  /* 0x0000f03c14117981 */ /* 0x000164000c1e1520 */
.L_x_402:
[----:B------:R-:W-:Y:S05]  /*10e30*/  BSYNC B1 ;  /* 0x0000000000017941 */ /* 0x000fea0003800000 */
.L_x_401:
        /* <DEDUP_REMOVED lines=9> */
.L_x_404:
[----:B------:R-:W-:Y:S05]  /*10ed0*/  BSYNC B1 ;  /* 0x0000000000017941 */ /* 0x000fea0003800000 */
.L_x_403:
        /* <DEDUP_REMOVED lines=9> */
.L_x_406:
[----:B------:R-:W-:Y:S05]  /*10f70*/  BSYNC B1 ;  /* 0x0000000000017941 */ /* 0x000fea0003800000 */
.L_x_405:
        /* <DEDUP_REMOVED lines=9> */
.L_x_408:
[----:B------:R-:W-:Y:S05]  /*11010*/  BSYNC B1 ;  /* 0x0000000000017941 */ /* 0x000fea0003800000 */
.L_x_407:
        /* <DEDUP_REMOVED lines=9> */
.L_x_410:
[----:B------:R-:W-:Y:S05]  /*110b0*/  BSYNC B1 ;  /* 0x0000000000017941 */ /* 0x000fea0003800000 */
.L_x_409:
        /* <DEDUP_REMOVED lines=9> */
.L_x_412:
[----:B------:R-:W-:Y:S05]  /*11150*/  BSYNC B1 ;  /* 0x0000000000017941 */ /* 0x000fea0003800000 */
.L_x_411:
        /* <DEDUP_REMOVED lines=9> */
.L_x_414:
[----:B------:R-:W-:Y:S05]  /*111f0*/  BSYNC B1 ;  /* 0x0000000000017941 */ /* 0x000fea0003800000 */
.L_x_413:
        /* <DEDUP_REMOVED lines=9> */
.L_x_416:
[----:B------:R-:W-:Y:S05]  /*11290*/  BSYNC B1 ;  /* 0x0000000000017941 */ /* 0x000fea0003800000 */
.L_x_415:
        /* <DEDUP_REMOVED lines=9> */
.L_x_418:
[----:B------:R-:W-:Y:S05]  /*11330*/  BSYNC B1 ;  /* 0x0000000000017941 */ /* 0x000fea0003800000 */
.L_x_417:
        /* <DEDUP_REMOVED lines=9> */
.L_x_420:
[----:B------:R-:W-:Y:S05]  /*113d0*/  BSYNC B1 ;  /* 0x0000000000017941 */ /* 0x000fea0003800000 */
.L_x_419:
        /* <DEDUP_REMOVED lines=9> */
.L_x_422:
[----:B------:R-:W-:Y:S05]  /*11470*/  BSYNC B1 ;  /* 0x0000000000017941 */ /* 0x000fea0003800000 */
.L_x_421:
        /* <DEDUP_REMOVED lines=9> */
.L_x_424:
[----:B------:R-:W-:Y:S05]  /*11510*/  BSYNC B1 ;  /* 0x0000000000017941 */ /* 0x000fea0003800000 */
.L_x_423:
        /* <DEDUP_REMOVED lines=9> */
.L_x_426:
[----:B------:R-:W-:Y:S05]  /*115b0*/  BSYNC B1 ;  /* 0x0000000000017941 */ /* 0x000fea0003800000 */
.L_x_425:
        /* <DEDUP_REMOVED lines=11> */
.L_x_428:
[----:B------:R-:W-:Y:S05]  /*11670*/  BSYNC B1 ;  /* 0x0000000000017941 */ /* 0x000fea0003800000 */
.L_x_427:
        /* <DEDUP_REMOVED lines=12> */
.L_x_430:
[----:B------:R-:W-:Y:S05]  /*11740*/  BSYNC B1 ;  /* 0x0000000000017941 */ /* 0x000fea0003800000 */
.L_x_429:
        /* <DEDUP_REMOVED lines=9> */
.L_x_432:
[----:B------:R-:W-:Y:S05]  /*117e0*/  BSYNC B1 ;  /* 0x0000000000017941 */ /* 0x000fea0003800000 */
.L_x_431:
        /* <DEDUP_REMOVED lines=9> */
.L_x_434:
[----:B------:R-:W-:Y:S05]  /*11880*/  BSYNC B1 ;  /* 0x0000000000017941 */ /* 0x000fea0003800000 */
.L_x_433:
        /* <DEDUP_REMOVED lines=11> */
.L_x_436:
[----:B------:R-:W-:Y:S05]  /*11940*/  BSYNC B1 ;  /* 0x0000000000017941 */ /* 0x000fea0003800000 */
.L_x_435:
        /* <DEDUP_REMOVED lines=12> */
.L_x_438:
[----:B------:R-:W-:Y:S05]  /*11a10*/  BSYNC B1 ;  /* 0x0000000000017941 */ /* 0x000fea0003800000 */
.L_x_437:
        /* <DEDUP_REMOVED lines=9> */
.L_x_440:
[----:B------:R-:W-:Y:S05]  /*11ab0*/  BSYNC B1 ;  /* 0x0000000000017941 */ /* 0x000fea0003800000 */
.L_x_439:
        /* <DEDUP_REMOVED lines=9> */
.L_x_442:
[----:B------:R-:W-:Y:S05]  /*11b50*/  BSYNC B1 ;  /* 0x0000000000017941 */ /* 0x000fea0003800000 */
.L_x_441:
        /* <DEDUP_REMOVED lines=9> */
.L_x_444:
[----:B------:R-:W-:Y:S05]  /*11bf0*/  BSYNC B1 ;  /* 0x0000000000017941 */ /* 0x000fea0003800000 */
.L_x_443:
        /* <DEDUP_REMOVED lines=9> */
.L_x_446:
[----:B------:R-:W-:Y:S05]  /*11c90*/  BSYNC B1 ;  /* 0x0000000000017941 */ /* 0x000fea0003800000 */
.L_x_445:
        /* <DEDUP_REMOVED lines=9> */
.L_x_448:
[----:B------:R-:W-:Y:S05]  /*11d30*/  BSYNC B1 ;  /* 0x0000000000017941 */ /* 0x000fea0003800000 */
.L_x_447:
        /* <DEDUP_REMOVED lines=9> */
.L_x_450:
[----:B------:R-:W-:Y:S05]  /*11dd0*/  BSYNC B1 ;  /* 0x0000000000017941 */ /* 0x000fea0003800000 */
.L_x_449:
        /* <DEDUP_REMOVED lines=9> */
.L_x_452:
[----:B------:R-:W-:Y:S05]  /*11e70*/  BSYNC B1 ;  /* 0x0000000000017941 */ /* 0x000fea0003800000 */
.L_x_451:
        /* <DEDUP_REMOVED lines=9> */
.L_x_454:
[----:B------:R-:W-:Y:S05]  /*11f10*/  BSYNC B1 ;  /* 0x0000000000017941 */ /* 0x000fea0003800000 */
.L_x_453:
        /* <DEDUP_REMOVED lines=9> */
.L_x_456:
[----:B------:R-:W-:Y:S05]  /*11fb0*/  BSYNC B1 ;  /* 0x0000000000017941 */ /* 0x000fea0003800000 */
.L_x_455:
        /* <DEDUP_REMOVED lines=9> */
.L_x_458:
[----:B------:R-:W-:Y:S05]  /*12050*/  BSYNC B1 ;  /* 0x0000000000017941 */ /* 0x000fea0003800000 */
.L_x_457:
        /* <DEDUP_REMOVED lines=9> */
.L_x_460:
[----:B------:R-:W-:Y:S05]  /*120f0*/  BSYNC B1 ;  /* 0x0000000000017941 */ /* 0x000fea0003800000 */
.L_x_459:
        /* <DEDUP_REMOVED lines=9> */
.L_x_462:
[----:B------:R-:W-:Y:S05]  /*12190*/  BSYNC B1 ;  /* 0x0000000000017941 */ /* 0x000fea0003800000 */
.L_x_461:
        /* <DEDUP_REMOVED lines=9> */
.L_x_464:
[----:B------:R-:W-:Y:S05]  /*12230*/  BSYNC B1 ;  /* 0x0000000000017941 */ /* 0x000fea0003800000 */
.L_x_463:
        /* <DEDUP_REMOVED lines=9> */
.L_x_466:
[----:B------:R-:W-:Y:S05]  /*122d0*/  BSYNC B1 ;  /* 0x0000000000017941 */ /* 0x000fea0003800000 */
.L_x_465:
        /* <DEDUP_REMOVED lines=9> */
.L_x_468:
[----:B------:R-:W-:Y:S05]  /*12370*/  BSYNC B1 ;  /* 0x0000000000017941 */ /* 0x000fea0003800000 */
.L_x_467:
        /* <DEDUP_REMOVED lines=9> */
.L_x_470:
[----:B------:R-:W-:Y:S05]  /*12410*/  BSYNC B1 ;  /* 0x0000000000017941 */ /* 0x000fea0003800000 */
.L_x_469:
        /* <DEDUP_REMOVED lines=9> */
.L_x_472:
[----:B------:R-:W-:Y:S05]  /*124b0*/  BSYNC B1 ;  /* 0x0000000000017941 */ /* 0x000fea0003800000 */
.L_x_471:
        /* <DEDUP_REMOVED lines=9> */
.L_x_474:
[----:B------:R-:W-:Y:S05]  /*12550*/  BSYNC B1 ;  /* 0x0000000000017941 */ /* 0x000fea0003800000 */
.L_x_473:
        /* <DEDUP_REMOVED lines=11> */
.L_x_476:
[----:B------:R-:W-:Y:S05]  /*12610*/  BSYNC B1 ;  /* 0x0000000000017941 */ /* 0x000fea0003800000 */
.L_x_475:
        /* <DEDUP_REMOVED lines=12> */
.L_x_478:
[----:B------:R-:W-:Y:S05]  /*126e0*/  BSYNC B1 ;  /* 0x0000000000017941 */ /* 0x000fea0003800000 */
.L_x_477:
        /* <DEDUP_REMOVED lines=9> */
.L_x_480:
[----:B------:R-:W-:Y:S05]  /*12780*/  BSYNC B1 ;  /* 0x0000000000017941 */ /* 0x000fea0003800000 */
.L_x_479:
        /* <DEDUP_REMOVED lines=9> */
.L_x_482:
[----:B------:R-:W-:Y:S05]  /*12820*/  BSYNC B1 ;  /* 0x0000000000017941 */ /* 0x000fea0003800000 */
.L_x_481:
        /* <DEDUP_REMOVED lines=11> */
.L_x_484:
[----:B------:R-:W-:Y:S05]  /*128e0*/  BSYNC B1 ;  /* 0x0000000000017941 */ /* 0x000fea0003800000 */
.L_x_483:
        /* <DEDUP_REMOVED lines=12> */
.L_x_486:
[----:B------:R-:W-:Y:S05]  /*129b0*/  BSYNC B1 ;  /* 0x0000000000017941 */ /* 0x000fea0003800000 */
.L_x_485:
        /* <DEDUP_REMOVED lines=9> */
.L_x_488:
[----:B------:R-:W-:Y:S05]  /*12a50*/  BSYNC B1 ;  /* 0x0000000000017941 */ /* 0x000fea0003800000 */
.L_x_487:
        /* <DEDUP_REMOVED lines=9> */
.L_x_490:
[----:B------:R-:W-:Y:S05]  /*12af0*/  BSYNC B1 ;  /* 0x0000000000017941 */ /* 0x000fea0003800000 */
.L_x_489:
        /* <DEDUP_REMOVED lines=9> */
.L_x_492:
[----:B------:R-:W-:Y:S05]  /*12b90*/  BSYNC B1 ;  /* 0x0000000000017941 */ /* 0x000fea0003800000 */
.L_x_491:
        /* <DEDUP_REMOVED lines=9> */
.L_x_494:
[----:B------:R-:W-:Y:S05]  /*12c30*/  BSYNC B1 ;  /* 0x0000000000017941 */ /* 0x000fea0003800000 */
.L_x_493:
        /* <DEDUP_REMOVED lines=9> */
.L_x_496:
[----:B------:R-:W-:Y:S05]  /*12cd0*/  BSYNC B1 ;  /* 0x0000000000017941 */ /* 0x000fea0003800000 */
.L_x_495:
        /* <DEDUP_REMOVED lines=9> */
.L_x_498:
[----:B------:R-:W-:Y:S05]  /*12d70*/  BSYNC B1 ;  /* 0x0000000000017941 */ /* 0x000fea0003800000 */
.L_x_497:
        /* <DEDUP_REMOVED lines=9> */
.L_x_500:
[----:B------:R-:W-:Y:S05]  /*12e10*/  BSYNC B1 ;  /* 0x0000000000017941 */ /* 0x000fea0003800000 */
.L_x_499:
        /* <DEDUP_REMOVED lines=9> */
.L_x_502:
[----:B------:R-:W-:Y:S05]  /*12eb0*/  BSYNC B1 ;  /* 0x0000000000017941 */ /* 0x000fea0003800000 */
.L_x_501:
        /* <DEDUP_REMOVED lines=9> */
.L_x_504:
[----:B------:R-:W-:Y:S05]  /*12f50*/  BSYNC B1 ;  /* 0x0000000000017941 */ /* 0x000fea0003800000 */
.L_x_503:
        /* <DEDUP_REMOVED lines=9> */
.L_x_506:
[----:B------:R-:W-:Y:S05]  /*12ff0*/  BSYNC B1 ;  /* 0x0000000000017941 */ /* 0x000fea0003800000 */
.L_x_505:
        /* <DEDUP_REMOVED lines=9> */
.L_x_508:
[----:B------:R-:W-:Y:S05]  /*13090*/  BSYNC B1 ;  /* 0x0000000000017941 */ /* 0x000fea0003800000 */
.L_x_507:
        /* <DEDUP_REMOVED lines=9> */
.L_x_510:
[----:B------:R-:W-:Y:S05]  /*13130*/  BSYNC B1 ;  /* 0x0000000000017941 */ /* 0x000fea0003800000 */
.L_x_509:
        /* <DEDUP_REMOVED lines=9> */
.L_x_512:
[----:B------:R-:W-:Y:S05]  /*131d0*/  BSYNC B1 ;  /* 0x0000000000017941 */ /* 0x000fea0003800000 */
.L_x_511:
        /* <DEDUP_REMOVED lines=9> */
.L_x_514:
[----:B------:R-:W-:Y:S05]  /*13270*/  BSYNC B1 ;  /* 0x0000000000017941 */ /* 0x000fea0003800000 */
.L_x_513:
        /* <DEDUP_REMOVED lines=9> */
.L_x_516:
[----:B------:R-:W-:Y:S05]  /*13310*/  BSYNC B1 ;  /* 0x0000000000017941 */ /* 0x000fea0003800000 */
.L_x_515:
        /* <DEDUP_REMOVED lines=9> */
.L_x_518:
[----:B------:R-:W-:Y:S05]  /*133b0*/  BSYNC B1 ;  /* 0x0000000000017941 */ /* 0x000fea0003800000 */
.L_x_517:
        /* <DEDUP_REMOVED lines=9> */
.L_x_520:
[----:B------:R-:W-:Y:S05]  /*13450*/  BSYNC B1 ;  /* 0x0000000000017941 */ /* 0x000fea0003800000 */
.L_x_519:
        /* <DEDUP_REMOVED lines=9> */
.L_x_522:
[----:B------:R-:W-:Y:S05]  /*134f0*/  BSYNC B1 ;  /* 0x0000000000017941 */ /* 0x000fea0003800000 */
.L_x_521:
        /* <DEDUP_REMOVED lines=11> */
.L_x_524:
[----:B------:R-:W-:Y:S05]  /*135b0*/  BSYNC B1 ;  /* 0x0000000000017941 */ /* 0x000fea0003800000 */
.L_x_523:
        /* <DEDUP_REMOVED lines=12> */
.L_x_526:
[----:B------:R-:W-:Y:S05]  /*13680*/  BSYNC B1 ;  /* 0x0000000000017941 */ /* 0x000fea0003800000 */
.L_x_525:
        /* <DEDUP_REMOVED lines=9> */
.L_x_528:
[----:B------:R-:W-:Y:S05]  /*13720*/  BSYNC B1 ;  /* 0x0000000000017941 */ /* 0x000fea0003800000 */
.L_x_527:
        /* <DEDUP_REMOVED lines=9> */
.L_x_530:
[----:B------:R-:W-:Y:S05]  /*137c0*/  BSYNC B1 ;  /* 0x0000000000017941 */ /* 0x000fea0003800000 */
.L_x_529:
        /* <DEDUP_REMOVED lines=11> */
.L_x_532:
[----:B------:R-:W-:Y:S05]  /*13880*/  BSYNC B1 ;  /* 0x0000000000017941 */ /* 0x000fea0003800000 */
.L_x_531:
        /* <DEDUP_REMOVED lines=12> */
.L_x_534:
[----:B------:R-:W-:Y:S05]  /*13950*/  BSYNC B1 ;  /* 0x0000000000017941 */ /* 0x000fea0003800000 */
.L_x_533:
        /* <DEDUP_REMOVED lines=9> */
.L_x_536:
[----:B------:R-:W-:Y:S05]  /*139f0*/  BSYNC B1 ;  /* 0x0000000000017941 */ /* 0x000fea0003800000 */
.L_x_535:
        /* <DEDUP_REMOVED lines=9> */
.L_x_538:
[----:B------:R-:W-:Y:S05]  /*13a90*/  BSYNC B1 ;  /* 0x0000000000017941 */ /* 0x000fea0003800000 */
.L_x_537:
        /* <DEDUP_REMOVED lines=9> */
.L_x_540:
[----:B------:R-:W-:Y:S05]  /*13b30*/  BSYNC B1 ;  /* 0x0000000000017941 */ /* 0x000fea0003800000 */
.L_x_539:
        /* <DEDUP_REMOVED lines=9> */
.L_x_542:
[----:B------:R-:W-:Y:S05]  /*13bd0*/  BSYNC B1 ;  /* 0x0000000000017941 */ /* 0x000fea0003800000 */
.L_x_541:
        /* <DEDUP_REMOVED lines=9> */
.L_x_544:
[----:B------:R-:W-:Y:S05]  /*13c70*/  BSYNC B1 ;  /* 0x0000000000017941 */ /* 0x000fea0003800000 */
.L_x_543:
        /* <DEDUP_REMOVED lines=9> */
.L_x_546:
[----:B------:R-:W-:Y:S05]  /*13d10*/  BSYNC B1 ;  /* 0x0000000000017941 */ /* 0x000fea0003800000 */
.L_x_545:
        /* <DEDUP_REMOVED lines=9> */
.L_x_548:
[----:B------:R-:W-:Y:S05]  /*13db0*/  BSYNC B1 ;  /* 0x0000000000017941 */ /* 0x000fea0003800000 */
.L_x_547:
        /* <DEDUP_REMOVED lines=9> */
.L_x_550:
[----:B------:R-:W-:Y:S05]  /*13e50*/  BSYNC B1 ;  /* 0x0000000000017941 */ /* 0x000fea0003800000 */
.L_x_549:
        /* <DEDUP_REMOVED lines=9> */
.L_x_552:
[----:B------:R-:W-:Y:S05]  /*13ef0*/  BSYNC B1 ;  /* 0x0000000000017941 */ /* 0x000fea0003800000 */
.L_x_551:
        /* <DEDUP_REMOVED lines=9> */
.L_x_554:
[----:B------:R-:W-:Y:S05]  /*13f90*/  BSYNC B1 ;  /* 0x0000000000017941 */ /* 0x000fea0003800000 */
.L_x_553:
        /* <DEDUP_REMOVED lines=9> */
.L_x_556:
[----:B------:R-:W-:Y:S05]  /*14030*/  BSYNC B1 ;  /* 0x0000000000017941 */ /* 0x000fea0003800000 */
.L_x_555:
        /* <DEDUP_REMOVED lines=9> */
.L_x_558:
[----:B------:R-:W-:Y:S05]  /*140d0*/  BSYNC B1 ;  /* 0x0000000000017941 */ /* 0x000fea0003800000 */
.L_x_557:
        /* <DEDUP_REMOVED lines=9> */
.L_x_560:
[----:B------:R-:W-:Y:S05]  /*14170*/  BSYNC B1 ;  /* 0x0000000000017941 */ /* 0x000fea0003800000 */
.L_x_559:
        /* <DEDUP_REMOVED lines=9> */
.L_x_562:
[----:B------:R-:W-:Y:S05]  /*14210*/  BSYNC B1 ;  /* 0x0000000000017941 */ /* 0x000fea0003800000 */
.L_x_561:
        /* <DEDUP_REMOVED lines=9> */
.L_x_564:
[----:B------:R-:W-:Y:S05]  /*142b0*/  BSYNC B1 ;  /* 0x0000000000017941 */ /* 0x000fea0003800000 */
.L_x_563:
        /* <DEDUP_REMOVED lines=9> */
.L_x_566:
[----:B------:R-:W-:Y:S05]  /*14350*/  BSYNC B1 ;  /* 0x0000000000017941 */ /* 0x000fea0003800000 */
.L_x_565:
        /* <DEDUP_REMOVED lines=9> */
.L_x_568:
[----:B------:R-:W-:Y:S05]  /*143f0*/  BSYNC B1 ;  /* 0x0000000000017941 */ /* 0x000fea0003800000 */
.L_x_567:
        /* <DEDUP_REMOVED lines=9> */
.L_x_570:
[----:B------:R-:W-:Y:S05]  /*14490*/  BSYNC B1 ;  /* 0x0000000000017941 */ /* 0x000fea0003800000 */
.L_x_569:
        /* <DEDUP_REMOVED lines=11> */
.L_x_572:
[----:B------:R-:W-:Y:S05]  /*14550*/  BSYNC B1 ;  /* 0x0000000000017941 */ /* 0x000fea0003800000 */
.L_x_571:
        /* <DEDUP_REMOVED lines=12> */
.L_x_574:
[----:B------:R-:W-:Y:S05]  /*14620*/  BSYNC B1 ;  /* 0x0000000000017941 */ /* 0x000fea0003800000 */
.L_x_573:
        /* <DEDUP_REMOVED lines=9> */
.L_x_576:
[----:B------:R-:W-:Y:S05]  /*146c0*/  BSYNC B1 ;  /* 0x0000000000017941 */ /* 0x000fea0003800000 */
.L_x_575:
        /* <DEDUP_REMOVED lines=9> */
.L_x_578:
[----:B------:R-:W-:Y:S05]  /*14760*/  BSYNC B1 ;  /* 0x0000000000017941 */ /* 0x000fea0003800000 */
.L_x_577:
        /* <DEDUP_REMOVED lines=11> */
.L_x_580:
[----:B------:R-:W-:Y:S05]  /*14820*/  BSYNC B1 ;  /* 0x0000000000017941 */ /* 0x000fea0003800000 */
.L_x_579:
[----:B-----5:R-:W-:Y:S01]  /*14830*/  IMAD.U32 R3, R17, 0x10000, RZ ;  /* 0x0001000011037824 */ /* 0x020fe200078e00ff */
[----:B------:R-:W-:Y:S01]  /*14840*/  BSSY B1, `(.L_x_581) ;  /* 0x000000b000017945 */ /* 0x000fe20003800000 */
[----:B------:R-:W-:Y:S02]  /*14850*/  @P5 IMAD.MOV.U32 R105, RZ, RZ, R7 ;  /* 0x000000ffff695224 */ /* 0x000fe400078e0007 */
[----:B------:R-:W-:-:S04]  /*14860*/  FMUL R104, R3, R16 ;  /* 0x0000001003687220 */ /* 0x000fc80000400000 */
[----:B------:R-:W-:-:S05]  /*14870*/  FFMA R104, R109, R2, R104 ;  /* 0x000000026d687223 */ /* 0x000fca0000000068 */
[----:B------:R-:W-:-:S04]  /*14880*/  F2FP.BF16.F32.PACK_AB R104, RZ, R104 ;  /* 0x00000068ff68723e */ /* 0x000fc800000010ff */
[----:B------:R-:W-:Y:S02]  /*14890*/  PRMT R3, R104, 0x7610, R3 ;  /* 0x0000761068037816 */ /* 0x000fe40000000003 */
[----:B------:R-:W-:-:S05]  /*148a0*/  @P5 MOV R104, R8 ;  /* 0x0000000800685202 */ /* 0x000fca0000000f00 */
[----:B------:R0:W-:Y:S01]  /*148b0*/  @P5 STG.E.U16 desc[UR60][R104.64+0x172], R3 ;  /* 0x0001720368005986 */ /* 0x0001e2000c10153c */
[----:B------:R-:W-:-:S13]  /*148c0*/  ISETP.GT.AND P5, PT, R0, 0xb8, P6 ;  /* 0x000000b80000780c */ /* 0x000fda00037a4270 */
[----:B0-----:R-:W-:Y:S05]  /*148d0*/  @!P5 BRA `(.L_x_582) ;  /* 0x000000000004d947 */ /* 0x001fea0003800000 */
[----:B------:R0:W5:Y:S02]  /*148e0*/  LDG.E.LTC128B.U16 R17, desc[UR60][R22.64+0x170] ;  /* 0x0001703c16117981 */ /* 0x000164000c1e1520 */
.L_x_582:
[----:B------:R-:W-:Y:S05]  /*148f0*/  BSYNC B1 ;  /* 0x0000000000017941 */ /* 0x000fea0003800000 */
.L_x_581:
        /* <DEDUP_REMOVED lines=9> */
.L_x_584:
[----:B------:R-:W-:Y:S05]  /*14990*/  BSYNC B1 ;  /* 0x0000000000017941 */ /* 0x000fea0003800000 */
.L_x_583:
        /* <DEDUP_REMOVED lines=9> */
.L_x_586:
[----:B------:R-:W-:Y:S05]  /*14a30*/  BSYNC B1 ;  /* 0x0000000000017941 */ /* 0x000fea0003800000 */
.L_x_585:
        /* <DEDUP_REMOVED lines=9> */
.L_x_588:
[----:B------:R-:W-:Y:S05]  /*14ad0*/  BSYNC B1 ;  /* 0x0000000000017941 */ /* 0x000fea0003800000 */
.L_x_587:
        /* <DEDUP_REMOVED lines=9> */
.L_x_590:
[----:B------:R-:W-:Y:S05]  /*14b70*/  BSYNC B1 ;  /* 0x0000000000017941 */ /* 0x000fea0003800000 */
.L_x_589:
        /* <DEDUP_REMOVED lines=9> */
.L_x_592:
[----:B------:R-:W-:Y:S05]  /*14c10*/  BSYNC B1 ;  /* 0x0000000000017941 */ /* 0x000fea0003800000 */
.L_x_591:
        /* <DEDUP_REMOVED lines=9> */
.L_x_594:
[----:B------:R-:W-:Y:S05]  /*14cb0*/  BSYNC B1 ;  /* 0x0000000000017941 */ /* 0x000fea0003800000 */
.L_x_593:
        /* <DEDUP_REMOVED lines=9> */
.L_x_596:
[----:B------:R-:W-:Y:S05]  /*14d50*/  BSYNC B1 ;  /* 0x0000000000017941 */ /* 0x000fea0003800000 */
.L_x_595:
        /* <DEDUP_REMOVED lines=9> */
.L_x_598:
[----:B------:R-:W-:Y:S05]  /*14df0*/  BSYNC B1 ;  /* 0x0000000000017941 */ /* 0x000fea0003800000 */
.L_x_597:
        /* <DEDUP_REMOVED lines=9> */
.L_x_600:
[----:B------:R-:W-:Y:S05]  /*14e90*/  BSYNC B1 ;  /* 0x0000000000017941 */ /* 0x000fea0003800000 */
.L_x_599:
        /* <DEDUP_REMOVED lines=9> */
.L_x_602:
[----:B------:R-:W-:Y:S05]  /*14f30*/  BSYNC B1 ;  /* 0x0000000000017941 */ /* 0x000fea0003800000 */
.L_x_601:
        /* <DEDUP_REMOVED lines=9> */
.L_x_604:
[----:B------:R-:W-:Y:S05]  /*14fd0*/  BSYNC B1 ;  /* 0x0000000000017941 */ /* 0x000fea0003800000 */
.L_x_603:
        /* <DEDUP_REMOVED lines=9> */
.L_x_606:
[----:B------:R-:W-:Y:S05]  /*15070*/  BSYNC B1 ;  /* 0x0000000000017941 */ /* 0x000fea0003800000 */
.L_x_605:
        /* <DEDUP_REMOVED lines=9> */
.L_x_608:
[----:B------:R-:W-:Y:S05]  /*15110*/  BSYNC B1 ;  /* 0x0000000000017941 */ /* 0x000fea0003800000 */
.L_x_607:
        /* <DEDUP_REMOVED lines=9> */
.L_x_610:
[----:B------:R-:W-:Y:S05]  /*151b0*/  BSYNC B1 ;  /* 0x0000000000017941 */ /* 0x000fea0003800000 */
.L_x_609:
        /* <DEDUP_REMOVED lines=9> */
.L_x_612:
[----:B------:R-:W-:Y:S05]  /*15250*/  BSYNC B1 ;  /* 0x0000000000017941 */ /* 0x000fea0003800000 */
.L_x_611:
        /* <DEDUP_REMOVED lines=9> */
.L_x_614:
[----:B------:R-:W-:Y:S05]  /*152f0*/  BSYNC B1 ;  /* 0x0000000000017941 */ /* 0x000fea0003800000 */
.L_x_613:
        /* <DEDUP_REMOVED lines=9> */
.L_x_616:
[----:B------:R-:W-:Y:S05]  /*15390*/  BSYNC B1 ;  /* 0x0000000000017941 */ /* 0x000fea0003800000 */
.L_x_615:
        /* <DEDUP_REMOVED lines=9> */
.L_x_618:
[----:B------:R-:W-:Y:S05]  /*15430*/  BSYNC B1 ;  /* 0x0000000000017941 */ /* 0x000fea0003800000 */
.L_x_617:
        /* <DEDUP_REMOVED lines=11> */
.L_x_620:
[----:B------:R-:W-:Y:S05]  /*154f0*/  BSYNC B1 ;  /* 0x0000000000017941 */ /* 0x000fea0003800000 */
.L_x_619:
        /* <DEDUP_REMOVED lines=12> */
.L_x_622:
[----:B------:R-:W-:Y:S05]  /*155c0*/  BSYNC B1 ;  /* 0x0000000000017941 */ /* 0x000fea0003800000 */
.L_x_621:
        /* <DEDUP_REMOVED lines=9> */
.L_x_624:
[----:B------:R-:W-:Y:S05]  /*15660*/  BSYNC B1 ;  /* 0x0000000000017941 */ /* 0x000fea0003800000 */
.L_x_623:
        /* <DEDUP_REMOVED lines=9> */
.L_x_626:
[----:B------:R-:W-:Y:S05]  /*15700*/  BSYNC B1 ;  /* 0x0000000000017941 */ /* 0x000fea0003800000 */
.L_x_625:
        /* <DEDUP_REMOVED lines=11> */
.L_x_628:
[----:B------:R-:W-:Y:S05]  /*157c0*/  BSYNC B1 ;  /* 0x0000000000017941 */ /* 0x000fea0003800000 */
.L_x_627:
        /* <DEDUP_REMOVED lines=12> */
.L_x_630:
[----:B------:R-:W-:Y:S05]  /*15890*/  BSYNC B1 ;  /* 0x0000000000017941 */ /* 0x000fea0003800000 */
.L_x_629:
        /* <DEDUP_REMOVED lines=9> */
.L_x_632:
[----:B------:R-:W-:Y:S05]  /*15930*/  BSYNC B1 ;  /* 0x0000000000017941 */ /* 0x000fea0003800000 */
.L_x_631:
        /* <DEDUP_REMOVED lines=9> */
.L_x_634:
[----:B------:R-:W-:Y:S05]  /*159d0*/  BSYNC B1 ;  /* 0x0000000000017941 */ /* 0x000fea0003800000 */
.L_x_633:
        /* <DEDUP_REMOVED lines=9> */
.L_x_636:
[----:B------:R-:W-:Y:S05]  /*15a70*/  BSYNC B1 ;  /* 0x0000000000017941 */ /* 0x000fea0003800000 */
.L_x_635:
        /* <DEDUP_REMOVED lines=9> */
.L_x_638:
[----:B------:R-:W-:Y:S05]  /*15b10*/  BSYNC B1 ;  /* 0x0000000000017941 */ /* 0x000fea0003800000 */
.L_x_637:
        /* <DEDUP_REMOVED lines=9> */
.L_x_640:
[----:B------:R-:W-:Y:S05]  /*15bb0*/  BSYNC B1 ;  /* 0x0000000000017941 */ /* 0x000fea0003800000 */
.L_x_639:
        /* <DEDUP_REMOVED lines=9> */
.L_x_642:
[----:B------:R-:W-:Y:S05]  /*15c50*/  BSYNC B1 ;  /* 0x0000000000017941 */ /* 0x000fea0003800000 */
.L_x_641:
        /* <DEDUP_REMOVED lines=9> */
.L_x_644:
[----:B------:R-:W-:Y:S05]  /*15cf0*/  BSYNC B1 ;  /* 0x0000000000017941 */ /* 0x000fea0003800000 */
.L_x_643:
        /* <DEDUP_REMOVED lines=9> */
.L_x_646:
[----:B------:R-:W-:Y:S05]  /*15d90*/  BSYNC B1 ;  /* 0x0000000000017941 */ /* 0x000fea0003800000 */
.L_x_645:
        /* <DEDUP_REMOVED lines=9> */
.L_x_648:
[----:B------:R-:W-:Y:S05]  /*15e30*/  BSYNC B1 ;  /* 0x0000000000017941 */ /* 0x000fea0003800000 */
.L_x_647:
        /* <DEDUP_REMOVED lines=9> */
.L_x_650:
[----:B------:R-:W-:Y:S05]  /*15ed0*/  BSYNC B1 ;  /* 0x0000000000017941 */ /* 0x000fea0003800000 */
.L_x_649:
        /* <DEDUP_REMOVED lines=9> */
.L_x_652:
[----:B------:R-:W-:Y:S05]  /*15f70*/  BSYNC B1 ;  /* 0x0000000000017941 */ /* 0x000fea0003800000 */
.L_x_651:
        /* <DEDUP_REMOVED lines=9> */
.L_x_654:
[----:B------:R-:W-:Y:S05]  /*16010*/  BSYNC B1 ;  /* 0x0000000000017941 */ /* 0x000fea0003800000 */
.L_x_653:
        /* <DEDUP_REMOVED lines=9> */
.L_x_656:
[----:B------:R-:W-:Y:S05]  /*160b0*/  BSYNC B1 ;  /* 0x0000000000017941 */ /* 0x000fea0003800000 */
.L_x_655:
        /* <DEDUP_REMOVED lines=9> */
.L_x_658:
[----:B------:R-:W-:Y:S05]  /*16150*/  BSYNC B1 ;  /* 0x0000000000017941 */ /* 0x000fea0003800000 */
.L_x_657:
        /* <DEDUP_REMOVED lines=9> */
.L_x_660:
[----:B------:R-:W-:Y:S05]  /*161f0*/  BSYNC B1 ;  /* 0x0000000000017941 */ /* 0x000fea0003800000 */
.L_x_659:
        /* <DEDUP_REMOVED lines=9> */
.L_x_662:
[----:B------:R-:W-:Y:S05]  /*16290*/  BSYNC B1 ;  /* 0x0000000000017941 */ /* 0x000fea0003800000 */
.L_x_661:
        /* <DEDUP_REMOVED lines=9> */
.L_x_664:
[----:B------:R-:W-:Y:S05]  /*16330*/  BSYNC B1 ;  /* 0x0000000000017941 */ /* 0x000fea0003800000 */
.L_x_663:
        /* <DEDUP_REMOVED lines=9> */
.L_x_666:
[----:B------:R-:W-:Y:S05]  /*163d0*/  BSYNC B1 ;  /* 0x0000000000017941 */ /* 0x000fea0003800000 */
.L_x_665:
        /* <DEDUP_REMOVED lines=11> */
.L_x_668:
[----:B------:R-:W-:Y:S05]  /*16490*/  BSYNC B1 ;  /* 0x0000000000017941 */ /* 0x000fea0003800000 */
.L_x_667:
        /* <DEDUP_REMOVED lines=12> */
.L_x_670:
[----:B------:R-:W-:Y:S05]  /*16560*/  BSYNC B1 ;  /* 0x0000000000017941 */ /* 0x000fea0003800000 */
.L_x_669:
        /* <DEDUP_REMOVED lines=9> */
.L_x_672:
[----:B------:R-:W-:Y:S05]  /*16600*/  BSYNC B1 ;  /* 0x0000000000017941 */ /* 0x000fea0003800000 */
.L_x_671:
        /* <DEDUP_REMOVED lines=9> */
.L_x_674:
[----:B------:R-:W-:Y:S05]  /*166a0*/  BSYNC B1 ;  /* 0x0000000000017941 */ /* 0x000fea0003800000 */
.L_x_673:
        /* <DEDUP_REMOVED lines=11> */
.L_x_676:
[----:B------:R-:W-:Y:S05]  /*16760*/  BSYNC B1 ;  /* 0x0000000000017941 */ /* 0x000fea0003800000 */
.L_x_675:
        /* <DEDUP_REMOVED lines=12> */
.L_x_678:
[----:B------:R-:W-:Y:S05]  /*16830*/  BSYNC B1 ;  /* 0x0000000000017941 */ /* 0x000fea0003800000 */
.L_x_677:
        /* <DEDUP_REMOVED lines=9> */
.L_x_680:
[----:B------:R-:W-:Y:S05]  /*168d0*/  BSYNC B1 ;  /* 0x0000000000017941 */ /* 0x000fea0003800000 */
.L_x_679:
        /* <DEDUP_REMOVED lines=9> */
.L_x_682:
[----:B------:R-:W-:Y:S05]  /*16970*/  BSYNC B1 ;  /* 0x0000000000017941 */ /* 0x000fea0003800000 */
.L_x_681:
        /* <DEDUP_REMOVED lines=9> */
.L_x_684:
[----:B------:R-:W-:Y:S05]  /*16a10*/  BSYNC B1 ;  /* 0x0000000000017941 */ /* 0x000fea0003800000 */
.L_x_683:
        /* <DEDUP_REMOVED lines=9> */
.L_x_686:
[----:B------:R-:W-:Y:S05]  /*16ab0*/  BSYNC B1 ;  /* 0x0000000000017941 */ /* 0x000fea0003800000 */
.L_x_685:
        /* <DEDUP_REMOVED lines=9> */
.L_x_688:
[----:B------:R-:W-:Y:S05]  /*16b50*/  BSYNC B1 ;  /* 0x0000000000017941 */ /* 0x000fea0003800000 */
.L_x_687:
        /* <DEDUP_REMOVED lines=9> */
.L_x_690:
[----:B------:R-:W-:Y:S05]  /*16bf0*/  BSYNC B1 ;  /* 0x0000000000017941 */ /* 0x000fea0003800000 */
.L_x_689:
        /* <DEDUP_REMOVED lines=9> */
.L_x_692:
[----:B------:R-:W-:Y:S05]  /*16c90*/  BSYNC B1 ;  /* 0x0000000000017941 */ /* 0x000fea0003800000 */
.L_x_691:
        /* <DEDUP_REMOVED lines=9> */
.L_x_694:
[----:B------:R-:W-:Y:S05]  /*16d30*/  BSYNC B1 ;  /* 0x0000000000017941 */ /* 0x000fea0003800000 */
.L_x_693:
        /* <DEDUP_REMOVED lines=9> */
.L_x_696:
[----:B------:R-:W-:Y:S05]  /*16dd0*/  BSYNC B1 ;  /* 0x0000000000017941 */ /* 0x000fea0003800000 */
.L_x_695:
        /* <DEDUP_REMOVED lines=9> */
.L_x_698:
[----:B------:R-:W-:Y:S05]  /*16e70*/  BSYNC B1 ;  /* 0x0000000000017941 */ /* 0x000fea0003800000 */
.L_x_697:
        /* <DEDUP_REMOVED lines=9> */
.L_x_700:
[----:B------:R-:W-:Y:S05]  /*16f10*/  BSYNC B1 ;  /* 0x0000000000017941 */ /* 0x000fea0003800000 */
.L_x_699:
        /* <DEDUP_REMOVED lines=9> */
.L_x_702:
[----:B------:R-:W-:Y:S05]  /*16fb0*/  BSYNC B1 ;  /* 0x0000000000017941 */ /* 0x000fea0003800000 */
.L_x_701:
        /* <DEDUP_REMOVED lines=9> */
.L_x_704:
[----:B------:R-:W-:Y:S05]  /*17050*/  BSYNC B1 ;  /* 0x0000000000017941 */ /* 0x000fea0003800000 */
.L_x_703:
        /* <DEDUP_REMOVED lines=9> */
.L_x_706:
[----:B------:R-:W-:Y:S05]  /*170f0*/  BSYNC B1 ;  /* 0x0000000000017941 */ /* 0x000fea0003800000 */
.L_x_705:
[----:B-----5:R-:W-:Y:S01]  /*17100*/  IMAD.U32 R3, R17, 0x10000, RZ ;  /* 0x0001000011037824 */ /* 0x020fe200078e00ff */
[----:B------:R-:W-:Y:S01]  /*17110*/  ISETP.GT.AND P0, PT, R0, 0xe9, P0 ;  /* 0x000000e90000780c */ /* 0x000fe20000704270 */
[----:B------:R-:W-:Y:S02]  /*17120*/  BSSY B1, `(.L_x_707) ;  /* 0x0000007000017945 */ /* 0x000fe40003800000 */
[----:B------:R-:W-:-:S04]  /*17130*/  FMUL R3, R3, R16 ;  /* 0x0000001003037220 */ /* 0x000fc80000400000 */
[----:B------:R-:W-:-:S05]  /*17140*/  FFMA R3, R44, R2, R3 ;  /* 0x000000022c037223 */ /* 0x000fca0000000003 */
[----:B------:R-:W-:-:S05]  /*17150*/  F2FP.BF16.F32.PACK_AB R3, RZ, R3 ;  /* 0x00000003ff03723e */ /* 0x000fca00000010ff */
[----:B------:R0:W-:Y:S01]  /*17160*/  @P5 STG.E.U16 desc[UR60][R10.64+0x1d0], R3 ;  /* 0x0001d0030a005986 */ /* 0x0001e2000c10153c */
[----:B------:R-:W-:Y:S05]  /*17170*/  @!P0 BRA `(.L_x_708) ;  /* 0x0000000000048947 */ /* 0x000fea0003800000 */
[----:B------:R0:W5:Y:S02]  /*17180*/  LDG.E.LTC128B.U16 R17, desc[UR60][R218.64+0x1d2] ;  /* 0x0001d23cda117981 */ /* 0x000164000c1e1520 */
.L_x_708:
[----:B------:R-:W-:Y:S05]  /*17190*/  BSYNC B1 ;  /* 0x0000000000017941 */ /* 0x000fea0003800000 */
.L_x_707:
[----:B0----5:R-:W-:Y:S01]  /*171a0*/  IMAD.U32 R3, R17, 0x10000, RZ ;  /* 0x0001000011037824 */ /* 0x021fe200078e00ff */
        /* <DEDUP_REMOVED lines=8> */
.L_x_710:
[----:B------:R-:W-:Y:S05]  /*17230*/  BSYNC B1 ;  /* 0x0000000000017941 */ /* 0x000fea0003800000 */
.L_x_709:
        /* <DEDUP_REMOVED lines=9> */
.L_x_712:
[----:B------:R-:W-:Y:S05]  /*172d0*/  BSYNC B1 ;  /* 0x0000000000017941 */ /* 0x000fea0003800000 */
.L_x_711:
[----:B0----5:R-:W-:Y:S01]  /*172e0*/  IMAD.U32 R3, R17, 0x10000, RZ ;  /* 0x0001000011037824 */ /* 0x021fe200078e00ff */
        /* <DEDUP_REMOVED lines=8> */
.L_x_714:
[----:B------:R-:W-:Y:S05]  /*17370*/  BSYNC B1 ;  /* 0x0000000000017941 */ /* 0x000fea0003800000 */
.L_x_713:
[----:B-----5:R-:W-:Y:S01]  /*17380*/  IMAD.U32 R3, R17, 0x10000, RZ ;  /* 0x0001000011037824 */ /* 0x020fe200078e00ff */
[----:B------:R-:W-:Y:S01]  /*17390*/  ISETP.GT.AND P1, PT, R0, 0xe1, P2 ;  /* 0x000000e10000780c */ /* 0x000fe20001724270 */
[----:B0-----:R-:W-:Y:S01]  /*173a0*/  @P0 IMAD.MOV.U32 R10, RZ, RZ, R8 ;  /* 0x000000ffff0a0224 */ /* 0x001fe200078e0008 */
[----:B------:R-:W-:Y:S01]  /*173b0*/  BSSY B1, `(.L_x_715) ;  /* 0x0000008000017945 */ /* 0x000fe20003800000 */
[----:B------:R-:W-:Y:S01]  /*173c0*/  FMUL R3, R3, R16 ;  /* 0x0000001003037220 */ /* 0x000fe20000400000 */
[----:B------:R-:W-:-:S03]  /*173d0*/  @P0 IMAD.MOV.U32 R11, RZ, RZ, R7 ;  /* 0x000000ffff0b0224 */ /* 0x000fc600078e0007 */
[----:B------:R-:W-:-:S05]  /*173e0*/  FFMA R3, R32, R2, R3 ;  /* 0x0000000220037223 */ /* 0x000fca0000000003 */
[----:B------:R-:W-:-:S05]  /*173f0*/  F2FP.BF16.F32.PACK_AB R3, RZ, R3 ;  /* 0x00000003ff03723e */ /* 0x000fca00000010ff */
[----:B------:R0:W-:Y:S01]  /*17400*/  @P0 STG.E.U16 desc[UR60][R10.64+0x1c0], R3 ;  /* 0x0001c0030a000986 */ /* 0x0001e2000c10153c */
[----:B------:R-:W-:Y:S05]  /*17410*/  @!P1 BRA `(.L_x_716) ;  /* 0x0000000000049947 */ /* 0x000fea0003800000 */
[----:B------:R0:W5:Y:S02]  /*17420*/  LDG.E.LTC128B.U16 R17, desc[UR60][R232.64+0x1c2] ;  /* 0x0001c23ce8117981 */ /* 0x000164000c1e1520 */
.L_x_716:
[----:B------:R-:W-:Y:S05]  /*17430*/  BSYNC B1 ;  /* 0x0000000000017941 */ /* 0x000fea0003800000 */
.L_x_715:
[----:B0----5:R-:W-:Y:S01]  /*17440*/  IMAD.U32 R3, R17, 0x10000, RZ ;  /* 0x0001000011037824 */ /* 0x021fe200078e00ff */
[----:B------:R-:W-:Y:S01]  /*17450*/  ISETP.GT.AND P0, PT, R0, 0xe0, P6 ;  /* 0x000000e00000780c */ /* 0x000fe20003704270 */
[----:B------:R-:W-:Y:S01]  /*17460*/  @P1 IMAD.MOV.U32 R11, RZ, RZ, R7 ;  /* 0x000000ffff0b1224 */ /* 0x000fe200078e0007 */
[----:B------:R-:W-:Y:S01]  /*17470*/  BSSY B1, `(.L_x_717) ;  /* 0x0000009000017945 */ /* 0x000fe20003800000 */
[----:B------:R-:W-:-:S04]  /*17480*/  FMUL R10, R3, R16 ;  /* 0x00000010030a7220 */ /* 0x000fc80000400000 */
[----:B------:R-:W-:-:S05]  /*17490*/  FFMA R10, R33, R2, R10 ;  /* 0x00000002210a7223 */ /* 0x000fca000000000a */
[----:B------:R-:W-:-:S04]  /*174a0*/  F2FP.BF16.F32.PACK_AB R10, RZ, R10 ;  /* 0x0000000aff0a723e */ /* 0x000fc800000010ff */
[----:B------:R-:W-:Y:S01]  /*174b0*/  PRMT R3, R10, 0x7610, R3 ;  /* 0x000076100a037816 */ /* 0x000fe20000000003 */
[----:B------:R-:W-:-:S05]  /*174c0*/  @P1 IMAD.MOV.U32 R10, RZ, RZ, R8 ;  /* 0x000000ffff0a1224 */ /* 0x000fca00078e0008 */
[----:B------:R0:W-:Y:S01]  /*174d0*/  @P1 STG.E.U16 desc[UR60][R10.64+0x1c2], R3 ;  /* 0x0001c2030a001986 */ /* 0x0001e2000c10153c */
[----:B------:R-:W-:Y:S05]  /*174e0*/  @!P0 BRA `(.L_x_718) ;  /* 0x0000000000048947 */ /* 0x000fea0003800000 */
[----:B------:R0:W5:Y:S02]  /*174f0*/  LDG.E.LTC128B.U16 R17, desc[UR60][R22.64+0x1c0] ;  /* 0x0001c03c16117981 */ /* 0x000164000c1e1520 */
.L_x_718:
[----:B------:R-:W-:Y:S05]  /*17500*/  BSYNC B1 ;  /* 0x0000000000017941 */ /* 0x000fea0003800000 */
.L_x_717:
        /* <DEDUP_REMOVED lines=9> */
.L_x_720:
[----:B------:R-:W-:Y:S05]  /*175a0*/  BSYNC B1 ;  /* 0x0000000000017941 */ /* 0x000fea0003800000 */
.L_x_719:
        /* <DEDUP_REMOVED lines=9> */
.L_x_722:
[----:B------:R-:W-:Y:S05]  /*17640*/  BSYNC B1 ;  /* 0x0000000000017941 */ /* 0x000fea0003800000 */
.L_x_721:
        /* <DEDUP_REMOVED lines=11> */
.L_x_724:
[----:B------:R-:W-:Y:S05]  /*17700*/  BSYNC B1 ;  /* 0x0000000000017941 */ /* 0x000fea0003800000 */
.L_x_723:
[----:B0----5:R-:W-:Y:S01]  /*17710*/  IMAD.U32 R3, R17, 0x10000, RZ ;  /* 0x0001000011037824 */ /* 0x021fe200078e00ff */
[----:B------:R-:W-:Y:S01]  /*17720*/  ISETP.GT.AND P1, PT, R0, 0xe8, P6 ;  /* 0x000000e80000780c */ /* 0x000fe20003724270 */
[----:B------:R-:W-:Y:S02]  /*17730*/  BSSY B1, `(.L_x_725) ;  /* 0x0000009000017945 */ /* 0x000fe40003800000 */
        /* <DEDUP_REMOVED lines=8> */
.L_x_726:
[----:B------:R-:W-:Y:S05]  /*177c0*/  BSYNC B1 ;  /* 0x0000000000017941 */ /* 0x000fea0003800000 */
.L_x_725:
        /* <DEDUP_REMOVED lines=9> */
.L_x_728:
[----:B------:R-:W-:Y:S05]  /*17860*/  BSYNC B1 ;  /* 0x0000000000017941 */ /* 0x000fea0003800000 */
.L_x_727:
        /* <DEDUP_REMOVED lines=9> */
.L_x_730:
[----:B------:R-:W-:Y:S05]  /*17900*/  BSYNC B1 ;  /* 0x0000000000017941 */ /* 0x000fea0003800000 */
.L_x_729:
        /* <DEDUP_REMOVED lines=9> */
.L_x_732:
[----:B------:R-:W-:Y:S05]  /*179a0*/  BSYNC B1 ;  /* 0x0000000000017941 */ /* 0x000fea0003800000 */
.L_x_731:
        /* <DEDUP_REMOVED lines=9> */
.L_x_734:
[----:B------:R-:W-:Y:S05]  /*17a40*/  BSYNC B1 ;  /* 0x0000000000017941 */ /* 0x000fea0003800000 */
.L_x_733:
        /* <DEDUP_REMOVED lines=11> */
.L_x_736:
[----:B------:R-:W-:Y:S05]  /*17b00*/  BSYNC B1 ;  /* 0x0000000000017941 */ /* 0x000fea0003800000 */
.L_x_735:
        /* <DEDUP_REMOVED lines=12> */
.L_x_738:
[----:B------:R-:W-:Y:S05]  /*17bd0*/  BSYNC B1 ;  /* 0x0000000000017941 */ /* 0x000fea0003800000 */
.L_x_737:
        /* <DEDUP_REMOVED lines=9> */
.L_x_740:
[----:B------:R-:W-:Y:S05]  /*17c70*/  BSYNC B1 ;  /* 0x0000000000017941 */ /* 0x000fea0003800000 */
.L_x_739:
        /* <DEDUP_REMOVED lines=9> */
.L_x_742:
[----:B------:R-:W-:Y:S05]  /*17d10*/  BSYNC B1 ;  /* 0x0000000000017941 */ /* 0x000fea0003800000 */
.L_x_741:
        /* <DEDUP_REMOVED lines=11> */
.L_x_744:
[----:B------:R-:W-:Y:S05]  /*17dd0*/  BSYNC B1 ;  /* 0x0000000000017941 */ /* 0x000fea0003800000 */
.L_x_743:
[----:B------:R-:W-:Y:S05]  /*17de0*/  @!P3 BRA `(.L_x_745) ;  /* 0x0000006400d0b947 */ /* 0x000fea0003800000 */
[----:B-----5:R-:W-:-:S04]  /*17df0*/  IMAD.U32 R17, R17, 0x10000, RZ ;  /* 0x0001000011117824 */ /* 0x020fc800078e00ff */
[----:B------:R-:W-:-:S04]  /*17e00*/  FMUL R0, R17, R16 ;  /* 0x0000001011007220 */ /* 0x000fc80000400000 */
[----:B------:R-:W-:-:S05]  /*17e10*/  FFMA R0, R31, R2, R0 ;  /* 0x000000021f007223 */ /* 0x000fca0000000000 */
[----:B------:R-:W-:-:S05]  /*17e20*/  F2FP.BF16.F32.PACK_AB R0, RZ, R0 ;  /* 0x00000000ff00723e */ /* 0x000fca00000010ff */
[----:B------:R0:W-:Y:S01]  /*17e30*/  STG.E.U16 desc[UR60][R12.64+0x1d2], R0 ;  /* 0x0001d2000c007986 */ /* 0x0001e2000c10153c */
[----:B------:R-:W-:Y:S05]  /*17e40*/  BRA `(.L_x_745) ;  /* 0x0000006400b87947 */ /* 0x000fea0003800000 */
.L_x_34:
[----:B------:R-:W2:Y:S01]  /*17e50*/  LDL.LU R19, [R1+0x244] ;  /* 0x0002440001137983 */ /* 0x000ea20000300800 */
[----:B------:R-:W-:-:S03]  /*17e60*/  ULDC.64 UR4, c[0x0][0x5c0] ;  /* 0x0001700000047ab9 */ /* 0x000fc60000000a00 */
[----:B------:R-:W3:Y:S04]  /*17e70*/  LDL.LU R15, [R1+0x248] ;  /* 0x00024800010f7983 */ /* 0x000ee80000300800 */
[----:B------:R-:W4:Y:S04]  /*17e80*/  LDL.LU R6, [R1+0x240] ;  /* 0x0002400001067983 */ /* 0x000f280000300800 */
[----:B------:R-:W5:Y:S04]  /*17e90*/  LDL.LU R14, [R1+0x24c] ;  /* 0x00024c00010e7983 */ /* 0x000f680000300800 */
[----:B------:R-:W5:Y:S04]  /*17ea0*/  LDL.LU R18, [R1+0x250] ;  /* 0x0002500001127983 */ /* 0x000f680000300800 */
[----:B------:R-:W5:Y:S04]  /*17eb0*/  LDL.LU R17, [R1+0x254] ;  /* 0x0002540001117983 */ /* 0x000f680000300800 */
[----:B------:R-:W5:Y:S04]  /*17ec0*/  LDL.LU R10, [R1+0x258] ;  /* 0x00025800010a7983 */ /* 0x000f680000300800 */
[----:B------:R-:W5:Y:S04]  /*17ed0*/  LDL.LU R9, [R1+0x25c] ;  /* 0x00025c0001097983 */ /* 0x000f680000300800 */
[----:B------:R-:W5:Y:S01]  /*17ee0*/  LDL.LU R23, [R1+0x220] ;  /* 0x0002200001177983 */ /* 0x000f620000300800 */
[C---:B------:R-:W-:Y:S01]  /*17ef0*/  LEA R12, P2, R4.reuse, UR4, 0x1 ;  /* 0x00000004040c7c11 */ /* 0x040fe2000f8408ff */
[----:B------:R-:W-:Y:S01]  /*17f00*/  USHF.L.U64.HI UR4, UR8, 0x4, UR9 ;  /* 0x0000000408047899 */ /* 0x000fe20008010209 */
[----:B------:R-:W-:Y:S01]  /*17f10*/  ISETP.GT.AND P5, PT, R3, 0x8, PT ;  /* 0x000000080300780c */ /* 0x000fe20003fa4270 */
[----:B------:R-:W5:Y:S01]  /*17f20*/  LDL.LU R22, [R1+0x224] ;  /* 0x0002240001167983 */ /* 0x000f620000300800 */
[----:B------:R-:W-:Y:S01]  /*17f30*/  LEA.HI.X R13, R4, UR5, R11, 0x1, P2 ;  /* 0x00000005040d7c11 */ /* 0x000fe200090f0c0b */
[----:B------:R-:W-:Y:S01]  /*17f40*/  USHF.L.U32 UR5, UR8, 0x4, URZ ;  /* 0x0000000408057899 */ /* 0x000fe2000800063f */
[C---:B------:R-:W-:Y:S01]  /*17f50*/  ISETP.GT.AND P2, PT, R0.reuse, 0x1, P0 ;  /* 0x000000010000780c */ /* 0x040fe20000744270 */
[----:B------:R-:W5:Y:S01]  /*17f60*/  LDL.LU R21, [R1+0x228] ;  /* 0x0002280001157983 */ /* 0x000f620000300800 */
[----:B------:R-:W-:-:S03]  /*17f70*/  ISETP.GT.AND P3, PT, R0, 0x1, P5 ;  /* 0x000000010000780c */ /* 0x000fc60002f64270 */
[----:B------:R-:W5:Y:S01]  /*17f80*/  LDL.LU R20, [R1+0x22c] ;  /* 0x00022c0001147983 */ /* 0x000f620000300800 */
[----:B------:R-:W-:Y:S01]  /*17f90*/  UIMAD UR7, UR9, 0xf0, URZ ;  /* 0x000000f0090778a4 */ /* 0x000fe2000f8e023f */
[-C--:B--2---:R-:W-:Y:S02]  /*17fa0*/  FMUL R4, R19, R2.reuse ;  /* 0x0000000213047220 */ /* 0x084fe40000400000 */
[----:B------:R-:W2:Y:S01]  /*17fb0*/  LDL.LU R19, [R1+0x230] ;  /* 0x0002300001137983 */ /* 0x000ea20000300800 */
[----:B---3--:R-:W-:Y:S02]  /*17fc0*/  FMUL R5, R15, R2 ;  /* 0x000000020f057220 */ /* 0x008fe40000400000 */
[----:B------:R-:W-:Y:S01]  /*17fd0*/  F2FP.BF16.F32.PACK_AB R4, RZ, R4 ;  /* 0x00000004ff04723e */ /* 0x000fe200000010ff */
[----:B----4-:R-:W-:-:S03]  /*17fe0*/  FMUL R6, R6, R2 ;  /* 0x0000000206067220 */ /* 0x010fc60000400000 */
[----:B0-----:R-:W-:Y:S02]  /*17ff0*/  PRMT R7, R4, 0x7610, R7 ;  /* 0x0000761004077816 */ /* 0x001fe40000000007 */
[----:B------:R-:W-:Y:S02]  /*18000*/  F2FP.BF16.F32.PACK_AB R5, RZ, R5 ;  /* 0x00000005ff05723e */ /* 0x000fe400000010ff */
[----:B------:R-:W-:Y:S01]  /*18010*/  F2FP.BF16.F32.PACK_AB R4, RZ, R6 ;  /* 0x00000006ff04723e */ /* 0x000fe200000010ff */
[----:B------:R0:W-:Y:S01]  /*18020*/  @P2 STG.E.U16 desc[UR60][R12.64+0x2], R7 ;  /* 0x000002070c002986 */ /* 0x0001e2000c10153c */
[----:B-----5:R-:W-:Y:S01]  /*18030*/  FMUL R6, R14, R2 ;  /* 0x000000020e067220 */ /* 0x020fe20000400000 */
[----:B------:R-:W-:Y:S02]  /*18040*/  ISETP.GT.AND P2, PT, R0, RZ, P5 ;  /* 0x000000ff0000720c */ /* 0x000fe40002f44270 */
[----:B------:R-:W-:-:S04]  /*18050*/  IADD3 R14, P4, R12, UR5, RZ ;  /* 0x000000050c0e7c10 */ /* 0x000fc8000ff9e0ff */
[----:B------:R-:W-:Y:S02]  /*18060*/  IADD3.X R15, R13, UR4, RZ, P4, !PT ;  /* 0x000000040d0f7c10 */ /* 0x000fe4000a7fe4ff */
[----:B0-----:R-:W-:Y:S02]  /*18070*/  PRMT R7, R4, 0x7610, R7 ;  /* 0x0000761004077816 */ /* 0x001fe40000000007 */
[----:B------:R-:W-:Y:S01]  /*18080*/  F2FP.BF16.F32.PACK_AB R4, RZ, R6 ;  /* 0x00000006ff04723e */ /* 0x000fe200000010ff */
[----:B------:R-:W-:Y:S02]  /*18090*/  FMUL R6, R17, R2 ;  /* 0x0000000211067220 */ /* 0x000fe40000400000 */
[----:B------:R0:W-:Y:S01]  /*180a0*/  @P1 STG.E.U16 desc[UR60][R12.64], R7 ;  /* 0x000000070c001986 */ /* 0x0001e2000c10153c */
[----:B------:R-:W-:Y:S02]  /*180b0*/  ISETP.GT.AND P4, PT, R0, 0x9, P0 ;  /* 0x000000090000780c */ /* 0x000fe40000784270 */
[----:B------:R-:W-:Y:S01]  /*180c0*/  F2FP.BF16.F32.PACK_AB R6, RZ, R6 ;  /* 0x00000006ff06723e */ /* 0x000fe200000010ff */
[----:B------:R1:W-:Y:S01]  /*180d0*/  @P3 STG.E.U16 desc[UR60][R14.64+0x2], R4 ;  /* 0x000002040e003986 */ /* 0x0003e2000c10153c */
[----:B0-----:R-:W-:Y:S01]  /*180e0*/  FMUL R7, R18, R2 ;  /* 0x0000000212077220 */ /* 0x001fe20000400000 */
[----:B------:R-:W-:-:S02]  /*180f0*/  ISETP.GT.AND P1, PT, R0, 0x8, P5 ;  /* 0x000000080000780c */ /* 0x000fc40002f24270 */
[----:B------:R-:W3:Y:S01]  /*18100*/  LDL.LU R18, [R1+0x234] ;  /* 0x0002340001127983 */ /* 0x000ee20000300800 */
[C---:B------:R-:W-:Y:S01]  /*18110*/  ISETP.GT.AND P3, PT, R0.reuse, 0x8, P0 ;  /* 0x000000080000780c */ /* 0x040fe20000764270 */
[----:B-1----:R-:W-:Y:S01]  /*18120*/  FMUL R4, R9, R2 ;  /* 0x0000000209047220 */ /* 0x002fe20000400000 */
[----:B------:R-:W-:Y:S01]  /*18130*/  F2FP.BF16.F32.PACK_AB R7, RZ, R7 ;  /* 0x00000007ff07723e */ /* 0x000fe200000010ff */
[----:B------:R-:W4:Y:S04]  /*18140*/  LDL.LU R17, [R1+0x238] ;  /* 0x0002380001117983 */ /* 0x000f280000300800 */
[----:B------:R0:W-:Y:S01]  /*18150*/  @P2 STG.E.U16 desc[UR60][R14.64], R5 ;  /* 0x000000050e002986 */ /* 0x0001e2000c10153c */
[----:B------:R-:W-:Y:S02]  /*18160*/  ISETP.GT.AND P2, PT, R0, 0x9, P5 ;  /* 0x000000090000780c */ /* 0x000fe40002f44270 */
[----:B------:R-:W-:Y:S01]  /*18170*/  F2FP.BF16.F32.PACK_AB R4, RZ, R4 ;  /* 0x00000004ff04723e */ /* 0x000fe200000010ff */
[----:B------:R-:W5:Y:S01]  /*18180*/  LDL.LU R9, [R1+0x23c] ;  /* 0x00023c0001097983 */ /* 0x000f620000300800 */
[----:B0-----:R-:W-:-:S03]  /*18190*/  FMUL R5, R10, R2 ;  /* 0x000000020a057220 */ /* 0x001fc60000400000 */
[----:B------:R-:W-:Y:S02]  /*181a0*/  @P3 STG.E.U16 desc[UR60][R12.64+0x10], R7 ;  /* 0x000010070c003986 */ /* 0x000fe4000c10153c */
[----:B------:R-:W-:Y:S02]  /*181b0*/  F2FP.BF16.F32.PACK_AB R5, RZ, R5 ;  /* 0x00000005ff05723e */ /* 0x000fe400000010ff */
[----:B------:R0:W-:Y:S04]  /*181c0*/  @P4 STG.E.U16 desc[UR60][R12.64+0x12], R6 ;  /* 0x000012060c004986 */ /* 0x0001e8000c10153c */
[----:B------:R-:W-:Y:S01]  /*181d0*/  @P1 STG.E.U16 desc[UR60][R14.64+0x10], R5 ;  /* 0x000010050e001986 */ /* 0x000fe2000c10153c */
[----:B------:R-:W-:-:S03]  /*181e0*/  ISETP.GT.AND P1, PT, R3, 0x80, PT ;  /* 0x000000800300780c */ /* 0x000fc60003f24270 */
[----:B------:R1:W-:Y:S01]  /*181f0*/  @P2 STG.E.U16 desc[UR60][R14.64+0x12], R4 ;  /* 0x000012040e002986 */ /* 0x0003e2000c10153c */
[----:B------:R-:W-:Y:S01]  /*18200*/  ISETP.GT.AND P2, PT, R0, RZ, P1 ;  /* 0x000000ff0000720c */ /* 0x000fe20000f44270 */
[----:B0-----:R-:W-:Y:S02]  /*18210*/  FMUL R6, R23, R2 ;  /* 0x0000000217067220 */ /* 0x001fe40000400000 */
[----:B------:R-:W5:Y:S01]  /*18220*/  LDL.LU R10, [R1+0x200] ;  /* 0x00020000010a7983 */ /* 0x000f620000300800 */
[----:B-1----:R-:W-:Y:S02]  /*18230*/  IMAD.U32 R4, RZ, RZ, UR8 ;  /* 0x00000008ff047e24 */ /* 0x002fe4000f8e00ff */
[----:B------:R-:W-:Y:S01]  /*18240*/  F2FP.BF16.F32.PACK_AB R6, RZ, R6 ;  /* 0x00000006ff06723e */ /* 0x000fe200000010ff */
[----:B------:R-:W-:Y:S01]  /*18250*/  FMUL R7, R21, R2 ;  /* 0x0000000215077220 */ /* 0x000fe20000400000 */
[----:B------:R-:W-:Y:S01]  /*18260*/  ISETP.GT.AND P4, PT, R3, 0x88, PT ;  /* 0x000000880300780c */ /* 0x000fe20003f84270 */
[----:B------:R-:W-:Y:S01]  /*18270*/  IMAD.WIDE.U32 R4, R4, 0xf0, R14 ;  /* 0x000000f004047825 */ /* 0x000fe200078e000e */
[----:B------:R-:W5:Y:S03]  /*18280*/  LDL.LU R234, [R1+0x204] ;  /* 0x0002040001ea7983 */ /* 0x000f660000300800 */
[----:B------:R-:W-:-:S05]  /*18290*/  VIADD R5, R5, UR7 ;  /* 0x0000000705057c36 */ /* 0x000fca0008000000 */
[----:B------:R0:W-:Y:S01]  /*182a0*/  @P2 STG.E.U16 desc[UR60][R4.64], R6 ;  /* 0x0000000604002986 */ /* 0x0001e2000c10153c */
[----:B------:R-:W-:Y:S01]  /*182b0*/  ISETP.GT.AND P2, PT, R0, 0x1, P1 ;  /* 0x000000010000780c */ /* 0x000fe20000f44270 */
[----:B0-----:R-:W-:-:S05]  /*182c0*/  FMUL R6, R22, R2 ;  /* 0x0000000216067220 */ /* 0x001fca0000400000 */
[----:B------:R-:W-:-:S07]  /*182d0*/  F2FP.BF16.F32.PACK_AB R6, RZ, R6 ;  /* 0x00000006ff06723e */ /* 0x000fce00000010ff */
[----:B------:R0:W-:Y:S01]  /*182e0*/  @P2 STG.E.U16 desc[UR60][R4.64+0x2], R6 ;  /* 0x0000020604002986 */ /* 0x0001e2000c10153c */
[----:B------:R-:W-:Y:S02]  /*182f0*/  ISETP.GT.AND P2, PT, R0, RZ, P4 ;  /* 0x000000ff0000720c */ /* 0x000fe40002744270 */
[----:B------:R-:W-:-:S04]  /*18300*/  F2FP.BF16.F32.PACK_AB R7, RZ, R7 ;  /* 0x00000007ff07723e */ /* 0x000fc800000010ff */
[----:B------:R-:W-:Y:S02]  /*18310*/  PRMT R8, R7, 0x7610, R8 ;  /* 0x0000761007087816 */ /* 0x000fe40000000008 */
[----:B0-----:R-:W-:-:S04]  /*18320*/  IADD3 R6, P3, R4, UR5, RZ ;  /* 0x0000000504067c10 */ /* 0x001fc8000ff7e0ff */
[----:B------:R-:W-:-:S05]  /*18330*/  IADD3.X R7, R5, UR4, RZ, P3, !PT ;  /* 0x0000000405077c10 */ /* 0x000fca0009ffe4ff */
[----:B------:R0:W-:Y:S01]  /*18340*/  @P2 STG.E.U16 desc[UR60][R6.64], R8 ;  /* 0x0000000806002986 */ /* 0x0001e2000c10153c */
[----:B------:R-:W-:Y:S01]  /*18350*/  ISETP.GT.AND P2, PT, R0, 0x1, P4 ;  /* 0x000000010000780c */ /* 0x000fe20002744270 */
[----:B0-----:R-:W-:-:S05]  /*18360*/  FMUL R8, R20, R2 ;  /* 0x0000000214087220 */ /* 0x001fca0000400000 */
[----:B------:R-:W-:-:S07]  /*18370*/  F2FP.BF16.F32.PACK_AB R8, RZ, R8 ;  /* 0x00000008ff08723e */ /* 0x000fce00000010ff */
[----:B------:R2:W-:Y:S01]  /*18380*/  @P2 STG.E.U16 desc[UR60][R6.64+0x2], R8 ;  /* 0x0000020806002986 */ /* 0x0005e2000c10153c */
[----:B------:R-:W-:Y:S01]  /*18390*/  ISETP.GT.AND P2, PT, R0, 0x8, P1 ;  /* 0x000000080000780c */ /* 0x000fe20000f44270 */
[----:B--2---:R-:W-:-:S05]  /*183a0*/  FMUL R8, R19, R2 ;  /* 0x0000000213087220 */ /* 0x004fca0000400000 */
[----:B------:R-:W-:-:S07]  /*183b0*/  F2FP.BF16.F32.PACK_AB R8, RZ, R8 ;  /* 0x00000008ff08723e */ /* 0x000fce00000010ff */
[----:B------:R3:W-:Y:S01]  /*183c0*/  @P2 STG.E.U16 desc[UR60][R4.64+0x10], R8 ;  /* 0x0000100804002986 */ /* 0x0007e2000c10153c */
[----:B------:R-:W-:Y:S01]  /*183d0*/  ISETP.GT.AND P2, PT, R0, 0x9, P1 ;  /* 0x000000090000780c */ /* 0x000fe20000f44270 */
[----:B---3--:R-:W-:-:S05]  /*183e0*/  FMUL R8, R18, R2 ;  /* 0x0000000212087220 */ /* 0x008fca0000400000 */
[----:B------:R-:W-:-:S07]  /*183f0*/  F2FP.BF16.F32.PACK_AB R8, RZ, R8 ;  /* 0x00000008ff08723e */ /* 0x000fce00000010ff */
[----:B------:R4:W-:Y:S02]  /*18400*/  @P2 STG.E.U16 desc[UR60][R4.64+0x12], R8 ;  /* 0x0000120804002986 */ /* 0x0009e4000c10153c */
[----:B----4-:R-:W-:Y:S02]  /*18410*/  FMUL R8, R17, R2 ;  /* 0x0000000211087220 */ /* 0x010fe40000400000 */
[----:B------:R-:W2:Y:S04]  /*18420*/  LDL.LU R17, [R1+0x208] ;  /* 0x0002080001117983 */ /* 0x000ea80000300800 */
[----:B------:R-:W3:Y:S04]  /*18430*/  LDL.LU R233, [R1+0x20c] ;  /* 0x00020c0001e97983 */ /* 0x000ee80000300800 */
[----:B------:R-:W4:Y:S04]  /*18440*/  LDL.LU R23, [R1+0x210] ;  /* 0x0002100001177983 */ /* 0x000f280000300800 */
[----:B------:R-:W4:Y:S04]  /*18450*/  LDL.LU R22, [R1+0x214] ;  /* 0x0002140001167983 */ /* 0x000f280000300800 */
[----:B------:R-:W4:Y:S04]  /*18460*/  LDL.LU R21, [R1+0x218] ;  /* 0x0002180001157983 */ /* 0x000f280000300800 */
[----:B------:R-:W4:Y:S01]  /*18470*/  LDL.LU R20, [R1+0x21c] ;  /* 0x00021c0001147983 */ /* 0x000f220000300800 */
[----:B------:R-:W-:-:S02]  /*18480*/  ISETP.GT.AND P2, PT, R0, 0x8, P4 ;  /* 0x000000080000780c */ /* 0x000fc40002744270 */
[----:B------:R-:W-:Y:S01]  /*18490*/  F2FP.BF16.F32.PACK_AB R8, RZ, R8 ;  /* 0x00000008ff08723e */ /* 0x000fe200000010ff */
[----:B------:R-:W-:Y:S01]  /*184a0*/  USHF.L.U32 UR14, UR8, 0x8, URZ ;  /* 0x00000008080e7899 */ /* 0x000fe2000800063f */
[----:B------:R-:W-:Y:S01]  /*184b0*/  IMAD.U32 R18, RZ, RZ, UR5 ;  /* 0x00000005ff127e24 */ /* 0x000fe2000f8e00ff */
[----:B------:R-:W-:Y:S01]  /*184c0*/  USHF.L.U64.HI UR13, UR8, 0x8, UR9 ;  /* 0x00000008080d7899 */ /* 0x000fe20008010209 */
[-C--:B-----5:R-:W-:Y:S01]  /*184d0*/  FMUL R10, R10, R2.reuse ;  /* 0x000000020a0a7220 */ /* 0x0a0fe20000400000 */
[----:B------:R-:W5:Y:S06]  /*184e0*/  LDL.LU R232, [R1+0x1ec] ;  /* 0x0001ec0001e87983 */ /* 0x000f6c0000300800 */
[----:B------:R0:W-:Y:S01]  /*184f0*/  @P2 STG.E.U16 desc[UR60][R6.64+0x10], R8 ;  /* 0x0000100806002986 */ /* 0x0001e2000c10153c */
[----:B------:R-:W-:Y:S01]  /*18500*/  ISETP.GT.AND P2, PT, R0, 0x9, P4 ;  /* 0x000000090000780c */ /* 0x000fe20002744270 */
[----:B0-----:R-:W-:-:S05]  /*18510*/  FMUL R8, R9, R2 ;  /* 0x0000000209087220 */ /* 0x001fca0000400000 */
[----:B------:R-:W-:Y:S01]  /*18520*/  F2FP.BF16.F32.PACK_AB R8, RZ, R8 ;  /* 0x00000008ff08723e */ /* 0x000fe200000010ff */
[----:B------:R-:W-:-:S06]  /*18530*/  IMAD.U32 R9, RZ, RZ, UR4 ;  /* 0x00000004ff097e24 */ /* 0x000fcc000f8e00ff */
[----:B------:R0:W-:Y:S01]  /*18540*/  @P2 STG.E.U16 desc[UR60][R6.64+0x12], R8 ;  /* 0x0000120806002986 */ /* 0x0001e2000c10153c */
[----:B------:R-:W-:Y:S01]  /*18550*/  IADD3 R18, P2, P3, R18, UR14, R4 ;  /* 0x0000000e12127c10 */ /* 0x000fe2000fb5e004 */
[----:B0-----:R-:W-:Y:S02]  /*18560*/  IMAD.U32 R6, RZ, RZ, UR8 ;  /* 0x00000008ff067e24 */ /* 0x001fe4000f8e00ff */
[----:B------:R-:W-:Y:S02]  /*18570*/  IMAD.U32 R8, RZ, RZ, UR5 ;  /* 0x00000005ff087e24 */ /* 0x000fe4000f8e00ff */
[----:B------:R-:W-:Y:S01]  /*18580*/  IMAD.WIDE.U32 R6, R6, 0xf0, R14 ;  /* 0x000000f006067825 */ /* 0x000fe200078e000e */
[----:B------:R-:W-:-:S03]  /*18590*/  IADD3.X R19, R9, UR13, R5, P2, P3 ;  /* 0x0000000d09137c10 */ /* 0x000fc600097e6405 */
[----:B------:R-:W-:Y:S01]  /*185a0*/  VIADD R7, R7, UR7 ;  /* 0x0000000707077c36 */ /* 0x000fe20008000000 */
[----:B------:R-:W-:-:S04]  /*185b0*/  IADD3 R8, P2, P3, R8, UR14, R6 ;  /* 0x0000000e08087c10 */ /* 0x000fc8000fb5e006 */
[----:B------:R-:W-:Y:S02]  /*185c0*/  IADD3.X R9, R9, UR13, R7, P2, P3 ;  /* 0x0000000d09097c10 */ /* 0x000fe400097e6407 */
[----:B------:R-:W-:Y:S02]  /*185d0*/  IADD3 R4, P2, R4, UR14, RZ ;  /* 0x0000000e04047c10 */ /* 0x000fe4000ff5e0ff */
[----:B------:R-:W-:Y:S02]  /*185e0*/  ISETP.GT.AND P3, PT, R3, 0x100, PT ;  /* 0x000001000300780c */ /* 0x000fe40003f64270 */
[----:B------:R-:W-:Y:S02]  /*185f0*/  IADD3.X R5, R5, UR13, RZ, P2, !PT ;  /* 0x0000000d05057c10 */ /* 0x000fe400097fe4ff */
[----:B------:R-:W-:Y:S02]  /*18600*/  ISETP.GT.AND P2, PT, R0, RZ, P3 ;  /* 0x000000ff0000720c */ /* 0x000fe40001f44270 */
[----:B------:R-:W-:-:S11]  /*18610*/  F2FP.BF16.F32.PACK_AB R10, RZ, R10 ;  /* 0x0000000aff0a723e */ /* 0x000fd600000010ff */
[----:B------:R0:W-:Y:S01]  /*18620*/  @P2 STG.E.U16 desc[UR60][R4.64], R10 ;  /* 0x0000000a04002986 */ /* 0x0001e2000c10153c */
[----:B------:R-:W-:Y:S01]  /*18630*/  ISETP.GT.AND P2, PT, R0, 0x1, P3 ;  /* 0x000000010000780c */ /* 0x000fe20001f44270 */
[----:B0-----:R-:W-:-:S05]  /*18640*/  FMUL R10, R234, R2 ;  /* 0x00000002ea0a7220 */ /* 0x001fca0000400000 */
[----:B------:R-:W-:-:S07]  /*18650*/  F2FP.BF16.F32.PACK_AB R10, RZ, R10 ;  /* 0x0000000aff0a723e */ /* 0x000fce00000010ff */
[----:B------:R0:W-:Y:S02]  /*18660*/  @P2 STG.E.U16 desc[UR60][R4.64+0x2], R10 ;  /* 0x0000020a04002986 */ /* 0x0001e4000c10153c */
[----:B0-----:R-:W-:-:S04]  /*18670*/  IADD3 R10, P2, R4, UR5, RZ ;  /* 0x00000005040a7c10 */ /* 0x001fc8000ff5e0ff */
[----:B------:R-:W-:Y:S02]  /*18680*/  IADD3.X R11, R5, UR4, RZ, P2, !PT ;  /* 0x00000004050b7c10 */ /* 0x000fe400097fe4ff */
[----:B------:R-:W-:-:S04]  /*18690*/  ISETP.GT.AND P2, PT, R3, 0x108, PT ;  /* 0x000001080300780c */ /* 0x000fc80003f44270 */
[----:B------:R-:W-:Y:S01]  /*186a0*/  ISETP.GT.AND P6, PT, R0, RZ, P2 ;  /* 0x000000ff0000720c */ /* 0x000fe200017c4270 */
[----:B--2---:R-:W-:-:S05]  /*186b0*/  FMUL R17, R17, R2 ;  /* 0x0000000211117220 */ /* 0x004fca0000400000 */
[----:B------:R-:W-:Y:S02]  /*186c0*/  F2FP.BF16.F32.PACK_AB R3, RZ, R17 ;  /* 0x00000011ff03723e */ /* 0x000fe400000010ff */
[----:B------:R-:W2:Y:S05]  /*186d0*/  LDL.LU R17, [R1+0x1e8] ;  /* 0x0001e80001117983 */ /* 0x000eaa0000300800 */
[----:B------:R3:W-:Y:S01]  /*186e0*/  @P6 STG.E.U16 desc[UR60][R10.64], R3 ;  /* 0x000000030a006986 */ /* 0x0007e2000c10153c */
[----:B------:R-:W-:Y:S01]  /*186f0*/  ISETP.GT.AND P6, PT, R0, 0x1, P2 ;  /* 0x000000010000780c */ /* 0x000fe200017c4270 */
[----:B---3--:R-:W-:-:S05]  /*18700*/  FMUL R3, R233, R2 ;  /* 0x00000002e9037220 */ /* 0x008fca0000400000 */
[----:B------:R-:W-:-:S07]  /*18710*/  F2FP.BF16.F32.PACK_AB R3, RZ, R3 ;  /* 0x00000003ff03723e */ /* 0x000fce00000010ff */
[----:B------:R0:W-:Y:S04]  /*18720*/  @P6 STG.E.U16 desc[UR60][R10.64+0x2], R3 ;  /* 0x000002030a006986 */ /* 0x0001e8000c10153c */
[----:B0-----:R-:W3:Y:S04]  /*18730*/  LDL.LU R10, [R1+0x1e0] ;  /* 0x0001e000010a7983 */ /* 0x001ee80000300800 */
[----:B------:R-:W5:Y:S01]  /*18740*/  LDL.LU R11, [R1+0x1e4] ;  /* 0x0001e400010b7983 */ /* 0x000f620000300800 */
[----:B------:R-:W-:Y:S01]  /*18750*/  ISETP.GT.AND P6, PT, R0, 0x8, P3 ;  /* 0x000000080000780c */ /* 0x000fe20001fc4270 */
[----:B----4-:R-:W-:-:S02]  /*18760*/  FMUL R3, R23, R2 ;  /* 0x0000000217037220 */ /* 0x010fc40000400000 */
[----:B------:R-:W4:Y:S03]  /*18770*/  LDL.LU R23, [R1+0x1f0] ;  /* 0x0001f00001177983 */ /* 0x000f260000300800 */
[----:B------:R-:W-:-:S07]  /*18780*/  F2FP.BF16.F32.PACK_AB R3, RZ, R3 ;  /* 0x00000003ff03723e */ /* 0x000fce00000010ff */
[----:B------:R0:W-:Y:S01]  /*18790*/  @P6 STG.E.U16 desc[UR60][R4.64+0x10], R3 ;  /* 0x0000100304006986 */ /* 0x0001e2000c10153c */
[----:B------:R-:W-:Y:S01]  /*187a0*/  ISETP.GT.AND P6, PT, R0, 0x9, P3 ;  /* 0x000000090000780c */ /* 0x000fe20001fc4270 */
[----:B0-----:R-:W-:Y:S02]  /*187b0*/  FMUL R3, R22, R2 ;  /* 0x0000000216037220 */ /* 0x001fe40000400000 */
[----:B------:R-:W4:Y:S03]  /*187c0*/  LDL.LU R22, [R1+0x1f4] ;  /* 0x0001f40001167983 */ /* 0x000f260000300800 */
[----:B------:R-:W-:-:S07]  /*187d0*/  F2FP.BF16.F32.PACK_AB R3, RZ, R3 ;  /* 0x00000003ff03723e */ /* 0x000fce00000010ff */
[----:B------:R0:W-:Y:S02]  /*187e0*/  @P6 STG.E.U16 desc[UR60][R4.64+0x12], R3 ;  /* 0x0000120304006986 */ /* 0x0001e4000c10153c */
[----:B0-----:R-:W-:Y:S01]  /*187f0*/  IADD3 R4, P6, R4, UR5, RZ ;  /* 0x0000000504047c10 */ /* 0x001fe2000ffde0ff */
[----:B------:R-:W-:Y:S02]  /*18800*/  FMUL R3, R21, R2 ;  /* 0x0000000215037220 */ /* 0x000fe40000400000 */
[----:B------:R-:W4:Y:S01]  /*18810*/  LDL.LU R21, [R1+0x1f8] ;  /* 0x0001f80001157983 */ /* 0x000f220000300800 */
[----:B------:R-:W-:Y:S02]  /*18820*/  IADD3.X R5, R5, UR4, RZ, P6, !PT ;  /* 0x0000000405057c10 */ /* 0x000fe4000b7fe4ff */
[----:B------:R-:W-:Y:S02]  /*18830*/  ISETP.GT.AND P6, PT, R0, 0x8, P2 ;  /* 0x000000080000780c */ /* 0x000fe400017c4270 */
[----:B------:R-:W-:-:S11]  /*18840*/  F2FP.BF16.F32.PACK_AB R3, RZ, R3 ;  /* 0x00000003ff03723e */ /* 0x000fd600000010ff */
[----:B------:R0:W-:Y:S02]  /*18850*/  @P6 STG.E.U16 desc[UR60][R4.64+0x10], R3 ;  /* 0x0000100304006986 */ /* 0x0001e4000c10153c */
[----:B0-----:R-:W-:Y:S02]  /*18860*/  FMUL R3, R20, R2 ;  /* 0x0000000214037220 */ /* 0x001fe40000400000 */
[----:B------:R-:W4:Y:S01]  /*18870*/  LDL.LU R20, [R1+0x1fc] ;  /* 0x0001fc0001147983 */ /* 0x000f220000300800 */
[----:B------:R-:W-:-:S03]  /*18880*/  ISETP.GT.AND P6, PT, R0, 0x9, P2 ;  /* 0x000000090000780c */ /* 0x000fc600017c4270 */
[----:B------:R-:W4:Y:S01]  /*18890*/  LDL.LU R235, [R1+0x1c0] ;  /* 0x0001c00001eb7983 */ /* 0x000f220000300800 */
[----:B------:R-:W-:-:S03]  /*188a0*/  F2FP.BF16.F32.PACK_AB R3, RZ, R3 ;  /* 0x00000003ff03723e */ /* 0x000fc600000010ff */
[----:B------:R-:W4:Y:S04]  /*188b0*/  LDL.LU R234, [R1+0x1c4] ;  /* 0x0001c40001ea7983 */ /* 0x000f280000300800 */
[----:B------:R-:W4:Y:S04]  /*188c0*/  LDL.LU R233, [R1+0x1c8] ;  /* 0x0001c80001e97983 */ /* 0x000f280000300800 */
[----:B------:R3:W-:Y:S01]  /*188d0*/  @P6 STG.E.U16 desc[UR60][R18.64+0x12], R3 ;  /* 0x0000120312006986 */ /* 0x0007e2000c10153c */
[----:B------:R-:W-:Y:S01]  /*188e0*/  ISETP.GT.AND P6, PT, R0, 0x10, P0 ;  /* 0x000000100000780c */ /* 0x000fe200007c4270 */
[----:B---3--:R-:W-:-:S05]  /*188f0*/  FMUL R3, R10, R2 ;  /* 0x000000020a037220 */ /* 0x008fca0000400000 */
[----:B------:R-:W-:-:S07]  /*18900*/  F2FP.BF16.F32.PACK_AB R3, RZ, R3 ;  /* 0x00000003ff03723e */ /* 0x000fce00000010ff */
[----:B------:R5:W-:Y:S01]  /*18910*/  @P6 STG.E.U16 desc[UR60][R12.64+0x20], R3 ;  /* 0x000020030c006986 */ /* 0x000be2000c10153c */
[----:B------:R-:W-:Y:S01]  /*18920*/  ISETP.GT.AND P6, PT, R0, 0x11, P0 ;  /* 0x000000110000780c */ /* 0x000fe200007c4270 */
[----:B-----5:R-:W-:-:S05]  /*18930*/  FMUL R3, R11, R2 ;  /* 0x000000020b037220 */ /* 0x020fca0000400000 */
[----:B------:R-:W-:-:S07]  /*18940*/  F2FP.BF16.F32.PACK_AB R3, RZ, R3 ;  /* 0x00000003ff03723e */ /* 0x000fce00000010ff */
[----:B------:R2:W-:Y:S01]  /*18950*/  @P6 STG.E.U16 desc[UR60][R12.64+0x22], R3 ;  /* 0x000022030c006986 */ /* 0x0005e2000c10153c */
[----:B------:R-:W-:Y:S01]  /*18960*/  ISETP.GT.AND P6, PT, R0, 0x10, P5 ;  /* 0x000000100000780c */ /* 0x000fe20002fc4270 */
[----:B--2---:R-:W-:-:S05]  /*18970*/  FMUL R3, R17, R2 ;  /* 0x0000000211037220 */ /* 0x004fca0000400000 */
[----:B------:R-:W-:-:S07]  /*18980*/  F2FP.BF16.F32.PACK_AB R3, RZ, R3 ;  /* 0x00000003ff03723e */ /* 0x000fce00000010ff */
[----:B------:R0:W-:Y:S01]  /*18990*/  @P6 STG.E.U16 desc[UR60][R14.64+0x20], R3 ;  /* 0x000020030e006986 */ /* 0x0001e2000c10153c */
[----:B------:R-:W-:Y:S01]  /*189a0*/  ISETP.GT.AND P6, PT, R0, 0x11, P5 ;  /* 0x000000110000780c */ /* 0x000fe20002fc4270 */
[----:B0-----:R-:W-:Y:S02]  /*189b0*/  FMUL R3, R232, R2 ;  /* 0x00000002e8037220 */ /* 0x001fe40000400000 */
[----:B------:R-:W2:Y:S03]  /*189c0*/  LDL.LU R232, [R1+0x1cc] ;  /* 0x0001cc0001e87983 */ /* 0x000ea60000300800 */
[----:B------:R-:W-:-:S07]  /*189d0*/  F2FP.BF16.F32.PACK_AB R3, RZ, R3 ;  /* 0x00000003ff03723e */ /* 0x000fce00000010ff */
[----:B------:R4:W-:Y:S01]  /*189e0*/  @P6 STG.E.U16 desc[UR60][R14.64+0x22], R3 ;  /* 0x000022030e006986 */ /* 0x0009e2000c10153c */
[----:B------:R-:W-:Y:S01]  /*189f0*/  ISETP.GT.AND P6, PT, R0, 0x18, P0 ;  /* 0x000000180000780c */ /* 0x000fe200007c4270 */
[----:B----4-:R-:W-:Y:S02]  /*18a00*/  FMUL R3, R23, R2 ;  /* 0x0000000217037220 */ /* 0x010fe40000400000 */
[----:B------:R-:W3:Y:S03]  /*18a10*/  LDL.LU R23, [R1+0x1d0] ;  /* 0x0001d00001177983 */ /* 0x000ee60000300800 */
[----:B------:R-:W-:-:S07]  /*18a20*/  F2FP.BF16.F32.PACK_AB R3, RZ, R3 ;  /* 0x00000003ff03723e */ /* 0x000fce00000010ff */
[----:B------:R0:W-:Y:S01]  /*18a30*/  @P6 STG.E.U16 desc[UR60][R12.64+0x30], R3 ;  /* 0x000030030c006986 */ /* 0x0001e2000c10153c */
[----:B------:R-:W-:Y:S01]  /*18a40*/  ISETP.GT.AND P6, PT, R0, 0x19, P0 ;  /* 0x000000190000780c */ /* 0x000fe200007c4270 */
[----:B0-----:R-:W-:Y:S02]  /*18a50*/  FMUL R3, R22, R2 ;  /* 0x0000000216037220 */ /* 0x001fe40000400000 */
[----:B------:R-:W4:Y:S03]  /*18a60*/  LDL.LU R22, [R1+0x1d4] ;  /* 0x0001d40001167983 */ /* 0x000f260000300800 */
[----:B------:R-:W-:-:S07]  /*18a70*/  F2FP.BF16.F32.PACK_AB R3, RZ, R3 ;  /* 0x00000003ff03723e */ /* 0x000fce00000010ff */
[----:B------:R0:W-:Y:S01]  /*18a80*/  @P6 STG.E.U16 desc[UR60][R12.64+0x32], R3 ;  /* 0x000032030c006986 */ /* 0x0001e2000c10153c */
[----:B------:R-:W-:Y:S01]  /*18a90*/  ISETP.GT.AND P6, PT, R0, 0x18, P5 ;  /* 0x000000180000780c */ /* 0x000fe20002fc4270 */
[----:B0-----:R-:W-:Y:S02]  /*18aa0*/  FMUL R3, R21, R2 ;  /* 0x0000000215037220 */ /* 0x001fe40000400000 */
[----:B------:R-:W5:Y:S03]  /*18ab0*/  LDL.LU R21, [R1+0x1d8] ;  /* 0x0001d80001157983 */ /* 0x000f660000300800 */
[----:B------:R-:W-:-:S07]  /*18ac0*/  F2FP.BF16.F32.PACK_AB R3, RZ, R3 ;  /* 0x00000003ff03723e */ /* 0x000fce00000010ff */
[----:B------:R0:W-:Y:S02]  /*18ad0*/  @P6 STG.E.U16 desc[UR60][R14.64+0x30], R3 ;  /* 0x000030030e006986 */ /* 0x0001e4000c10153c */
[----:B0-----:R-:W-:Y:S02]  /*18ae0*/  FMUL R3, R20, R2 ;  /* 0x0000000214037220 */ /* 0x001fe40000400000 */
[----:B------:R-:W5:Y:S04]  /*18af0*/  LDL.LU R20, [R1+0x1dc] ;  /* 0x0001dc0001147983 */ /* 0x000f680000300800 */
[----:B------:R-:W5:Y:S04]  /*18b00*/  LDL.LU R18, [R1+0x1a0] ;  /* 0x0001a00001127983 */ /* 0x000f680000300800 */
[----:B------:R-:W5:Y:S01]  /*18b10*/  LDL.LU R19, [R1+0x1a4] ;  /* 0x0001a40001137983 */ /* 0x000f620000300800 */
[----:B------:R-:W-:-:S02]  /*18b20*/  ISETP.GT.AND P6, PT, R0, 0x19, P5 ;  /* 0x000000190000780c */ /* 0x000fc40002fc4270 */
[----:B------:R-:W-:Y:S01]  /*18b30*/  F2FP.BF16.F32.PACK_AB R3, RZ, R3 ;  /* 0x00000003ff03723e */ /* 0x000fe200000010ff */
[----:B------:R-:W5:Y:S10]  /*18b40*/  LDL.LU R17, [R1+0x1ac] ;  /* 0x0001ac0001117983 */ /* 0x000f740000300800 */
[----:B------:R0:W-:Y:S01]  /*18b50*/  @P6 STG.E.U16 desc[UR60][R14.64+0x32], R3 ;  /* 0x000032030e006986 */ /* 0x0001e2000c10153c */
[----:B------:R-:W-:Y:S01]  /*18b60*/  ISETP.GT.AND P6, PT, R0, 0x10, P1 ;  /* 0x000000100000780c */ /* 0x000fe20000fc4270 */
[----:B0-----:R-:W-:-:S05]  /*18b70*/  FMUL R3, R235, R2 ;  /* 0x00000002eb037220 */ /* 0x001fca0000400000 */
[----:B------:R-:W-:-:S07]  /*18b80*/  F2FP.BF16.F32.PACK_AB R3, RZ, R3 ;  /* 0x00000003ff03723e */ /* 0x000fce00000010ff */
[----:B------:R0:W-:Y:S01]  /*18b90*/  @P6 STG.E.U16 desc[UR60][R6.64+0x20], R3 ;  /* 0x0000200306006986 */ /* 0x0001e2000c10153c */
[----:B------:R-:W-:-:S04]  /*18ba0*/  IADD3 R4, P6, R6, UR5, RZ ;  /* 0x0000000506047c10 */ /* 0x000fc8000ffde0ff */
[----:B------:R-:W-:Y:S02]  /*18bb0*/  IADD3.X R5, R7, UR4, RZ, P6, !PT ;  /* 0x0000000407057c10 */ /* 0x000fe4000b7fe4ff */
[----:B------:R-:W-:Y:S01]  /*18bc0*/  ISETP.GT.AND P6, PT, R0, 0x11, P1 ;  /* 0x000000110000780c */ /* 0x000fe20000fc4270 */
[----:B0-----:R-:W-:-:S05]  /*18bd0*/  FMUL R3, R234, R2 ;  /* 0x00000002ea037220 */ /* 0x001fca0000400000 */
[----:B------:R-:W-:-:S07]  /*18be0*/  F2FP.BF16.F32.PACK_AB R3, RZ, R3 ;  /* 0x00000003ff03723e */ /* 0x000fce00000010ff */
        /* <DEDUP_REMOVED lines=8> */
[----:B--2---:R-:W-:-:S05]  /*18c70*/  FMUL R3, R232, R2 ;  /* 0x00000002e8037220 */ /* 0x004fca0000400000 */
[----:B------:R-:W-:-:S07]  /*18c80*/  F2FP.BF16.F32.PACK_AB R3, RZ, R3 ;  /* 0x00000003ff03723e */ /* 0x000fce00000010ff */
[----:B------:R3:W-:Y:S01]  /*18c90*/  @P6 STG.E.U16 desc[UR60][R4.64+0x22], R3 ;  /* 0x0000220304006986 */ /* 0x0007e2000c10153c */
[----:B------:R-:W-:Y:S01]  /*18ca0*/  ISETP.GT.AND P6, PT, R0, 0x18, P1 ;  /* 0x000000180000780c */ /* 0x000fe20000fc4270 */
[----:B---3--:R-:W-:Y:S02]  /*18cb0*/  FMUL R3, R23, R2 ;  /* 0x0000000217037220 */ /* 0x008fe40000400000 */
        /* <DEDUP_REMOVED lines=9> */
[----:B-----5:R-:W-:Y:S02]  /*18d50*/  FMUL R3, R21, R2 ;  /* 0x0000000215037220 */ /* 0x020fe40000400000 */
[----:B------:R-:W4:Y:S03]  /*18d60*/  LDL.LU R21, [R1+0x1b8] ;  /* 0x0001b80001157983 */ /* 0x000f260000300800 */
[----:B------:R-:W-:-:S07]  /*18d70*/  F2FP.BF16.F32.PACK_AB R3, RZ, R3 ;  /* 0x00000003ff03723e */ /* 0x000fce00000010ff */
[----:B------:R0:W-:Y:S01]  /*18d80*/  @P6 STG.E.U16 desc[UR60][R4.64+0x30], R3 ;  /* 0x0000300304006986 */ /* 0x0001e2000c10153c */
[----:B------:R-:W-:Y:S01]  /*18d90*/  ISETP.GT.AND P6, PT, R0, 0x19, P4 ;  /* 0x000000190000780c */ /* 0x000fe200027c4270 */
[----:B0-----:R-:W-:Y:S02]  /*18da0*/  FMUL R3, R20, R2 ;  /* 0x0000000214037220 */ /* 0x001fe40000400000 */
[----:B------:R-:W5:Y:S03]  /*18db0*/  LDL.LU R20, [R1+0x1bc] ;  /* 0x0001bc0001147983 */ /* 0x000f660000300800 */
[----:B------:R-:W-:Y:S01]  /*18dc0*/  F2FP.BF16.F32.PACK_AB R3, RZ, R3 ;  /* 0x00000003ff03723e */ /* 0x000fe200000010ff */
[----:B------:R-:W5:Y:S06]  /*18dd0*/  LDL.LU R235, [R1+0x180] ;  /* 0x0001800001eb7983 */ /* 0x000f6c0000300800 */
[----:B------:R0:W-:Y:S01]  /*18de0*/  @P6 STG.E.U16 desc[UR60][R4.64+0x32], R3 ;  /* 0x0000320304006986 */ /* 0x0001e2000c10153c */
[----:B------:R-:W-:-:S03]  /*18df0*/  ISETP.GT.AND P6, PT, R0, 0x10, P3 ;  /* 0x000000100000780c */ /* 0x000fc60001fc4270 */
[----:B------:R-:W5:Y:S04]  /*18e00*/  LDL.LU R234, [R1+0x184] ;  /* 0x0001840001ea7983 */ /* 0x000f680000300800 */
[----:B------:R-:W5:Y:S01]  /*18e10*/  LDL.LU R233, [R1+0x188] ;  /* 0x0001880001e97983 */ /* 0x000f620000300800 */
[----:B0-----:R-:W-:-:S03]  /*18e20*/  FMUL R3, R18, R2 ;  /* 0x0000000212037220 */ /* 0x001fc60000400000 */
[----:B------:R-:W5:Y:S02]  /*18e30*/  LDL.LU R232, [R1+0x18c] ;  /* 0x00018c0001e87983 */ /* 0x000f640000300800 */
[----:B------:R-:W-:-:S05]  /*18e40*/  F2FP.BF16.F32.PACK_AB R3, RZ, R3 ;  /* 0x00000003ff03723e */ /* 0x000fca00000010ff */
[----:B------:R0:W-:Y:S01]  /*18e50*/  @P6 STG.E.U16 desc[UR60][R10.64+0x20], R3 ;  /* 0x000020030a006986 */ /* 0x0001e2000c10153c */
[----:B------:R-:W-:Y:S01]  /*18e60*/  ISETP.GT.AND P6, PT, R0, 0x11, P3 ;  /* 0x000000110000780c */ /* 0x000fe20001fc4270 */
[----:B0-----:R-:W-:-:S05]  /*18e70*/  FMUL R3, R19, R2 ;  /* 0x0000000213037220 */ /* 0x001fca0000400000 */
[----:B------:R-:W-:-:S07]  /*18e80*/  F2FP.BF16.F32.PACK_AB R3, RZ, R3 ;  /* 0x00000003ff03723e */ /* 0x000fce00000010ff */
[----:B------:R0:W-:Y:S04]  /*18e90*/  @P6 STG.E.U16 desc[UR60][R10.64+0x22], R3 ;  /* 0x000022030a006986 */ /* 0x0001e8000c10153c */
[----:B0-----:R-:W2:Y:S01]  /*18ea0*/  LDL.LU R3, [R1+0x1a8] ;  /* 0x0001a80001037983 */ /* 0x001ea20000300800 */
[----:B------:R-:W-:-:S04]  /*18eb0*/  IADD3 R18, P6, R10, UR5, RZ ;  /* 0x000000050a127c10 */ /* 0x000fc8000ffde0ff */
[----:B------:R-:W-:Y:S02]  /*18ec0*/  IADD3.X R19, R11, UR4, RZ, P6, !PT ;  /* 0x000000040b137c10 */ /* 0x000fe4000b7fe4ff */
[----:B------:R-:W-:Y:S01]  /*18ed0*/  ISETP.GT.AND P6, PT, R0, 0x10, P2 ;  /* 0x000000100000780c */ /* 0x000fe200017c4270 */
[----:B--2---:R-:W-:-:S05]  /*18ee0*/  FMUL R3, R3, R2 ;  /* 0x0000000203037220 */ /* 0x004fca0000400000 */
[----:B------:R-:W-:-:S07]  /*18ef0*/  F2FP.BF16.F32.PACK_AB R3, RZ, R3 ;  /* 0x00000003ff03723e */ /* 0x000fce00000010ff */
[----:B------:R0:W-:Y:S01]  /*18f00*/  @P6 STG.E.U16 desc[UR60][R18.64+0x20], R3 ;  /* 0x0000200312006986 */ /* 0x0001e2000c10153c */
[----:B------:R-:W-:Y:S01]  /*18f10*/  ISETP.GT.AND P6, PT, R0, 0x11, P2 ;  /* 0x000000110000780c */ /* 0x000fe200017c4270 */
[----:B0-----:R-:W-:-:S05]  /*18f20*/  FMUL R3, R17, R2 ;  /* 0x0000000211037220 */ /* 0x001fca0000400000 */
        /* <DEDUP_REMOVED lines=8> */
[----:B---3--:R-:W-:Y:S02]  /*18fb0*/  FMUL R3, R22, R2 ;  /* 0x0000000216037220 */ /* 0x008fe40000400000 */
[----:B------:R-:W3:Y:S03]  /*18fc0*/  LDL.LU R22, [R1+0x194] ;  /* 0x0001940001167983 */ /* 0x000ee60000300800 */
[----:B------:R-:W-:-:S07]  /*18fd0*/  F2FP.BF16.F32.PACK_AB R3, RZ, R3 ;  /* 0x00000003ff03723e */ /* 0x000fce00000010ff */
[----:B------:R4:W-:Y:S01]  /*18fe0*/  @P6 STG.E.U16 desc[UR60][R10.64+0x32], R3 ;  /* 0x000032030a006986 */ /* 0x0009e2000c10153c */
[----:B------:R-:W-:Y:S01]  /*18ff0*/  ISETP.GT.AND P6, PT, R0, 0x18, P2 ;  /* 0x000000180000780c */ /* 0x000fe200017c4270 */
[----:B----4-:R-:W-:Y:S02]  /*19000*/  FMUL R3, R21, R2 ;  /* 0x0000000215037220 */ /* 0x010fe40000400000 */
[----:B------:R-:W4:Y:S03]  /*19010*/  LDL.LU R21, [R1+0x198] ;  /* 0x0001980001157983 */ /* 0x000f260000300800 */
[----:B------:R-:W-:-:S07]  /*19020*/  F2FP.BF16.F32.PACK_AB R3, RZ, R3 ;  /* 0x00000003ff03723e */ /* 0x000fce00000010ff */
[----:B------:R5:W-:Y:S02]  /*19030*/  @P6 STG.E.U16 desc[UR60][R8.64+0x30], R3 ;  /* 0x0000300308006986 */ /* 0x000be4000c10153c */
[-C--:B-----5:R-:W-:Y:S02]  /*19040*/  FMUL R3, R20, R2.reuse ;  /* 0x0000000214037220 */ /* 0x0a0fe40000400000 */
[----:B------:R-:W5:Y:S01]  /*19050*/  LDL.LU R20, [R1+0x19c] ;  /* 0x00019c0001147983 */ /* 0x000f620000300800 */
[C---:B------:R-:W-:Y:S02]  /*19060*/  ISETP.GT.AND P6, PT, R0.reuse, 0x19, P2 ;  /* 0x000000190000780c */ /* 0x040fe400017c4270 */
[----:B------:R-:W-:Y:S01]  /*19070*/  F2FP.BF16.F32.PACK_AB R3, RZ, R3 ;  /* 0x00000003ff03723e */ /* 0x000fe200000010ff */
[----:B------:R-:W5:Y:S04]  /*19080*/  LDL.LU R18, [R1+0x164] ;  /* 0x0001640001127983 */ /* 0x000f680000300800 */
[----:B------:R-:W5:Y:S04]  /*19090*/  LDL.LU R19, [R1+0x168] ;  /* 0x0001680001137983 */ /* 0x000f680000300800 */
[----:B------:R-:W5:Y:S04]  /*190a0*/  LDL.LU R17, [R1+0x16c] ;  /* 0x00016c0001117983 */ /* 0x000f680000300800 */
[----:B------:R0:W-:Y:S01]  /*190b0*/  @P6 STG.E.U16 desc[UR60][R8.64+0x32], R3 ;  /* 0x0000320308006986 */ /* 0x0001e2000c10153c */
        /* <DEDUP_REMOVED lines=17> */
[----:B--2---:R-:W-:Y:S02]  /*191d0*/  FMUL R3, R23, R2 ;  /* 0x0000000217037220 */ /* 0x004fe40000400000 */
        /* <DEDUP_REMOVED lines=12> */
[----:B------:R5:W-:Y:S01]  /*192a0*/  @P6 STG.E.U16 desc[UR60][R14.64+0x50], R3 ;  /* 0x000050030e006986 */ /* 0x000be2000c10153c */
[----:B------:R-:W-:Y:S01]  /*192b0*/  ISETP.GT.AND P6, PT, R0, 0x29, P5 ;  /* 0x000000290000780c */ /* 0x000fe20002fc4270 */
[-C--:B-----5:R-:W-:Y:S02]  /*192c0*/  FMUL R3, R20, R2.reuse ;  /* 0x0000000214037220 */ /* 0x0a0fe40000400000 */
[----:B------:R-:W5:Y:S03]  /*192d0*/  LDL.LU R20, [R1+0x17c] ;  /* 0x00017c0001147983 */ /* 0x000f660000300800 */
[----:B------:R-:W-:Y:S01]  /*192e0*/  F2FP.BF16.F32.PACK_AB R3, RZ, R3 ;  /* 0x00000003ff03723e */ /* 0x000fe200000010ff */
[----:B------:R-:W5:Y:S04]  /*192f0*/  LDL.LU R235, [R1+0x140] ;  /* 0x0001400001eb7983 */ /* 0x000f680000300800 */
[----:B------:R-:W5:Y:S04]  /*19300*/  LDL.LU R234, [R1+0x144] ;  /* 0x0001440001ea7983 */ /* 0x000f680000300800 */
[----:B------:R-:W5:Y:S04]  /*19310*/  LDL.LU R233, [R1+0x148] ;  /* 0x0001480001e97983 */ /* 0x000f680000300800 */
[----:B------:R-:W5:Y:S04]  /*19320*/  LDL.LU R232, [R1+0x14c] ;  /* 0x00014c0001e87983 */ /* 0x000f680000300800 */
[----:B------:R0:W-:Y:S04]  /*19330*/  @P6 STG.E.U16 desc[UR60][R14.64+0x52], R3 ;  /* 0x000052030e006986 */ /* 0x0001e8000c10153c */
[----:B0-----:R-:W2:Y:S01]  /*19340*/  LDL.LU R3, [R1+0x160] ;  /* 0x0001600001037983 */ /* 0x001ea20000300800 */
        /* <DEDUP_REMOVED lines=390> */
[-C--:B-----5:R-:W-:Y:S02]  /*1abb0*/  FMUL R3, R20, R2.reuse ;  /* 0x0000000214037220 */ /* 0x0a0fe40000400000 */
[----:B------:R-:W4:Y:S03]  /*1abc0*/  LDL.LU R20, [R1+0x3c] ;  /* 0x00003c0001147983 */ /* 0x000f260000300800 */
[----:B------:R-:W-:Y:S01]  /*1abd0*/  F2FP.BF16.F32.PACK_AB R3, RZ, R3 ;  /* 0x00000003ff03723e */ /* 0x000fe200000010ff */
[----:B------:R-:W5:Y:S04]  /*1abe0*/  LDL.LU R235, [R1] ;  /* 0x0000000001eb7983 */ /* 0x000f680000300800 */
        /* <DEDUP_REMOVED lines=36> */
[----:B------:R4:W-:Y:S02]  /*1ae30*/  @P6 STG.E.U16 desc[UR60][R8.64+0xb0], R3 ;  /* 0x0000b00308006986 */ /* 0x0009e4000c10153c */
[----:B----4-:R-:W-:Y:S02]  /*1ae40*/  FMUL R3, R20, R2 ;  /* 0x0000000214037220 */ /* 0x010fe40000400000 */
[----:B------:R-:W4:Y:S01]  /*1ae50*/  LDL.LU R20, [R1+0x1c] ;  /* 0x00001c0001147983 */ /* 0x000f220000300800 */
[----:B------:R-:W-:Y:S02]  /*1ae60*/  ISETP.GT.AND P6, PT, R0, 0x59, P2 ;  /* 0x000000590000780c */ /* 0x000fe400017c4270 */
[----:B------:R-:W-:-:S11]  /*1ae70*/  F2FP.BF16.F32.PACK_AB R3, RZ, R3 ;  /* 0x00000003ff03723e */ /* 0x000fd600000010ff */
[----:B------:R5:W-:Y:S01]  /*1ae80*/  @P6 STG.E.U16 desc[UR60][R8.64+0xb2], R3 ;  /* 0x0000b20308006986 */ /* 0x000be2000c10153c */
[----:B------:R-:W-:Y:S01]  /*1ae90*/  ISETP.GT.AND P6, PT, R0, 0x60, P0 ;  /* 0x000000600000780c */ /* 0x000fe200007c4270 */
[----:B-----5:R-:W-:-:S05]  /*1aea0*/  FMUL R3, R235, R2 ;  /* 0x00000002eb037220 */ /* 0x020fca0000400000 */
        /* <DEDUP_REMOVED lines=19> */
[----:B------:R-:W-:-:S05]  /*1afe0*/  FMUL R224, R224, R2 ;  /* 0x00000002e0e07220 */ /* 0x000fca0000400000 */
[----:B------:R-:W-:Y:S01]  /*1aff0*/  F2FP.BF16.F32.PACK_AB R224, RZ, R224 ;  /* 0x000000e0ffe0723e */ /* 0x000fe200000010ff */
[----:B------:R-:W-:-:S05]  /*1b000*/  FMUL R225, R225, R2 ;  /* 0x00000002e1e17220 */ /* 0x000fca0000400000 */
[----:B------:R-:W-:Y:S01]  /*1b010*/  F2FP.BF16.F32.PACK_AB R225, RZ, R225 ;  /* 0x000000e1ffe1723e */ /* 0x000fe200000010ff */
[----:B------:R-:W-:-:S05]  /*1b020*/  FMUL R226, R226, R2 ;  /* 0x00000002e2e27220 */ /* 0x000fca0000400000 */
[----:B------:R-:W-:Y:S01]  /*1b030*/  F2FP.BF16.F32.PACK_AB R226, RZ, R226 ;  /* 0x000000e2ffe2723e */ /* 0x000fe200000010ff */
[----:B------:R-:W-:-:S05]  /*1b040*/  FMUL R227, R227, R2 ;  /* 0x00000002e3e37220 */ /* 0x000fca0000400000 */
[----:B------:R-:W-:Y:S01]  /*1b050*/  F2FP.BF16.F32.PACK_AB R227, RZ, R227 ;  /* 0x000000e3ffe3723e */ /* 0x000fe200000010ff */
[-C--:B------:R-:W-:Y:S01]  /*1b060*/  FMUL R228, R228, R2.reuse ;  /* 0x00000002e4e47220 */ /* 0x080fe20000400000 */
[----:B--2---:R-:W-:-:S05]  /*1b070*/  FMUL R3, R22, R2 ;  /* 0x0000000216037220 */ /* 0x004fca0000400000 */
[----:B------:R-:W-:-:S05]  /*1b080*/  F2FP.BF16.F32.PACK_AB R3, RZ, R3 ;  /* 0x00000003ff03723e */ /* 0x000fca00000010ff */
[----:B------:R3:W-:Y:S01]  /*1b090*/  @P6 STG.E.U16 desc[UR60][R12.64+0xd2], R3 ;  /* 0x0000d2030c006986 */ /* 0x0007e2000c10153c */
[----:B------:R-:W-:Y:S01]  /*1b0a0*/  ISETP.GT.AND P6, PT, R0, 0x68, P5 ;  /* 0x000000680000780c */ /* 0x000fe20002fc4270 */
[----:B---3--:R-:W-:-:S05]  /*1b0b0*/  FMUL R3, R21, R2 ;  /* 0x0000000215037220 */ /* 0x008fca0000400000 */
[----:B------:R-:W-:-:S07]  /*1b0c0*/  F2FP.BF16.F32.PACK_AB R3, RZ, R3 ;  /* 0x00000003ff03723e */ /* 0x000fce00000010ff */
[----:B------:R4:W-:Y:S01]  /*1b0d0*/  @P6 STG.E.U16 desc[UR60][R14.64+0xd0], R3 ;  /* 0x0000d0030e006986 */ /* 0x0009e2000c10153c */
[----:B------:R-:W-:Y:S01]  /*1b0e0*/  ISETP.GT.AND P6, PT, R0, 0x69, P5 ;  /* 0x000000690000780c */ /* 0x000fe20002fc4270 */
[----:B----4-:R-:W-:-:S05]  /*1b0f0*/  FMUL R3, R20, R2 ;  /* 0x0000000214037220 */ /* 0x010fca0000400000 */
[----:B------:R-:W-:-:S07]  /*1b100*/  F2FP.BF16.F32.PACK_AB R3, RZ, R3 ;  /* 0x00000003ff03723e */ /* 0x000fce00000010ff */
[----:B------:R0:W-:Y:S01]  /*1b110*/  @P6 STG.E.U16 desc[UR60][R14.64+0xd2], R3 ;  /* 0x0000d2030e006986 */ /* 0x0001e2000c10153c */
[----:B------:R-:W-:Y:S02]  /*1b120*/  ISETP.GT.AND P6, PT, R0, 0x60, P1 ;  /* 0x000000600000780c */ /* 0x000fe40000fc4270 */
[----:B0-----:R-:W-:-:S11]  /*1b130*/  PRMT R3, R224, 0x7610, R3 ;  /* 0x00007610e0037816 */ /* 0x001fd60000000003 */
[----:B------:R0:W-:Y:S01]  /*1b140*/  @P6 STG.E.U16 desc[UR60][R6.64+0xc0], R3 ;  /* 0x0000c00306006986 */ /* 0x0001e2000c10153c */
[----:B------:R-:W-:Y:S02]  /*1b150*/  ISETP.GT.AND P6, PT, R0, 0x61, P1 ;  /* 0x000000610000780c */ /* 0x000fe40000fc4270 */
[----:B0-----:R-:W-:-:S11]  /*1b160*/  PRMT R3, R225, 0x7610, R3 ;  /* 0x00007610e1037816 */ /* 0x001fd60000000003 */
[----:B------:R-:W-:Y:S01]  /*1b170*/  @P6 STG.E.U16 desc[UR60][R6.64+0xc2], R3 ;  /* 0x0000c20306006986 */ /* 0x000fe2000c10153c */
[----:B------:R-:W-:-:S13]  /*1b180*/  ISETP.GT.AND P6, PT, R0, 0x60, P4 ;  /* 0x000000600000780c */ /* 0x000fda00027c4270 */
[----:B------:R-:W-:Y:S01]  /*1b190*/  @P6 STG.E.U16 desc[UR60][R4.64+0xc0], R226 ;  /* 0x0000c0e204006986 */ /* 0x000fe2000c10153c */
[----:B------:R-:W-:Y:S02]  /*1b1a0*/  ISETP.GT.AND P6, PT, R0, 0x61, P4 ;  /* 0x000000610000780c */ /* 0x000fe400027c4270 */
[----:B------:R-:W-:-:S11]  /*1b1b0*/  F2FP.BF16.F32.PACK_AB R228, RZ, R228 ;  /* 0x000000e4ffe4723e */ /* 0x000fd600000010ff */
[----:B------:R-:W-:Y:S01]  /*1b1c0*/  @P6 STG.E.U16 desc[UR60][R4.64+0xc2], R227 ;  /* 0x0000c2e304006986 */ /* 0x000fe2000c10153c */
[----:B------:R-:W-:Y:S01]  /*1b1d0*/  ISETP.GT.AND P6, PT, R0, 0x68, P1 ;  /* 0x000000680000780c */ /* 0x000fe20000fc4270 */
[----:B------:R-:W-:-:S12]  /*1b1e0*/  FMUL R229, R229, R2 ;  /* 0x00000002e5e57220 */ /* 0x000fd80000400000 */
[----:B------:R-:W-:Y:S01]  /*1b1f0*/  @P6 STG.E.U16 desc[UR60][R6.64+0xd0], R228 ;  /* 0x0000d0e406006986 */ /* 0x000fe2000c10153c */
[----:B------:R-:W-:Y:S02]  /*1b200*/  ISETP.GT.AND P6, PT, R0, 0x69, P1 ;  /* 0x000000690000780c */ /* 0x000fe40000fc4270 */
[----:B------:R-:W-:Y:S01]  /*1b210*/  F2FP.BF16.F32.PACK_AB R229, RZ, R229 ;  /* 0x000000e5ffe5723e */ /* 0x000fe200000010ff */
[----:B------:R-:W-:-:S10]  /*1b220*/  FMUL R230, R230, R2 ;  /* 0x00000002e6e67220 */ /* 0x000fd40000400000 */
        /* <DEDUP_REMOVED lines=729> */
[C---:B------:R-:W-:Y:S02]  /*1dfc0*/  ISETP.GT.AND P6, PT, R0.reuse, 0xe8, P0 ;  /* 0x000000e80000780c */ /* 0x040fe400007c4270 */
[----:B------:R-:W-:Y:S02]  /*1dfd0*/  ISETP.GT.AND P0, PT, R0, 0xe9, P0 ;  /* 0x000000e90000780c */ /* 0x000fe40000704270 */
[----:B------:R-:W-:Y:S01]  /*1dfe0*/  F2FP.BF16.F32.PACK_AB R45, RZ, R45 ;  /* 0x0000002dff2d723e */ /* 0x000fe200000010ff */
[-C--:B------:R-:W-:Y:S01]  /*1dff0*/  FMUL R44, R44, R2.reuse ;  /* 0x000000022c2c7220 */ /* 0x080fe20000400000 */
[----:B------:R-:W-:-:S09]  /*1e000*/  FMUL R46, R46, R2 ;  /* 0x000000022e2e7220 */ /* 0x000fd20000400000 */
[----:B------:R-:W-:Y:S01]  /*1e010*/  @P0 STG.E.U16 desc[UR60][R12.64+0x1d2], R45 ;  /* 0x0001d22d0c000986 */ /* 0x000fe2000c10153c */
[C---:B------:R-:W-:Y:S02]  /*1e020*/  ISETP.GT.AND P0, PT, R0.reuse, 0xe8, P5 ;  /* 0x000000e80000780c */ /* 0x040fe40002f04270 */
[----:B------:R-:W-:Y:S02]  /*1e030*/  F2FP.BF16.F32.PACK_AB R44, RZ, R44 ;  /* 0x0000002cff2c723e */ /* 0x000fe400000010ff */
[----:B------:R-:W-:Y:S02]  /*1e040*/  F2FP.BF16.F32.PACK_AB R46, RZ, R46 ;  /* 0x0000002eff2e723e */ /* 0x000fe400000010ff */
[----:B------:R-:W-:Y:S01]  /*1e050*/  ISETP.GT.AND P5, PT, R0, 0xe9, P5 ;  /* 0x000000e90000780c */ /* 0x000fe20002fa4270 */
[----:B------:R0:W-:Y:S01]  /*1e060*/  @P6 STG.E.U16 desc[UR60][R12.64+0x1d0], R44 ;  /* 0x0001d02c0c006986 */ /* 0x0001e2000c10153c */
[-C--:B------:R-:W-:Y:S01]  /*1e070*/  FMUL R47, R47, R2.reuse ;  /* 0x000000022f2f7220 */ /* 0x080fe20000400000 */
[----:B------:R-:W-:-:S04]  /*1e080*/  FMUL R32, R32, R2 ;  /* 0x0000000220207220 */ /* 0x000fc80000400000 */
[----:B------:R-:W-:Y:S01]  /*1e090*/  @P0 STG.E.U16 desc[UR60][R14.64+0x1d0], R46 ;  /* 0x0001d02e0e000986 */ /* 0x000fe2000c10153c */
[----:B------:R-:W-:Y:S02]  /*1e0a0*/  ISETP.GT.AND P0, PT, R0, 0xe0, P1 ;  /* 0x000000e00000780c */ /* 0x000fe40000f04270 */
[----:B------:R-:W-:Y:S02]  /*1e0b0*/  F2FP.BF16.F32.PACK_AB R47, RZ, R47 ;  /* 0x0000002fff2f723e */ /* 0x000fe400000010ff */
[----:B------:R-:W-:-:S03]  /*1e0c0*/  F2FP.BF16.F32.PACK_AB R32, RZ, R32 ;  /* 0x00000020ff20723e */ /* 0x000fc600000010ff */
[----:B------:R-:W-:Y:S01]  /*1e0d0*/  @P5 STG.E.U16 desc[UR60][R14.64+0x1d2], R47 ;  /* 0x0001d22f0e005986 */ /* 0x000fe2000c10153c */
[----:B------:R-:W-:Y:S01]  /*1e0e0*/  ISETP.GT.AND P5, PT, R0, 0xe1, P1 ;  /* 0x000000e10000780c */ /* 0x000fe20000fa4270 */
[----:B------:R-:W-:-:S04]  /*1e0f0*/  FMUL R33, R33, R2 ;  /* 0x0000000221217220 */ /* 0x000fc80000400000 */
[----:B------:R-:W-:Y:S01]  /*1e100*/  @P0 STG.E.U16 desc[UR60][R6.64+0x1c0], R32 ;  /* 0x0001c02006000986 */ /* 0x000fe2000c10153c */
[----:B------:R-:W-:Y:S01]  /*1e110*/  ISETP.GT.AND P0, PT, R0, 0xe0, P4 ;  /* 0x000000e00000780c */ /* 0x000fe20002704270 */
[----:B------:R-:W-:Y:S01]  /*1e120*/  FMUL R34, R34, R2 ;  /* 0x0000000222227220 */ /* 0x000fe20000400000 */
[----:B------:R-:W-:-:S04]  /*1e130*/  F2FP.BF16.F32.PACK_AB R33, RZ, R33 ;  /* 0x00000021ff21723e */ /* 0x000fc800000010ff */
[----:B------:R-:W-:Y:S01]  /*1e140*/  F2FP.BF16.F32.PACK_AB R34, RZ, R34 ;  /* 0x00000022ff22723e */ /* 0x000fe200000010ff */
[----:B------:R-:W-:Y:S01]  /*1e150*/  @P5 STG.E.U16 desc[UR60][R6.64+0x1c2], R33 ;  /* 0x0001c22106005986 */ /* 0x000fe2000c10153c */
[----:B------:R-:W-:Y:S01]  /*1e160*/  ISETP.GT.AND P5, PT, R0, 0xe1, P4 ;  /* 0x000000e10000780c */ /* 0x000fe200027a4270 */
[----:B------:R-:W-:-:S04]  /*1e170*/  FMUL R35, R35, R2 ;  /* 0x0000000223237220 */ /* 0x000fc80000400000 */
[----:B------:R-:W-:Y:S01]  /*1e180*/  @P0 STG.E.U16 desc[UR60][R4.64+0x1c0], R34 ;  /* 0x0001c02204000986 */ /* 0x000fe2000c10153c */
[C---:B------:R-:W-:Y:S02]  /*1e190*/  ISETP.GT.AND P0, PT, R0.reuse, 0xe8, P1 ;  /* 0x000000e80000780c */ /* 0x040fe40000f04270 */
[----:B------:R-:W-:Y:S01]  /*1e1a0*/  ISETP.GT.AND P1, PT, R0, 0xe9, P1 ;  /* 0x000000e90000780c */ /* 0x000fe20000f24270 */
[-C--:B------:R-:W-:Y:S01]  /*1e1b0*/  FMUL R36, R36, R2.reuse ;  /* 0x0000000224247220 */ /* 0x080fe20000400000 */
[----:B------:R-:W-:Y:S01]  /*1e1c0*/  F2FP.BF16.F32.PACK_AB R35, RZ, R35 ;  /* 0x00000023ff23723e */ /* 0x000fe200000010ff */
[----:B------:R-:W-:-:S03]  /*1e1d0*/  FMUL R37, R37, R2 ;  /* 0x0000000225257220 */ /* 0x000fc60000400000 */
[----:B------:R-:W-:Y:S01]  /*1e1e0*/  F2FP.BF16.F32.PACK_AB R36, RZ, R36 ;  /* 0x00000024ff24723e */ /* 0x000fe200000010ff */
[----:B------:R-:W-:Y:S01]  /*1e1f0*/  @P5 STG.E.U16 desc[UR60][R4.64+0x1c2], R35 ;  /* 0x0001c22304005986 */ /* 0x000fe2000c10153c */
[----:B------:R-:W-:Y:S02]  /*1e200*/  F2FP.BF16.F32.PACK_AB R37, RZ, R37 ;  /* 0x00000025ff25723e */ /* 0x000fe400000010ff */
[----:B------:R-:W-:-:S03]  /*1e210*/  ISETP.GT.AND P5, PT, R0, 0xe8, P4 ;  /* 0x000000e80000780c */ /* 0x000fc600027a4270 */
[----:B0-----:R-:W-:Y:S01]  /*1e220*/  @P1 IMAD.MOV.U32 R12, RZ, RZ, R6 ;  /* 0x000000ffff0c1224 */ /* 0x001fe200078e0006 */
[----:B------:R-:W-:Y:S01]  /*1e230*/  @P1 MOV R13, R7 ;  /* 0x00000007000d1202 */ /* 0x000fe20000000f00 */
[----:B------:R-:W-:Y:S01]  /*1e240*/  FMUL R38, R38, R2 ;  /* 0x0000000226267220 */ /* 0x000fe20000400000 */
[----:B------:R-:W-:Y:S01]  /*1e250*/  @P0 STG.E.U16 desc[UR60][R6.64+0x1d0], R36 ;  /* 0x0001d02406000986 */ /* 0x000fe2000c10153c */
[----:B------:R-:W-:-:S03]  /*1e260*/  ISETP.GT.AND P4, PT, R0, 0xe9, P4 ;  /* 0x000000e90000780c */ /* 0x000fc60002784270 */
[----:B------:R-:W-:Y:S01]  /*1e270*/  @P1 STG.E.U16 desc[UR60][R12.64+0x1d2], R37 ;  /* 0x0001d2250c001986 */ /* 0x000fe2000c10153c */
[----:B------:R-:W-:Y:S01]  /*1e280*/  ISETP.GT.AND P1, PT, R0, 0xe0, P3 ;  /* 0x000000e00000780c */ /* 0x000fe20001f24270 */
[----:B------:R-:W-:Y:S01]  /*1e290*/  FMUL R39, R39, R2 ;  /* 0x0000000227277220 */ /* 0x000fe20000400000 */
[----:B------:R-:W-:Y:S01]  /*1e2a0*/  F2FP.BF16.F32.PACK_AB R38, RZ, R38 ;  /* 0x00000026ff26723e */ /* 0x000fe200000010ff */
[----:B------:R-:W-:Y:S01]  /*1e2b0*/  FMUL R24, R24, R2 ;  /* 0x0000000218187220 */ /* 0x000fe20000400000 */
[C---:B------:R-:W-:Y:S02]  /*1e2c0*/  ISETP.GT.AND P0, PT, R0.reuse, 0xe1, P3 ;  /* 0x000000e10000780c */ /* 0x040fe40001f04270 */
[----:B------:R-:W-:Y:S01]  /*1e2d0*/  F2FP.BF16.F32.PACK_AB R39, RZ, R39 ;  /* 0x00000027ff27723e */ /* 0x000fe200000010ff */
[----:B------:R-:W-:Y:S01]  /*1e2e0*/  @P5 STG.E.U16 desc[UR60][R4.64+0x1d0], R38 ;  /* 0x0001d02604005986 */ /* 0x000fe2000c10153c */
[----:B------:R-:W-:Y:S02]  /*1e2f0*/  F2FP.BF16.F32.PACK_AB R24, RZ, R24 ;  /* 0x00000018ff18723e */ /* 0x000fe400000010ff */
[----:B------:R-:W-:Y:S01]  /*1e300*/  ISETP.GT.AND P5, PT, R0, 0xe0, P2 ;  /* 0x000000e00000780c */ /* 0x000fe200017a4270 */
[-C--:B------:R-:W-:Y:S01]  /*1e310*/  FMUL R25, R25, R2.reuse ;  /* 0x0000000219197220 */ /* 0x080fe20000400000 */
[----:B------:R0:W-:Y:S01]  /*1e320*/  @P4 STG.E.U16 desc[UR60][R4.64+0x1d2], R39 ;  /* 0x0001d22704004986 */ /* 0x0001e2000c10153c */
[----:B------:R-:W-:-:S03]  /*1e330*/  FMUL R26, R26, R2 ;  /* 0x000000021a1a7220 */ /* 0x000fc60000400000 */
[----:B------:R-:W-:Y:S01]  /*1e340*/  @P1 STG.E.U16 desc[UR60][R10.64+0x1c0], R24 ;  /* 0x0001c0180a001986 */ /* 0x000fe2000c10153c */
[C---:B------:R-:W-:Y:S02]  /*1e350*/  ISETP.GT.AND P1, PT, R0.reuse, 0xe1, P2 ;  /* 0x000000e10000780c */ /* 0x040fe40001724270 */
[----:B------:R-:W-:Y:S02]  /*1e360*/  F2FP.BF16.F32.PACK_AB R25, RZ, R25 ;  /* 0x00000019ff19723e */ /* 0x000fe400000010ff */
[C---:B------:R-:W-:Y:S01]  /*1e370*/  ISETP.GT.AND P4, PT, R0.reuse, 0xe8, P2 ;  /* 0x000000e80000780c */ /* 0x040fe20001784270 */
[----:B------:R-:W-:Y:S01]  /*1e380*/  FMUL R27, R27, R2 ;  /* 0x000000021b1b7220 */ /* 0x000fe20000400000 */
[----:B------:R-:W-:Y:S01]  /*1e390*/  F2FP.BF16.F32.PACK_AB R26, RZ, R26 ;  /* 0x0000001aff1a723e */ /* 0x000fe200000010ff */
[----:B0-----:R-:W-:Y:S01]  /*1e3a0*/  @P5 IMAD.MOV.U32 R4, RZ, RZ, R8 ;  /* 0x000000ffff045224 */ /* 0x001fe200078e0008 */
[----:B------:R-:W-:Y:S01]  /*1e3b0*/  @P0 STG.E.U16 desc[UR60][R10.64+0x1c2], R25 ;  /* 0x0001c2190a000986 */ /* 0x000fe2000c10153c */
[----:B------:R-:W-:Y:S01]  /*1e3c0*/  @P5 IMAD.MOV.U32 R5, RZ, RZ, R9 ;  /* 0x000000ffff055224 */ /* 0x000fe200078e0009 */
[----:B------:R-:W-:-:S02]  /*1e3d0*/  ISETP.GT.AND P0, PT, R0, 0xe8, P3 ;  /* 0x000000e80000780c */ /* 0x000fc40001f04270 */
[----:B------:R-:W-:Y:S01]  /*1e3e0*/  ISETP.GT.AND P3, PT, R0, 0xe9, P3 ;  /* 0x000000e90000780c */ /* 0x000fe20001f64270 */
[-C--:B------:R-:W-:Y:S01]  /*1e3f0*/  FMUL R28, R28, R2.reuse ;  /* 0x000000021c1c7220 */ /* 0x080fe20000400000 */
[----:B------:R-:W-:Y:S01]  /*1e400*/  ISETP.GT.AND P2, PT, R0, 0xe9, P2 ;  /* 0x000000e90000780c */ /* 0x000fe20001744270 */
[----:B------:R0:W-:Y:S01]  /*1e410*/  @P5 STG.E.U16 desc[UR60][R4.64+0x1c0], R26 ;  /* 0x0001c01a04005986 */ /* 0x0001e2000c10153c */
[-C--:B------:R-:W-:Y:S01]  /*1e420*/  FMUL R29, R29, R2.reuse ;  /* 0x000000021d1d7220 */ /* 0x080fe20000400000 */
[----:B------:R-:W-:Y:S01]  /*1e430*/  F2FP.BF16.F32.PACK_AB R27, RZ, R27 ;  /* 0x0000001bff1b723e */ /* 0x000fe200000010ff */
[-C--:B------:R-:W-:Y:S01]  /*1e440*/  FMUL R30, R30, R2.reuse ;  /* 0x000000021e1e7220 */ /* 0x080fe20000400000 */
[----:B------:R-:W-:Y:S01]  /*1e450*/  FMUL R31, R31, R2 ;  /* 0x000000021f1f7220 */ /* 0x000fe20000400000 */
[----:B------:R-:W-:Y:S02]  /*1e460*/  F2FP.BF16.F32.PACK_AB R28, RZ, R28 ;  /* 0x0000001cff1c723e */ /* 0x000fe400000010ff */
[----:B------:R-:W-:Y:S01]  /*1e470*/  F2FP.BF16.F32.PACK_AB R29, RZ, R29 ;  /* 0x0000001dff1d723e */ /* 0x000fe200000010ff */
[----:B0-----:R-:W-:-:S02]  /*1e480*/  @P1 IMAD.MOV.U32 R4, RZ, RZ, R8 ;  /* 0x000000ffff041224 */ /* 0x001fc400078e0008 */
[----:B------:R-:W-:Y:S01]  /*1e490*/  @P1 IMAD.MOV.U32 R5, RZ, RZ, R9 ;  /* 0x000000ffff051224 */ /* 0x000fe200078e0009 */
[----:B------:R-:W-:Y:S02]  /*1e4a0*/  F2FP.BF16.F32.PACK_AB R30, RZ, R30 ;  /* 0x0000001eff1e723e */ /* 0x000fe400000010ff */
[----:B------:R-:W-:Y:S02]  /*1e4b0*/  F2FP.BF16.F32.PACK_AB R31, RZ, R31 ;  /* 0x0000001fff1f723e */ /* 0x000fe400000010ff */
[----:B------:R0:W-:Y:S04]  /*1e4c0*/  @P1 STG.E.U16 desc[UR60][R4.64+0x1c2], R27 ;  /* 0x0001c21b04001986 */ /* 0x0001e8000c10153c */
[----:B------:R1:W-:Y:S04]  /*1e4d0*/  @P0 STG.E.U16 desc[UR60][R10.64+0x1d0], R28 ;  /* 0x0001d01c0a000986 */ /* 0x0003e8000c10153c */
[----:B------:R1:W-:Y:S01]  /*1e4e0*/  @P3 STG.E.U16 desc[UR60][R10.64+0x1d2], R29 ;  /* 0x0001d21d0a003986 */ /* 0x0003e2000c10153c */
[----:B0-----:R-:W-:-:S02]  /*1e4f0*/  @P4 IMAD.MOV.U32 R4, RZ, RZ, R8 ;  /* 0x000000ffff044224 */ /* 0x001fc400078e0008 */
[----:B------:R-:W-:-:S05]  /*1e500*/  @P4 IMAD.MOV.U32 R5, RZ, RZ, R9 ;  /* 0x000000ffff054224 */ /* 0x000fca00078e0009 */
[----:B------:R1:W-:Y:S04]  /*1e510*/  @P4 STG.E.U16 desc[UR60][R4.64+0x1d0], R30 ;  /* 0x0001d01e04004986 */ /* 0x0003e8000c10153c */
[----:B------:R1:W-:Y:S02]  /*1e520*/  @P2 STG.E.U16 desc[UR60][R8.64+0x1d2], R31 ;  /* 0x0001d21f08002986 */ /* 0x0003e4000c10153c */
.L_x_745:
[----:B------:R-:W-:Y:S05]  /*1e530*/  BSYNC B0 ;  /* 0x0000000000007941 */ /* 0x000fea0003800000 */
.L_x_33:
[----:B01----:R-:W2:Y:S04]  /*1e540*/  LDL.LU R5, [R1+0x29c] ;  /* 0x00029c0001057983 */ /* 0x003ea80000300800 */
[----:B------:R-:W2:Y:S01]  /*1e550*/  LDL.LU R4, [R1+0x2b0] ;  /* 0x0002b00001047983 */ /* 0x000ea20000300800 */
[----:B------:R-:W-:Y:S01]  /*1e560*/  ULDC UR4, c[0x0][0xc] ;  /* 0x0000030000047ab9 */ /* 0x000fe20000000800 */
[----:B------:R-:W-:Y:S01]  /*1e570*/  ULDC UR5, c[0x0][0x10] ;  /* 0x0000040000057ab9 */ /* 0x000fe20000000800 */
[----:B------:R-:W2:Y:S01]  /*1e580*/  LDC R3, c[0x0][0x14] ;  /* 0x00000500ff037b82 */ /* 0x000ea20000000800 */
[----:B------:R-:W-:Y:S01]  /*1e590*/  UIMAD.WIDE.U32 UR4, UR4, UR5, URZ ;  /* 0x00000005040472a5 */ /* 0x000fe2000f8e003f */
[----:B------:R-:W-:-:S05]  /*1e5a0*/  PRMT R0, RZ, 0x7610, R0 ;  /* 0x00007610ff007816 */ /* 0x000fca0000000000 */
[----:B--2---:R-:W-:-:S04]  /*1e5b0*/  IMAD.WIDE.U32 R4, R3, UR4, R4 ;  /* 0x0000000403047c25 */ /* 0x004fc8000f8e0004 */
[----:B------:R-:W-:Y:S01]  /*1e5c0*/  IMAD R3, R3, UR5, RZ ;  /* 0x0000000503037c24 */ /* 0x000fe2000f8e02ff */
[----:B------:R-:W-:Y:S01]  /*1e5d0*/  ULDC.64 UR4, c[0x0][0x650] ;  /* 0x0001940000047ab9 */ /* 0x000fe20000000a00 */
[----:B----4-:R-:W-:Y:S01]  /*1e5e0*/  IMAD.MOV.U32 R21, RZ, RZ, R4 ;  /* 0x000000ffff157224 */ /* 0x010fe200078e0004 */
[----:B------:R-:W-:Y:S01]  /*1e5f0*/  ISETP.GE.U32.AND P0, PT, R4, UR4, PT ;  /* 0x0000000404007c0c */ /* 0x000fe2000bf06070 */
[----:B------:R-:W-:Y:S01]  /*1e600*/  IMAD.IADD R23, R5, 0x1, R3 ;  /* 0x0000000105177824 */ /* 0x000fe200078e0203 */
[----:B------:R-:W-:Y:S02]  /*1e610*/  UMOV UR4, 0xffffffff ;  /* 0xffffffff00047882 */ /* 0x000fe40000000000 */
[----:B------:R-:W-:Y:S02]  /*1e620*/  IMAD.U32 R3, RZ, RZ, UR4 ;  /* 0x00000004ff037e24 */ /* 0x000fe4000f8e00ff */
[----:B------:R0:W-:Y:S01]  /*1e630*/  STL [R1+0x29c], R23 ;  /* 0x00029c1701007387 */ /* 0x0001e20000100800 */
[----:B------:R-:W-:Y:S01]  /*1e640*/  ISETP.GE.U32.AND.EX P0, PT, R23, UR5, PT, P0 ;  /* 0x0000000517007c0c */ /* 0x000fe2000bf06100 */
[----:B------:R-:W-:-:S02]  /*1e650*/  UMOV UR5, 0xffffffff ;  /* 0xffffffff00057882 */ /* 0x000fc40000000000 */
[----:B------:R0:W-:Y:S01]  /*1e660*/  STL [R1+0x2b0], R21 ;  /* 0x0002b01501007387 */ /* 0x0001e20000100800 */
[----:B------:R-:W-:-:S03]  /*1e670*/  IMAD.U32 R18, RZ, RZ, UR5 ;  /* 0x00000005ff127e24 */ /* 0x000fc6000f8e00ff */
[----:B------:R0:W-:Y:S06]  /*1e680*/  STL [R1+0x290], R3 ;  /* 0x0002900301007387 */ /* 0x0001ec0000100800 */
[----:B------:R-:W-:Y:S05]  /*1e690*/  @P0 BRA `(.L_x_746) ;  /* 0x0000000400840947 */ /* 0x000fea0003800000 */
[----:B-----5:R-:W1:Y:S01]  /*1e6a0*/  S2R R17, SR_CTAID.X ;  /* 0x0000000000117919 */ /* 0x020e620000002500 */
[----:B------:R-:W2:Y:S01]  /*1e6b0*/  LDC.64 R10, c[0x0][0x628] ;  /* 0x00018a00ff0a7b82 */ /* 0x000ea20000000a00 */
[----:B------:R-:W-:Y:S01]  /*1e6c0*/  ULDC UR4, c[0x0][0x150] ;  /* 0x0000540000047ab9 */ /* 0x000fe20000000800 */
[----:B------:R-:W-:Y:S01]  /*1e6d0*/  IMAD.MOV.U32 R8, RZ, RZ, R21 ;  /* 0x000000ffff087224 */ /* 0x000fe200078e0015 */
[----:B------:R-:W4:Y:S01]  /*1e6e0*/  S2R R19, SR_CTAID.Y ;  /* 0x0000000000137919 */ /* 0x000f220000002600 */
[----:B------:R-:W-:-:S04]  /*1e6f0*/  IMAD.MOV.U32 R9, RZ, RZ, R23 ;  /* 0x000000ffff097224 */ /* 0x000fc800078e0017 */
[----:B------:R-:W0:Y:S08]  /*1e700*/  LDC R20, c[0x0][0x144] ;  /* 0x00005100ff147b82 */ /* 0x000e300000000800 */
[----:B------:R-:W0:Y:S08]  /*1e710*/  LDC R12, c[0x0][0x630] ;  /* 0x00018c00ff0c7b82 */ /* 0x000e300000000800 */
[----:B------:R-:W0:Y:S01]  /*1e720*/  LDC.64 R14, c[0x0][0x620] ;  /* 0x00018800ff0e7b82 */ /* 0x000e220000000a00 */
[----:B--2---:R-:W-:-:S04]  /*1e730*/  ISETP.NE.U32.AND P0, PT, R10, RZ, PT ;  /* 0x000000ff0a00720c */ /* 0x004fc80003f05070 */
[----:B------:R-:W-:Y:S02]  /*1e740*/  ISETP.NE.AND.EX P0, PT, R11, RZ, PT, P0 ;  /* 0x000000ff0b00720c */ /* 0x000fe40003f05300 */
[----:B-1----:R-:W-:-:S05]  /*1e750*/  I2FP.F32.U32 R0, R17 ;  /* 0x0000001100007245 */ /* 0x002fca0000201000 */
[----:B------:R-:W-:-:S04]  /*1e760*/  FMUL R0, R0, UR4 ;  /* 0x0000000400007c20 */ /* 0x000fc80008400000 */
[----:B------:R1:W2:Y:S02]  /*1e770*/  F2I.U32.TRUNC.NTZ R18, R0 ;  /* 0x0000000000127305 */ /* 0x0002a4000020f000 */
[----:B----4-:R-:W-:Y:S05]  /*1e780*/  @!P0 BRA `(.L_x_747) ;  /* 0x0000000000288947 */ /* 0x010fea0003800000 */
[----:B-1----:R-:W0:Y:S02]  /*1e790*/  LDC R0, c[0x0][0x634] ;  /* 0x00018d00ff007b82 */ /* 0x002e240000000800 */
[----:B0-----:R-:W-:-:S05]  /*1e7a0*/  IADD3 R3, P0, R21, R0, RZ ;  /* 0x0000000015037210 */ /* 0x001fca0007f1e0ff */
        /* <DEDUP_REMOVED lines=8> */
.L_x_747:
[-CC-:B0-----:R-:W-:Y:S01]  /*1e830*/  SHF.R.U64 R27, R8, R12.reuse, R9.reuse ;  /* 0x0000000c081b7219 */ /* 0x181fe20000001209 */
[----:B------:R-:W0:Y:S01]  /*1e840*/  LDC.64 R24, c[0x0][0x640] ;  /* 0x00019000ff187b82 */ /* 0x000e220000000a00 */
[----:B-1----:R-:W-:Y:S01]  /*1e850*/  SHF.R.U32.HI R0, RZ, R12, R9 ;  /* 0x0000000cff007219 */ /* 0x002fe20000011609 */
[----:B------:R-:W-:Y:S01]  /*1e860*/  IMAD.MOV.U32 R4, RZ, RZ, R21 ;  /* 0x000000ffff047224 */ /* 0x000fe200078e0015 */
[----:B------:R-:W-:Y:S01]  /*1e870*/  IADD3 R3, P0, RZ, -R27, RZ ;  /* 0x8000001bff037210 */ /* 0x000fe20007f1e0ff */
[----:B--2---:R-:W-:Y:S01]  /*1e880*/  IMAD.MOV R18, RZ, RZ, -R18 ;  /* 0x000000ffff127224 */ /* 0x004fe200078e0a12 */
[----:B------:R-:W-:Y:S01]  /*1e890*/  ULDC UR4, c[0x0][0x154] ;  /* 0x0000550000047ab9 */ /* 0x000fe20000000800 */
[----:B------:R-:W-:Y:S02]  /*1e8a0*/  IMAD.MOV.U32 R7, RZ, RZ, 0x1 ;  /* 0x00000001ff077424 */ /* 0x000fe400078e00ff */
[----:B------:R-:W1:Y:S01]  /*1e8b0*/  LDC R6, c[0x0][0x618] ;  /* 0x00018600ff067b82 */ /* 0x000e620000000800 */
[----:B------:R-:W-:-:S02]  /*1e8c0*/  IMAD.X R5, RZ, RZ, ~R0, P0 ;  /* 0x000000ffff057224 */ /* 0x000fc400000e0e00 */
[----:B------:R-:W-:Y:S02]  /*1e8d0*/  IMAD R17, R20, R18, R17 ;  /* 0x0000001214117224 */ /* 0x000fe400078e0211 */
[-C--:B------:R-:W-:Y:S02]  /*1e8e0*/  IMAD R0, R5, R14.reuse, RZ ;  /* 0x0000000e05007224 */ /* 0x080fe400078e02ff */
[----:B------:R-:W-:Y:S01]  /*1e8f0*/  IMAD.MOV.U32 R5, RZ, RZ, R23 ;  /* 0x000000ffff057224 */ /* 0x000fe200078e0017 */
[----:B------:R-:W2:Y:S01]  /*1e900*/  LDC R8, c[0x0][0x608] ;  /* 0x00018200ff087b82 */ /* 0x000ea20000000800 */
[----:B------:R-:W-:-:S04]  /*1e910*/  IMAD.WIDE.U32 R4, R3, R14, R4 ;  /* 0x0000000e03047225 */ /* 0x000fc800078e0004 */
[----:B------:R-:W-:-:S03]  /*1e920*/  IMAD R3, R3, R15, R0 ;  /* 0x0000000f03037224 */ /* 0x000fc600078e0200 */
[----:B------:R-:W4:Y:S01]  /*1e930*/  LDC R22, c[0x0][0x658] ;  /* 0x00019600ff167b82 */ /* 0x000f220000000800 */
[----:B------:R-:W-:Y:S01]  /*1e940*/  I2FP.F32.U32 R0, R19 ;  /* 0x0000001300007245 */ /* 0x000fe20000201000 */
[----:B------:R-:W-:Y:S01]  /*1e950*/  IMAD.IADD R3, R5, 0x1, R3 ;  /* 0x0000000105037824 */ /* 0x000fe200078e0203 */
[----:B0-----:R-:W-:Y:S01]  /*1e960*/  ISETP.NE.U32.AND P0, PT, R24, RZ, PT ;  /* 0x000000ff1800720c */ /* 0x001fe20003f05070 */
[----:B------:R-:W-:Y:S02]  /*1e970*/  IMAD.MOV.U32 R5, RZ, RZ, -0x1 ;  /* 0xffffffffff057424 */ /* 0x000fe400078e00ff */
[----:B------:R-:W-:Y:S02]  /*1e980*/  FMUL R0, R0, UR4 ;  /* 0x0000000400007c20 */ /* 0x000fe40008400000 */
[----:B------:R-:W0:Y:S01]  /*1e990*/  LDC R18, c[0x0][0x148] ;  /* 0x00005200ff127b82 */ /* 0x000e220000000800 */
[----:B-1----:R-:W-:Y:S01]  /*1e9a0*/  SHF.R.U64 R12, R4, R6, R3 ;  /* 0x00000006040c7219 */ /* 0x002fe20000001203 */
[----:B------:R1:W0:Y:S01]  /*1e9b0*/  F2I.U32.TRUNC.NTZ R13, R0 ;  /* 0x00000000000d7305 */ /* 0x000222000020f000 */
[----:B------:R-:W-:-:S02]  /*1e9c0*/  ISETP.NE.AND.EX P0, PT, R25, RZ, PT, P0 ;  /* 0x000000ff1900720c */ /* 0x000fc40003f05300 */
[----:B------:R-:W-:-:S03]  /*1e9d0*/  SHF.R.U32.HI R3, RZ, R6, R3 ;  /* 0x00000006ff037219 */ /* 0x000fc60000011603 */
[----:B------:R-:W0:Y:S01]  /*1e9e0*/  LDC R15, c[0x0][0x600] ;  /* 0x00018000ff0f7b82 */ /* 0x000e220000000800 */
[-CC-:B--2---:R-:W-:Y:S02]  /*1e9f0*/  SHF.R.U64 R10, R12, R8.reuse, R3.reuse ;  /* 0x000000080c0a7219 */ /* 0x184fe40000001203 */
[----:B------:R-:W-:-:S05]  /*1ea00*/  SHF.R.U32.HI R3, RZ, R8, R3 ;  /* 0x00000008ff037219 */ /* 0x000fca0000011603 */
[----:B------:R-:W2:Y:S01]  /*1ea10*/  LDC R20, c[0x0][0x648] ;  /* 0x00019200ff147b82 */ /* 0x000ea20000000800 */
[-C--:B----4-:R-:W-:Y:S02]  /*1ea20*/  SHF.L.U32 R4, R5, R22.reuse, RZ ;  /* 0x0000001605047219 */ /* 0x090fe400000006ff */
[-CC-:B------:R-:W-:Y:S02]  /*1ea30*/  SHF.R.U64 R14, R10, R22.reuse, R3.reuse ;  /* 0x000000160a0e7219 */ /* 0x180fe40000001203 */
[----:B------:R-:W-:Y:S02]  /*1ea40*/  SHF.R.U32.HI R5, RZ, R22, R3 ;  /* 0x00000016ff057219 */ /* 0x000fe40000011603 */
[----:B------:R-:W-:Y:S01]  /*1ea50*/  LOP3.LUT R21, RZ, R4, RZ, 0x33, !PT ;  /* 0x00000004ff157212 */ /* 0x000fe200078e33ff */
[----:B------:R-:W4:Y:S01]  /*1ea60*/  LDC R23, c[0x0][0x638] ;  /* 0x00018e00ff177b82 */ /* 0x000f220000000800 */
[----:B------:R-:W-:Y:S01]  /*1ea70*/  SHF.L.U32 R22, R7, R22, RZ ;  /* 0x0000001607167219 */ /* 0x000fe200000006ff */
[----:B------:R-:W-:-:S06]  /*1ea80*/  IMAD.MOV.U32 R4, RZ, RZ, R14 ;  /* 0x000000ffff047224 */ /* 0x000fcc00078e000e */
[----:B------:R-:W0:Y:S01]  /*1ea90*/  LDC R26, c[0x0][0x610] ;  /* 0x00018400ff1a7b82 */ /* 0x000e220000000800 */
[----:B-1----:R-:W-:Y:S05]  /*1eaa0*/  @!P0 BRA `(.L_x_748) ;  /* 0x0000000000288947 */ /* 0x002fea0003800000 */
        /* <DEDUP_REMOVED lines=10> */
.L_x_748:
[----:B------:R-:W1:Y:S01]  /*1eb50*/  LDC R3, c[0x0][0x65c] ;  /* 0x00019700ff037b82 */ /* 0x000e620000000800 */
[----:B--2---:R-:W-:Y:S01]  /*1eb60*/  SHF.R.U64 R0, R4, R20, R5 ;  /* 0x0000001404007219 */ /* 0x004fe20000001205 */
[----:B0-----:R-:W-:Y:S01]  /*1eb70*/  VIADD R7, R15, 0xffffffff ;  /* 0xffffffff0f077836 */ /* 0x001fe20000000000 */
[----:B------:R-:W-:Y:S01]  /*1eb80*/  LOP3.LUT R5, R10, R21, RZ, 0xc0, !PT ;  /* 0x000000150a057212 */ /* 0x000fe200078ec0ff */
[----:B------:R-:W-:Y:S01]  /*1eb90*/  IMAD.MOV R13, RZ, RZ, -R13 ;  /* 0x000000ffff0d7224 */ /* 0x000fe200078e0a0d */
[----:B------:R-:W-:Y:S02]  /*1eba0*/  R2UR UR5, R27 ;  /* 0x000000001b0572ca */ /* 0x000fe400000e0000 */
[----:B------:R-:W-:Y:S02]  /*1ebb0*/  LOP3.LUT R12, R12, R7, RZ, 0xc0, !PT ;  /* 0x000000070c0c7212 */ /* 0x000fe400078ec0ff */
[----:B-1----:R-:W-:Y:S01]  /*1ebc0*/  ISETP.NE.AND P0, PT, R3, 0x1, PT ;  /* 0x000000010300780c */ /* 0x002fe20003f05270 */
[----:B------:R-:W-:-:S02]  /*1ebd0*/  IMAD.MOV R3, RZ, RZ, -R0 ;  /* 0x000000ffff037224 */ /* 0x000fc400078e0a00 */
[----:B------:R-:W-:Y:S02]  /*1ebe0*/  IMAD R0, R22, R0, R5 ;  /* 0x0000000016007224 */ /* 0x000fe400078e0205 */
[----:B----4-:R-:W-:-:S04]  /*1ebf0*/  IMAD R3, R3, R23, R14 ;  /* 0x0000001703037224 */ /* 0x010fc800078e020e */
[----:B------:R-:W-:-:S04]  /*1ec00*/  IMAD R3, R3, R15, R12 ;  /* 0x0000000f03037224 */ /* 0x000fc800078e020c */
[----:B------:R-:W-:-:S04]  /*1ec10*/  @P0 IMAD R17, R18, R13, R19 ;  /* 0x0000000d12110224 */ /* 0x000fc800078e0213 */
[----:B------:R-:W-:-:S05]  /*1ec20*/  IMAD R0, R0, R26, R17 ;  /* 0x0000001a00007224 */ /* 0x000fca00078e0211 */
[----:B------:R-:W-:Y:S02]  /*1ec30*/  SEL R4, R3, R0, !P0 ;  /* 0x0000000003047207 */ /* 0x000fe40004000000 */
[----:B------:R-:W-:Y:S01]  /*1ec40*/  SEL R0, R0, R3, !P0 ;  /* 0x0000000300007207 */ /* 0x000fe20004000000 */
[----:B------:R-:W-:Y:S01]  /*1ec50*/  IMAD.U32 R3, RZ, RZ, UR5 ;  /* 0x00000005ff037e24 */ /* 0x000fe2000f8e00ff */
[----:B------:R-:W-:Y:S02]  /*1ec60*/  R2UR UR4, R4 ;  /* 0x00000000040472ca */ /* 0x000fe400000e0000 */
[----:B------:R-:W-:Y:S01]  /*1ec70*/  R2UR UR6, R0 ;  /* 0x00000000000672ca */ /* 0x000fe200000e0000 */
[----:B------:R-:W-:Y:S01]  /*1ec80*/  IMAD.MOV.U32 R0, RZ, RZ, 0x1 ;  /* 0x00000001ff007424 */ /* 0x000fe200078e00ff */
[----:B------:R1:W-:Y:S09]  /*1ec90*/  STL [R1+0x290], R3 ;  /* 0x0002900301007387 */ /* 0x0003f20000100800 */
[----:B------:R-:W-:-:S07]  /*1eca0*/  IMAD.U32 R18, RZ, RZ, UR4 ;  /* 0x00000004ff127e24 */ /* 0x000fce000f8e00ff */
.L_x_746:
[----:B------:R-:W-:Y:S01]  /*1ecb0*/  LOP3.LUT P0, RZ, R0, 0xff, RZ, 0xc0, !PT ;  /* 0x000000ff00ff7812 */ /* 0x000fe2000780c0ff */
[----:B------:R-:W-:-:S12]  /*1ecc0*/  IMAD.U32 R19, RZ, RZ, UR6 ;  /* 0x00000006ff137e24 */ /* 0x000fd8000f8e00ff */
[----:B------:R-:W-:Y:S05]  /*1ecd0*/  @P0 BRA `(.L_x_749) ;  /* 0xfffffe2800000947 */ /* 0x000fea000383ffff */
[----:B------:R-:W-:Y:S05]  /*1ece0*/  EXIT ;  /* 0x000000000000794d */ /* 0x000fea0003800000 */
.L_x_8:
[----:B------:R-:W2:Y:S01]  /*1ecf0*/  LDL R163, [R1+0x2b0] ;  /* 0x0002b00001a37983 */ /* 0x000ea20000100800 */
[----:B------:R-:W-:-:S03]  /*1ed00*/  ULDC.64 UR4, c[0x0][0x650] ;  /* 0x0001940000047ab9 */ /* 0x000fc60000000a00 */
[----:B------:R-:W3:Y:S01]  /*1ed10*/  LDL R162, [R1+0x29c] ;  /* 0x00029c0001a27983 */ /* 0x000ee20000100800 */
[----:B------:R-:W-:Y:S01]  /*1ed20*/  PRMT R6, RZ, 0x7610, R6 ;  /* 0x00007610ff067816 */ /* 0x000fe20000000006 */
[----:B------:R-:W-:Y:S02]  /*1ed30*/  IMAD.MOV.U32 R4, RZ, RZ, -0x1 ;  /* 0xffffffffff047424 */ /* 0x000fe400078e00ff */
[----:B------:R-:W-:Y:S02]  /*1ed40*/  IMAD.MOV.U32 R5, RZ, RZ, -0x1 ;  /* 0xffffffffff057424 */ /* 0x000fe400078e00ff */
[----:B------:R-:W-:Y:S01]  /*1ed50*/  IMAD.MOV.U32 R10, RZ, RZ, -0x1 ;  /* 0xffffffffff0a7424 */ /* 0x000fe200078e00ff */
[----:B--2---:R-:W-:-:S04]  /*1ed60*/  ISETP.GE.U32.AND P0, PT, R163, UR4, PT ;  /* 0x00000004a3007c0c */ /* 0x004fc8000bf06070 */
[----:B---3--:R-:W-:-:S13]  /*1ed70*/  ISETP.GE.U32.AND.EX P0, PT, R162, UR5, PT, P0 ;  /* 0x00000005a2007c0c */ /* 0x008fda000bf06100 */
[----:B------:R-:W-:Y:S05]  /*1ed80*/  @P0 BRA `(.L_x_750) ;  /* 0x0000000400340947 */ /* 0x000fea0003800000 */
[----:B------:R-:W1:Y:S01]  /*1ed90*/  LDC.64 R14, c[0x0][0x628] ;  /* 0x00018a00ff0e7b82 */ /* 0x000e620000000a00 */
[----:B------:R-:W-:Y:S02]  /*1eda0*/  IMAD.MOV.U32 R8, RZ, RZ, R163 ;  /* 0x000000ffff087224 */ /* 0x000fe400078e00a3 */
[----:B------:R-:W-:-:S05]  /*1edb0*/  IMAD.MOV.U32 R9, RZ, RZ, R162 ;  /* 0x000000ffff097224 */ /* 0x000fca00078e00a2 */
[----:B------:R-:W2:Y:S08]  /*1edc0*/  LDC R10, c[0x0][0x630] ;  /* 0x00018c00ff0a7b82 */ /* 0x000eb00000000800 */
[----:B------:R-:W3:Y:S01]  /*1edd0*/  LDC.64 R16, c[0x0][0x620] ;  /* 0x00018800ff107b82 */ /* 0x000ee20000000a00 */
[----:B-1----:R-:W-:-:S04]  /*1ede0*/  ISETP.NE.U32.AND P0, PT, R14, RZ, PT ;  /* 0x000000ff0e00720c */ /* 0x002fc80003f05070 */
[----:B------:R-:W-:-:S13]  /*1edf0*/  ISETP.NE.AND.EX P0, PT, R15, RZ, PT, P0 ;  /* 0x000000ff0f00720c */ /* 0x000fda0003f05300 */
[----:B--23--:R-:W-:Y:S05]  /*1ee00*/  @!P0 BRA `(.L_x_751) ;  /* 0x0000000000288947 */ /* 0x00cfea0003800000 */
        /* <DEDUP_REMOVED lines=10> */
.L_x_751:
[----:B------:R-:W1:Y:S01]  /*1eeb0*/  LDC.64 R20, c[0x0][0x640] ;  /* 0x00019000ff147b82 */ /* 0x000e620000000a00 */
[-CC-:B------:R-:W-:Y:S02]  /*1eec0*/  SHF.R.U64 R14, R8, R10.reuse, R9.reuse ;  /* 0x0000000a080e7219 */ /* 0x180fe40000001209 */
[----:B------:R-:W-:Y:S02]  /*1eed0*/  SHF.R.U32.HI R4, RZ, R10, R9 ;  /* 0x0000000aff047219 */ /* 0x000fe40000011609 */
[----:B------:R-:W-:-:S03]  /*1eee0*/  IADD3 R7, P0, RZ, -R14, RZ ;  /* 0x8000000eff077210 */ /* 0x000fc60007f1e0ff */
[----:B------:R-:W2:Y:S02]  /*1eef0*/  LDC R8, c[0x0][0x618] ;  /* 0x00018600ff087b82 */ /* 0x000ea40000000800 */
[----:B------:R-:W-:Y:S02]  /*1ef00*/  IMAD.X R5, RZ, RZ, ~R4, P0 ;  /* 0x000000ffff057224 */ /* 0x000fe400000e0e04 */
[----:B------:R-:W-:Y:S02]  /*1ef10*/  IMAD.MOV.U32 R4, RZ, RZ, R163 ;  /* 0x000000ffff047224 */ /* 0x000fe400078e00a3 */
[-C--:B------:R-:W-:Y:S02]  /*1ef20*/  IMAD R6, R5, R16.reuse, RZ ;  /* 0x0000001005067224 */ /* 0x080fe400078e02ff */
[----:B------:R-:W3:Y:S01]  /*1ef30*/  LDC R18, c[0x0][0x608] ;  /* 0x00018200ff127b82 */ /* 0x000ee20000000800 */
[----:B------:R-:W-:Y:S02]  /*1ef40*/  IMAD.MOV.U32 R5, RZ, RZ, R162 ;  /* 0x000000ffff057224 */ /* 0x000fe400078e00a2 */
[----:B------:R-:W-:-:S05]  /*1ef50*/  IMAD.WIDE.U32 R4, R7, R16, R4 ;  /* 0x0000001007047225 */ /* 0x000fca00078e0004 */
[----:B------:R-:W4:Y:S01]  /*1ef60*/  LDC R19, c[0x0][0x658] ;  /* 0x00019600ff137b82 */ /* 0x000f220000000800 */
[----:B------:R-:W-:Y:S01]  /*1ef70*/  IMAD R7, R7, R17, R6 ;  /* 0x0000001107077224 */ /* 0x000fe200078e0206 */
[----:B-1----:R-:W-:Y:S01]  /*1ef80*/  ISETP.NE.U32.AND P0, PT, R20, RZ, PT ;  /* 0x000000ff1400720c */ /* 0x002fe20003f05070 */
[----:B------:R-:W-:Y:S02]  /*1ef90*/  IMAD.MOV.U32 R6, RZ, RZ, -0x1 ;  /* 0xffffffffff067424 */ /* 0x000fe400078e00ff */
[----:B------:R-:W-:Y:S01]  /*1efa0*/  IMAD.IADD R5, R5, 0x1, R7 ;  /* 0x0000000105057824 */ /* 0x000fe200078e0207 */
[----:B------:R-:W-:Y:S02]  /*1efb0*/  ISETP.NE.AND.EX P0, PT, R21, RZ, PT, P0 ;  /* 0x000000ff1500720c */ /* 0x000fe40003f05300 */
[----:B------:R-:W1:Y:S02]  /*1efc0*/  LDC R17, c[0x0][0x600] ;  /* 0x00018000ff117b82 */ /* 0x000e640000000800 */
[----:B--2---:R-:W-:-:S02]  /*1efd0*/  SHF.R.U64 R10, R4, R8, R5 ;  /* 0x00000008040a7219 */ /* 0x004fc40000001205 */
[----:B------:R-:W-:-:S04]  /*1efe0*/  SHF.R.U32.HI R5, RZ, R8, R5 ;  /* 0x00000008ff057219 */ /* 0x000fc80000011605 */
[----:B------:R-:W2:Y:S01]  /*1eff0*/  LDC R22, c[0x0][0x648] ;  /* 0x00019200ff167b82 */ /* 0x000ea20000000800 */
[-CC-:B---3--:R-:W-:Y:S02]  /*1f000*/  SHF.R.U64 R15, R10, R18.reuse, R5.reuse ;  /* 0x000000120a0f7219 */ /* 0x188fe40000001205 */
[----:B------:R-:W-:Y:S01]  /*1f010*/  SHF.R.U32.HI R4, RZ, R18, R5 ;  /* 0x00000012ff047219 */ /* 0x000fe20000011605 */
[----:B------:R-:W-:-:S04]  /*1f020*/  IMAD.MOV.U32 R18, RZ, RZ, 0x1 ;  /* 0x00000001ff127424 */ /* 0x000fc800078e00ff */
[----:B0-----:R-:W0:Y:S01]  /*1f030*/  LDC R23, c[0x0][0x638] ;  /* 0x00018e00ff177b82 */ /* 0x001e220000000800 */
[-CC-:B----4-:R-:W-:Y:S02]  /*1f040*/  SHF.R.U64 R16, R15, R19.reuse, R4.reuse ;  /* 0x000000130f107219 */ /* 0x190fe40000001204 */
[-C--:B------:R-:W-:Y:S02]  /*1f050*/  SHF.L.U32 R6, R6, R19.reuse, RZ ;  /* 0x0000001306067219 */ /* 0x080fe400000006ff */
[----:B------:R-:W-:Y:S01]  /*1f060*/  SHF.R.U32.HI R5, RZ, R19, R4 ;  /* 0x00000013ff057219 */ /* 0x000fe20000011604 */
[----:B------:R-:W-:Y:S01]  /*1f070*/  IMAD.MOV.U32 R4, RZ, RZ, R16 ;  /* 0x000000ffff047224 */ /* 0x000fe200078e0010 */
[----:B------:R-:W-:Y:S01]  /*1f080*/  LOP3.LUT R24, RZ, R6, RZ, 0x33, !PT ;  /* 0x00000006ff187212 */ /* 0x000fe200078e33ff */
[----:B------:R-:W3:Y:S01]  /*1f090*/  LDC R25, c[0x0][0x610] ;  /* 0x00018400ff197b82 */ /* 0x000ee20000000800 */
[----:B------:R-:W-:Y:S05]  /*1f0a0*/  @!P0 BRA `(.L_x_752) ;  /* 0x0000000000288947 */ /* 0x000fea0003800000 */
        /* <DEDUP_REMOVED lines=10> */
.L_x_752:
[----:B------:R-:W4:Y:S01]  /*1f150*/  LDC R6, c[0x0][0x65c] ;  /* 0x00019700ff067b82 */ /* 0x000f220000000800 */
[----:B--2---:R-:W-:Y:S01]  /*1f160*/  SHF.R.U64 R4, R4, R22, R5 ;  /* 0x0000001604047219 */ /* 0x004fe20000001205 */
[----:B-1----:R-:W-:Y:S01]  /*1f170*/  VIADD R7, R17, 0xffffffff ;  /* 0xffffffff11077836 */ /* 0x002fe20000000000 */
[----:B------:R-:W-:Y:S02]  /*1f180*/  SHF.L.U32 R18, R18, R19, RZ ;  /* 0x0000001312127219 */ /* 0x000fe400000006ff */
[----:B------:R-:W-:Y:S01]  /*1f190*/  LOP3.LUT R3, R15, R24, RZ, 0xc0, !PT ;  /* 0x000000180f037212 */ /* 0x000fe200078ec0ff */
[----:B------:R-:W-:Y:S01]  /*1f1a0*/  IMAD.MOV R5, RZ, RZ, -R4 ;  /* 0x000000ffff057224 */ /* 0x000fe200078e0a04 */
[----:B------:R-:W-:Y:S01]  /*1f1b0*/  LOP3.LUT R7, R10, R7, RZ, 0xc0, !PT ;  /* 0x000000070a077212 */ /* 0x000fe200078ec0ff */
[----:B------:R-:W-:Y:S02]  /*1f1c0*/  IMAD.MOV.U32 R10, RZ, RZ, R14 ;  /* 0x000000ffff0a7224 */ /* 0x000fe400078e000e */
[----:B------:R-:W-:Y:S01]  /*1f1d0*/  IMAD R3, R18, R4, R3 ;  /* 0x0000000412037224 */ /* 0x000fe200078e0203 */
[----:B----4-:R-:W-:Y:S01]  /*1f1e0*/  ISETP.NE.AND P0, PT, R6, 0x1, PT ;  /* 0x000000010600780c */ /* 0x010fe20003f05270 */
[----:B------:R-:W-:-:S12]  /*1f1f0*/  IMAD.MOV.U32 R6, RZ, RZ, 0x1 ;  /* 0x00000001ff067424 */ /* 0x000fd800078e00ff */
[----:B------:R-:W-:Y:S02]  /*1f200*/  @P0 IMAD R0, R11, R12, R2 ;  /* 0x0000000c0b000224 */ /* 0x000fe400078e0202 */
[----:B0-----:R-:W-:Y:S02]  /*1f210*/  IMAD R2, R5, R23, R16 ;  /* 0x0000001705027224 */ /* 0x001fe400078e0210 */
[----:B---3--:R-:W-:Y:S02]  /*1f220*/  IMAD R0, R3, R25, R0 ;  /* 0x0000001903007224 */ /* 0x008fe400078e0200 */
[----:B------:R-:W-:-:S05]  /*1f230*/  IMAD R3, R2, R17, R7 ;  /* 0x0000001102037224 */ /* 0x000fca00078e0207 */
[----:B------:R-:W-:Y:S02]  /*1f240*/  SEL R5, R3, R0, !P0 ;  /* 0x0000000003057207 */ /* 0x000fe40004000000 */
[----:B------:R-:W-:-:S07]  /*1f250*/  SEL R4, R0, R3, !P0 ;  /* 0x0000000300047207 */ /* 0x000fce0004000000 */
.L_x_750:
[----:B------:R-:W-:-:S08]  /*1f260*/  NOP ;  /* 0x0000000000007918 */ /* 0x000fd00000000000 */
[----:B0-----:R-:W0:-:S00]  /*1f270*/  USETMAXREG.DEALLOC.CTAPOOL 0x18 ;  /* 0x00000018000079c8 */ /* 0x001e0000080e0500 */
[----:B------:R-:W-:-:S13]  /*1f280*/  ISETP.NE.AND P0, PT, RZ, UR8, PT ;  /* 0x00000008ff007c0c */ /* 0x000fda000bf05270 */
[----:B------:R-:W-:Y:S05]  /*1f290*/  @P0 EXIT ;  /* 0x000000000000094d */ /* 0x000fea0003800000 */
[----:B0-----:R-:W-:Y:S01]  /*1f2a0*/  LOP3.LUT P0, RZ, R6, 0xff, RZ, 0xc0, !PT ;  /* 0x000000ff06ff7812 */ /* 0x001fe2000780c0ff */
[----:B------:R-:W-:Y:S02]  /*1f2b0*/  IMAD.MOV.U32 R6, RZ, RZ, 0x1 ;  /* 0x00000001ff067424 */ /* 0x000fe400078e00ff */
[----:B------:R-:W-:-:S10]  /*1f2c0*/  IMAD.MOV.U32 R7, RZ, RZ, RZ ;  /* 0x000000ffff077224 */ /* 0x000fd400078e00ff */
[----:B------:R-:W-:Y:S05]  /*1f2d0*/  @!P0 BRA `(.L_x_753) ;  /* 0x0000000c00608947 */ /* 0x000fea0003800000 */
[----:B------:R-:W2:Y:S01]  /*1f2e0*/  LDL R0, [R1+0x28c] ;  /* 0x00028c0001007983 */ /* 0x000ea20000100800 */
[----:B------:R-:W-:Y:S01]  /*1f2f0*/  ULDC UR5, c[0x0][0x658] ;  /* 0x0001960000057ab9 */ /* 0x000fe20000000800 */
[----:B------:R-:W-:Y:S01]  /*1f300*/  UMOV UR7, 0xffffffff ;  /* 0xffffffff00077882 */ /* 0x000fe20000000000 */
[----:B------:R-:W-:Y:S01]  /*1f310*/  ULDC UR6, c[0x0][0xc] ;  /* 0x0000030000067ab9 */ /* 0x000fe20000000800 */
[----:B------:R-:W0:Y:S01]  /*1f320*/  S2R R16, SR_CgaCtaId ;  /* 0x0000000000107919 */ /* 0x000e220000008800 */
[----:B------:R-:W-:Y:S01]  /*1f330*/  UMOV UR9, 0x1 ;  /* 0x0000000100097882 */ /* 0x000fe20000000000 */
[----:B------:R-:W-:Y:S01]  /*1f340*/  BSSY B0, `(.L_x_753) ;  /* 0x00000d1000007945 */ /* 0x000fe20003800000 */
[----:B------:R-:W-:Y:S01]  /*1f350*/  USHF.L.U32 UR18, UR9, UR5, URZ ;  /* 0x0000000509127299 */ /* 0x000fe2000800063f */
[----:B------:R-:W-:Y:S01]  /*1f360*/  IMAD.MOV.U32 R9, RZ, RZ, 0x1 ;  /* 0x00000001ff097424 */ /* 0x000fe200078e00ff */
[----:B------:R-:W-:Y:S01]  /*1f370*/  ULDC UR4, c[0x0][0x600] ;  /* 0x0001800000047ab9 */ /* 0x000fe20000000800 */
[----:B------:R-:W-:Y:S01]  /*1f380*/  IMAD.MOV.U32 R6, RZ, RZ, 0x1 ;  /* 0x00000001ff067424 */ /* 0x000fe200078e00ff */
[----:B------:R-:W-:Y:S01]  /*1f390*/  UIADD3 UR4, UR4, -0x1, URZ ;  /* 0xffffffff04047890 */ /* 0x000fe2000fffe03f */
[----:B------:R-:W-:Y:S01]  /*1f3a0*/  IMAD.MOV.U32 R7, RZ, RZ, RZ ;  /* 0x000000ffff077224 */ /* 0x000fe200078e00ff */
[----:B------:R-:W-:Y:S01]  /*1f3b0*/  ULDC.64 UR22, c[0x0][0x198] ;  /* 0x0000660000167ab9 */ /* 0x000fe20000000a00 */
[----:B0-----:R-:W-:-:S02]  /*1f3c0*/  LOP3.LUT R16, R16, 0x1, RZ, 0xc0, !PT ;  /* 0x0000000110107812 */ /* 0x001fc400078ec0ff */
[----:B--2---:R-:W-:Y:S02]  /*1f3d0*/  R2UR UR8, R0 ;  /* 0x00000000000872ca */ /* 0x004fe400000e0000 */
[----:B------:R-:W0:Y:S11]  /*1f3e0*/  LDC R0, c[0x0][0x28c] ;  /* 0x0000a300ff007b82 */ /* 0x000e360000000800 */
[----:B------:R-:W-:-:S02]  /*1f3f0*/  ULOP3.LUT UR24, UR8, 0x2, URZ, 0xfc, !UPT ;  /* 0x0000000208187892 */ /* 0x000fc4000f8efc3f */
[----:B------:R-:W-:-:S03]  /*1f400*/  USHF.L.U32 UR8, UR7, UR5, URZ ;  /* 0x0000000507087299 */ /* 0x000fc6000800063f */
[----:B------:R-:W-:Y:S01]  /*1f410*/  ULDC UR7, c[0x0][0x10] ;  /* 0x0000040000077ab9 */ /* 0x000fe20000000800 */
[----:B------:R-:W-:Y:S01]  /*1f420*/  ULDC UR5, c[0x0][0x14] ;  /* 0x0000050000057ab9 */ /* 0x000fe20000000800 */
[----:B------:R-:W-:Y:S02]  /*1f430*/  UIMAD.WIDE.U32 UR6, UR6, UR7, URZ ;  /* 0x00000007060672a5 */ /* 0x000fe4000f8e003f */
[----:B------:R-:W-:Y:S02]  /*1f440*/  ULOP3.LUT UR17, URZ, UR8, URZ, 0x33, !UPT ;  /* 0x000000083f117292 */ /* 0x000fe4000f8e333f */
[----:B------:R-:W-:Y:S01]  /*1f450*/  UIMAD.WIDE.U32 UR20, UR6, UR5, URZ ;  /* 0x00000005061472a5 */ /* 0x000fe2000f8e003f */
[----:B0-----:R-:W-:Y:S01]  /*1f460*/  VIADD R0, R0, 0xf ;  /* 0x0000000f00007836 */ /* 0x001fe20000000000 */
[----:B------:R-:W-:-:S04]  /*1f470*/  UIMAD UR13, UR7, UR5, URZ ;  /* 0x00000005070d72a4 */ /* 0x000fc8000f8e023f */
[----:B------:R-:W-:Y:S01]  /*1f480*/  SHF.R.S32.HI R3, RZ, 0x1f, R0 ;  /* 0x0000001fff037819 */ /* 0x000fe20000011400 */
[----:B------:R-:W-:-:S03]  /*1f490*/  UIADD3 UR13, UR21, UR13, URZ ;  /* 0x0000000d150d7290 */ /* 0x000fc6000fffe03f */
[----:B------:R-:W-:-:S04]  /*1f4a0*/  LEA.HI R0, R3, R0, RZ, 0x4 ;  /* 0x0000000003007211 */ /* 0x000fc800078f20ff */
[----:B------:R-:W-:-:S05]  /*1f4b0*/  SHF.R.S32.HI R0, RZ, 0x4, R0 ;  /* 0x00000004ff007819 */ /* 0x000fca0000011400 */
[----:B------:R-:W-:-:S07]  /*1f4c0*/  VIADD R17, R0, 0x1 ;  /* 0x0000000100117836 */ /* 0x000fce0000000000 */
.L_x_764:
[----:B------:R-:W-:-:S03]  /*1f4d0*/  UMOV UR5, 0xffffffff ;  /* 0xffffffff00057882 */ /* 0x000fc60000000000 */
[----:B------:R-:W-:Y:S05]  /*1f4e0*/  BRA.DIV UR5, `(.L_x_754) ;  /* 0x0000001205d07947 */ /* 0x000fea000b800000 */
[----:B------:R-:W-:-:S13]  /*1f4f0*/  ELECT P6, URZ, PT ;  /* 0x00000000003f782f */ /* 0x000fda00038c0000 */
.L_x_782:
[----:B------:R-:W0:Y:S01]  /*1f500*/  LDC R2, c[0x0][0x28c] ;  /* 0x0000a300ff027b82 */ /* 0x000e220000000800 */
[----:B------:R-:W-:Y:S01]  /*1f510*/  BSSY B1, `(.L_x_755) ;  /* 0x000003c000017945 */ /* 0x000fe20003800000 */
[----:B0-----:R-:W-:-:S13]  /*1f520*/  ISETP.LT.OR P6, PT, R2, 0x1, !P6 ;  /* 0x000000010200780c */ /* 0x001fda00077c1670 */
[----:B------:R-:W-:Y:S05]  /*1f530*/  @P6 BRA `(.L_x_756) ;  /* 0x0000000000e46947 */ /* 0x000fea0003800000 */
[----:B------:R-:W-:Y:S02]  /*1f540*/  IMAD R5, R5, 0x2, R16 ;  /* 0x0000000205057824 */ /* 0x000fe400078e0210 */
[----:B------:R-:W-:Y:S02]  /*1f550*/  IMAD R4, R4, 0x180, RZ ;  /* 0x0000018004047824 */ /* 0x000fe400078e02ff */
[----:B------:R-:W-:Y:S02]  /*1f560*/  IMAD R5, R5, 0x78, RZ ;  /* 0x0000007805057824 */ /* 0x000fe400078e02ff */
[----:B------:R-:W-:Y:S02]  /*1f570*/  IMAD.MOV.U32 R14, RZ, RZ, RZ ;  /* 0x000000ffff0e7224 */ /* 0x000fe400078e00ff */
[----:B------:R-:W-:Y:S02]  /*1f580*/  IMAD.MOV.U32 R3, RZ, RZ, R17 ;  /* 0x000000ffff037224 */ /* 0x000fe400078e0011 */
[----:B------:R-:W-:-:S02]  /*1f590*/  IMAD.MOV.U32 R2, RZ, RZ, R6 ;  /* 0x000000ffff027224 */ /* 0x000fc400078e0006 */
[----:B------:R-:W-:-:S07]  /*1f5a0*/  IMAD.MOV.U32 R11, RZ, RZ, R7 ;  /* 0x000000ffff0b7224 */ /* 0x000fce00078e0007 */
.L_x_759:
[----:B------:R-:W0:Y:S01]  /*1f5b0*/  S2R R13, SR_CgaCtaId ;  /* 0x00000000000d7919 */ /* 0x000e220000008800 */
[----:B------:R-:W-:-:S04]  /*1f5c0*/  MOV R8, 0x400 ;  /* 0x0000040000087802 */ /* 0x000fc80000000f00 */
[----:B0-----:R-:W-:Y:S02]  /*1f5d0*/  LEA R8, R13, R8, 0x18 ;  /* 0x000000080d087211 */ /* 0x001fe400078ec0ff */
[----:B------:R-:W-:-:S03]  /*1f5e0*/  SHF.L.U32 R13, R2, 0x1f, RZ ;  /* 0x0000001f020d7819 */ /* 0x000fc600000006ff */
[----:B------:R-:W-:-:S04]  /*1f5f0*/  IMAD R12, R11, 0x8, R8 ;  /* 0x000000080b0c7824 */ /* 0x000fc800078e0208 */
[----:B------:R-:W0:Y:S02]  /*1f600*/  SYNCS.PHASECHK.TRANS64.TRYWAIT P0, [R12+URZ+0x58], R13 ;  /* 0x0000580d0c0075a7 */ /* 0x000e24000800017f */
[----:B0-----:R-:W-:Y:S05]  /*1f610*/  @!P0 BRA `(.L_x_757) ;  /* 0x0000001000a48947 */ /* 0x001fea0003800000 */
.L_x_783:
[----:B------:R-:W1:Y:S01]  /*1f620*/  S2R R15, SR_TID.X ;  /* 0x00000000000f7919 */ /* 0x000e620000002100 */
[----:B------:R-:W-:-:S04]  /*1f630*/  UPRMT UR5, UR24, 0x9910, URZ ;  /* 0x0000991018057896 */ /* 0x000fc8000800003f */
[----:B------:R-:W-:Y:S01]  /*1f640*/  UISETP.NE.AND UP0, UPT, UR5, 0x2, UPT ;  /* 0x000000020500788c */ /* 0x000fe2000bf05270 */
[----:B-1----:R-:W-:-:S13]  /*1f650*/  LOP3.LUT P0, RZ, R15, 0x7f, RZ, 0xc0, !PT ;  /* 0x0000007f0fff7812 */ /* 0x002fda000780c0ff */
[----:B0-----:R-:W0:Y:S02]  /*1f660*/  @!P0 LDC R13, c[0x0][0x500] ;  /* 0x00014000ff0d8b82 */ /* 0x001e240000000800 */
[----:B0-----:R0:W-:Y:S01]  /*1f670*/  @!P0 SYNCS.ARRIVE.TRANS64 RZ, [R12+URZ], R13 ;  /* 0x0000000d0cff89a7 */ /* 0x0011e2000800003f */
[----:B------:R-:W-:-:S13]  /*1f680*/  PLOP3.LUT P0, PT, PT, PT, UP0, 0x80, 0x0 ;  /* 0x000000000000781c */ /* 0x000fda0003f0f008 */
[----:B0-----:R-:W-:Y:S05]  /*1f690*/  @P0 BRA `(.L_x_758) ;  /* 0x0000000000040947 */ /* 0x001fea0003800000 */
[----:B------:R-:W-:Y:S01]  /*1f6a0*/  BPT.TRAP 0x1 ;  /* 0x000000040000795c */ /* 0x000fe20000300000 */
.L_x_758:
[C---:B------:R-:W-:Y:S01]  /*1f6b0*/  IMAD R13, R11.reuse, 0x2, R16 ;  /* 0x000000020b0d7824 */ /* 0x040fe200078e0210 */
[----:B------:R-:W-:Y:S01]  /*1f6c0*/  R2UR UR9, R12 ;  /* 0x000000000c0972ca */ /* 0x000fe200000e0000 */
[--C-:B------:R-:W-:Y:S01]  /*1f6d0*/  IMAD R12, R11, 0x3000, R8.reuse ;  /* 0x000030000b0c7824 */ /* 0x100fe200078e0208 */
[----:B------:R-:W-:Y:S01]  /*1f6e0*/  UIADD3 UR6, UP0, UR22, 0xf0, URZ ;  /* 0x000000f016067890 */ /* 0x000fe2000ff1e03f */
[----:B------:R-:W-:Y:S01]  /*1f6f0*/  IMAD R13, R13, 0x780, RZ ;  /* 0x000007800d0d7824 */ /* 0x000fe200078e02ff */
[----:B------:R-:W-:Y:S01]  /*1f700*/  R2UR UR11, R4 ;  /* 0x00000000040b72ca */ /* 0x000fe200000e0000 */
[----:B------:R-:W-:Y:S01]  /*1f710*/  VIADD R3, R3, 0xffffffff ;  /* 0xffffffff03037836 */ /* 0x000fe20000000000 */
[----:B------:R-:W-:Y:S01]  /*1f720*/  R2UR UR5, R12 ;  /* 0x000000000c0572ca */ /* 0x000fe200000e0000 */
[----:B------:R-:W-:Y:S01]  /*1f730*/  IMAD R13, R13, 0x2, R8 ;  /* 0x000000020d0d7824 */ /* 0x000fe200078e0208 */
[----:B------:R-:W-:Y:S01]  /*1f740*/  R2UR UR10, R14 ;  /* 0x000000000e0a72ca */ /* 0x000fe200000e0000 */
[----:B------:R-:W-:Y:S01]  /*1f750*/  UIADD3 UR26, UP1, UR22, 0x1f0, URZ ;  /* 0x000001f0161a7890 */ /* 0x000fe2000ff3e03f */
[----:B------:R-:W-:Y:S01]  /*1f760*/  R2UR UR12, R10 ;  /* 0x000000000a0c72ca */ /* 0x000fe200000e0000 */
[----:B------:R-:W-:Y:S01]  /*1f770*/  UIADD3.X UR7, URZ, UR23, URZ, UP0, !UPT ;  /* 0x000000173f077290 */ /* 0x000fe200087fe43f */
[----:B------:R-:W-:Y:S01]  /*1f780*/  R2UR UR8, R13 ;  /* 0x000000000d0872ca */ /* 0x000fe200000e0000 */
[----:B------:R-:W-:Y:S01]  /*1f790*/  VIADD R11, R11, 0x1 ;  /* 0x000000010b0b7836 */ /* 0x000fe20000000000 */
[----:B------:R-:W-:Y:S01]  /*1f7a0*/  R2UR UR19, R5 ;  /* 0x00000000051372ca */ /* 0x000fe200000e0000 */
[----:B------:R-:W-:Y:S01]  /*1f7b0*/  UIADD3.X UR27, URZ, UR23, URZ, UP1, !UPT ;  /* 0x000000173f1b7290 */ /* 0x000fe20008ffe43f */
[----:B------:R-:W-:Y:S01]  /*1f7c0*/  ISETP.GT.AND P1, PT, R3, 0x1, PT ;  /* 0x000000010300780c */ /* 0x000fe20003f24270 */
[----:B------:R-:W-:Y:S01]  /*1f7d0*/  UMOV UR14, 0x0 ;  /* 0x00000000000e7882 */ /* 0x000fe20000000000 */
[----:B------:R-:W-:Y:S01]  /*1f7e0*/  UMOV UR15, 0x10000000 ;  /* 0x10000000000f7882 */ /* 0x000fe20000000000 */
[----:B------:R-:W-:Y:S01]  /*1f7f0*/  UIADD3 UR5, UR5, 0x180, URZ ;  /* 0x0000018005057890 */ /* 0x000fe2000fffe03f */
[----:B------:R-:W-:Y:S01]  /*1f800*/  ISETP.NE.AND P0, PT, R11, 0xb, PT ;  /* 0x0000000b0b00780c */ /* 0x000fe20003f05270 */
[----:B------:R-:W-:Y:S01]  /*1f810*/  UMOV UR25, 0x30000 ;  /* 0x0003000000197882 */ /* 0x000fe20000000000 */
[----:B------:R-:W-:-:S02]  /*1f820*/  VIADD R14, R14, 0x10 ;  /* 0x000000100e0e7836 */ /* 0x000fc40000000000 */
[----:B------:R-:W-:Y:S01]  /*1f830*/  SEL R13, RZ, 0x1, P0 ;  /* 0x00000001ff0d7807 */ /* 0x000fe20000000000 */
[----:B------:R-:W-:Y:S01]  /*1f840*/  UIADD3 UR16, UR8, 0x21180, URZ ;  /* 0x0002118008107890 */ /* 0x000fe2000fffe03f */
[----:B------:R-:W-:Y:S02]  /*1f850*/  SEL R11, R11, RZ, P0 ;  /* 0x000000ff0b0b7207 */ /* 0x000fe40000000000 */
[----:B------:R-:W-:Y:S01]  /*1f860*/  UMOV UR8, UR5 ;  /* 0x0000000500087c82 */ /* 0x000fe20008000000 */
[----:B------:R-:W-:Y:S01]  /*1f870*/  LOP3.LUT R2, R2, R13, RZ, 0x3c, !PT ;  /* 0x0000000d02027212 */ /* 0x000fe200078e3cff */
[----:B------:R0:W-:Y:S02]  /*1f880*/  UTMALDG.3D [UR8], [UR6], desc[UR14] ;  /* 0x00000e08060075b4 */ /* 0x0001e40008011000 */
[----:B0-----:R-:W-:Y:S01]  /*1f890*/  UMOV UR8, UR16 ;  /* 0x0000001000087c82 */ /* 0x001fe20008000000 */
[----:B------:R-:W-:Y:S02]  /*1f8a0*/  UMOV UR11, UR19 ;  /* 0x00000013000b7c82 */ /* 0x000fe40008000000 */
[----:B------:R0:W-:Y:S02]  /*1f8b0*/  UTMALDG.3D.MULTICAST [UR8], [UR26], UR25, desc[UR14] ;  /* 0x00000e081a0073b4 */ /* 0x0001e40008011819 */
[----:B0-----:R-:W-:Y:S05]  /*1f8c0*/  @P1 BRA `(.L_x_759) ;  /* 0xfffffffc00381947 */ /* 0x001fea000383ffff */
.L_x_756:
[----:B------:R-:W-:Y:S05]  /*1f8d0*/  BSYNC B1 ;  /* 0x0000000000017941 */ /* 0x000fea0003800000 */
.L_x_755:
[----:B------:R-:W2:Y:S01]  /*1f8e0*/  LDL.LU R13, [R1+0x29c] ;  /* 0x00029c00010d7983 */ /* 0x000ea20000300800 */
[----:B------:R-:W-:Y:S01]  /*1f8f0*/  LOP3.LUT P0, RZ, R9, 0xff, RZ, 0xc0, !PT ;  /* 0x000000ff09ff7812 */ /* 0x000fe2000780c0ff */
[C---:B------:R-:W-:Y:S01]  /*1f900*/  IMAD.IADD R4, R0.reuse, 0x1, R7 ;  /* 0x0000000100047824 */ /* 0x040fe200078e0207 */
[----:B------:R-:W-:Y:S01]  /*1f910*/  ULDC.64 UR6, c[0x0][0x650] ;  /* 0x0001940000067ab9 */ /* 0x000fe20000000a00 */
[----:B------:R-:W3:Y:S01]  /*1f920*/  LDL.LU R12, [R1+0x2b0] ;  /* 0x0002b000010c7983 */ /* 0x000ee20000300800 */
[----:B------:R-:W-:Y:S01]  /*1f930*/  ISETP.GE.U32.AND P1, PT, R0, 0xb, PT ;  /* 0x0000000b0000780c */ /* 0x000fe20003f26070 */
[----:B------:R-:W-:Y:S01]  /*1f940*/  BSSY B1, `(.L_x_760) ;  /* 0x000006e000017945 */ /* 0x000fe20003800000 */
[----:B------:R-:W-:Y:S01]  /*1f950*/  IMAD.MOV.U32 R10, RZ, RZ, -0x1 ;  /* 0xffffffffff0a7424 */ /* 0x000fe200078e00ff */
[----:B------:R-:W-:-:S06]  /*1f960*/  PRMT R9, RZ, 0x7610, R9 ;  /* 0x00007610ff097816 */ /* 0x000fcc0000000009 */
[----:B------:R-:W0:Y:S01]  /*1f970*/  @P0 S2R R3, SR_CgaCtaId ;  /* 0x0000000000030919 */ /* 0x000e220000008800 */
[----:B------:R-:W-:-:S04]  /*1f980*/  @P0 MOV R2, 0x400 ;  /* 0x0000040000020802 */ /* 0x000fc80000000f00 */
[----:B0-----:R-:W-:-:S04]  /*1f990*/  @P0 LEA R2, R3, R2, 0x18 ;  /* 0x0000000203020211 */ /* 0x001fc800078ec0ff */
[----:B------:R0:W-:Y:S01]  /*1f9a0*/  @P0 SYNCS.ARRIVE.TRANS64.A1T0 RZ, [R2+URZ+0xc8], RZ ;  /* 0x0000c8ff02ff09a7 */ /* 0x0001e2000810003f */
[----:B------:R-:W-:-:S04]  /*1f9b0*/  ISETP.GT.U32.AND P0, PT, R4, 0xa, PT ;  /* 0x0000000a0400780c */ /* 0x000fc80003f04070 */
[----:B------:R-:W-:Y:S01]  /*1f9c0*/  ISETP.LT.U32.AND P0, PT, R0, 0xb, P0 ;  /* 0x0000000b0000780c */ /* 0x000fe20000701070 */
[----:B0-----:R-:W-:-:S05]  /*1f9d0*/  IMAD.WIDE.U32 R2, R4, -0x45d1745d, RZ ;  /* 0xba2e8ba304027825 */ /* 0x001fca00078e00ff */
[----:B------:R-:W-:Y:S02]  /*1f9e0*/  SHF.R.U32.HI R5, RZ, 0x3, R3 ;  /* 0x00000003ff057819 */ /* 0x000fe40000011603 */
[----:B------:R-:W-:Y:S02]  /*1f9f0*/  SEL R3, RZ, 0x1, !P0 ;  /* 0x00000001ff037807 */ /* 0x000fe40004000000 */
[----:B------:R-:W-:Y:S01]  /*1fa00*/  PRMT R2, RZ, 0x7610, R2 ;  /* 0x00007610ff027816 */ /* 0x000fe20000000002 */
[----:B------:R-:W-:Y:S01]  /*1fa10*/  IMAD R7, R5, -0xb, R4 ;  /* 0xfffffff505077824 */ /* 0x000fe200078e0204 */
[----:B------:R-:W-:Y:S01]  /*1fa20*/  LOP3.LUT R6, R6, R3, RZ, 0x3c, !PT ;  /* 0x0000000306067212 */ /* 0x000fe200078e3cff */
[----:B------:R-:W-:-:S03]  /*1fa30*/  IMAD.MOV.U32 R4, RZ, RZ, -0x1 ;  /* 0xffffffffff047424 */ /* 0x000fc600078e00ff */
[----:B------:R-:W-:Y:S01]  /*1fa40*/  @P1 LOP3.LUT R6, R6, 0x1, R5, 0x78, !PT ;  /* 0x0000000106061812 */ /* 0x000fe200078e7805 */
[----:B------:R-:W-:Y:S01]  /*1fa50*/  IMAD.MOV.U32 R5, RZ, RZ, -0x1 ;  /* 0xffffffffff057424 */ /* 0x000fe200078e00ff */
[----:B---3--:R-:W-:-:S04]  /*1fa60*/  IADD3 R12, P0, R12, UR20, RZ ;  /* 0x000000140c0c7c10 */ /* 0x008fc8000ff1e0ff */
[----:B--2---:R-:W-:Y:S01]  /*1fa70*/  IADD3.X R13, R13, UR13, RZ, P0, !PT ;  /* 0x0000000d0d0d7c10 */ /* 0x004fe200087fe4ff */
[----:B------:R0:W-:Y:S01]  /*1fa80*/  STL [R1+0x2b0], R12 ;  /* 0x0002b00c01007387 */ /* 0x0001e20000100800 */
[----:B------:R-:W-:-:S03]  /*1fa90*/  ISETP.GE.U32.AND P0, PT, R12, UR6, PT ;  /* 0x000000060c007c0c */ /* 0x000fc6000bf06070 */
[----:B------:R0:W-:Y:S01]  /*1faa0*/  STL [R1+0x29c], R13 ;  /* 0x00029c0d01007387 */ /* 0x0001e20000100800 */
[----:B------:R-:W-:-:S13]  /*1fab0*/  ISETP.GE.U32.AND.EX P0, PT, R13, UR7, PT, P0 ;  /* 0x000000070d007c0c */ /* 0x000fda000bf06100 */
[----:B0-----:R-:W-:Y:S05]  /*1fac0*/  @P0 BRA `(.L_x_761) ;  /* 0x0000000400540947 */ /* 0x001fea0003800000 */
[----:B------:R-:W0:Y:S01]  /*1fad0*/  S2R R8, SR_CTAID.X ;  /* 0x0000000000087919 */ /* 0x000e220000002500 */
[----:B------:R-:W1:Y:S01]  /*1fae0*/  LDC R15, c[0x0][0x65c] ;  /* 0x00019700ff0f7b82 */ /* 0x000e620000000800 */
[----:B------:R-:W-:Y:S01]  /*1faf0*/  ULDC UR5, c[0x0][0x150] ;  /* 0x0000540000057ab9 */ /* 0x000fe20000000800 */
[----:B------:R-:W-:Y:S01]  /*1fb00*/  ULDC.64 UR6, c[0x0][0x628] ;  /* 0x00018a0000067ab9 */ /* 0x000fe20000000a00 */
[----:B------:R-:W2:Y:S01]  /*1fb10*/  S2R R2, SR_CTAID.Y ;  /* 0x0000000000027919 */ /* 0x000ea20000002600 */
[----:B------:R-:W-:Y:S01]  /*1fb20*/  ISETP.NE.U32.AND P0, PT, RZ, UR6, PT ;  /* 0x00000006ff007c0c */ /* 0x000fe2000bf05070 */
[----:B------:R-:W-:-:S03]  /*1fb30*/  ULDC UR8, c[0x0][0x630] ;  /* 0x00018c0000087ab9 */ /* 0x000fc60000000800 */
[----:B------:R-:W3:Y:S01]  /*1fb40*/  LDC R5, c[0x0][0x144] ;  /* 0x00005100ff057b82 */ /* 0x000ee20000000800 */
[----:B------:R-:W-:-:S07]  /*1fb50*/  ISETP.NE.AND.EX P0, PT, RZ, UR7, PT, P0 ;  /* 0x00000007ff007c0c */ /* 0x000fce000bf05300 */
[----:B------:R-:W4:Y:S01]  /*1fb60*/  LDC R11, c[0x0][0x148] ;  /* 0x00005200ff0b7b82 */ /* 0x000f220000000800 */
[----:B-1----:R-:W-:Y:S02]  /*1fb70*/  ISETP.NE.AND P2, PT, R15, 0x1, PT ;  /* 0x000000010f00780c */ /* 0x002fe40003f45270 */
[----:B0-----:R-:W-:Y:S02]  /*1fb80*/  I2FP.F32.U32 R3, R8 ;  /* 0x0000000800037245 */ /* 0x001fe40000201000 */
[----:B--2---:R-:W-:-:S03]  /*1fb90*/  I2FP.F32.U32 R4, R2 ;  /* 0x0000000200047245 */ /* 0x004fc60000201000 */
[----:B------:R-:W-:Y:S01]  /*1fba0*/  FMUL R3, R3, UR5 ;  /* 0x0000000503037c20 */ /* 0x000fe20008400000 */
[----:B------:R-:W-:Y:S02]  /*1fbb0*/  ULDC UR5, c[0x0][0x154] ;  /* 0x0000550000057ab9 */ /* 0x000fe40000000800 */
[----:B------:R-:W-:-:S03]  /*1fbc0*/  FMUL R10, R4, UR5 ;  /* 0x00000005040a7c20 */ /* 0x000fc60008400000 */
[----:B------:R-:W0:Y:S08]  /*1fbd0*/  F2I.U32.TRUNC.NTZ R3, R3 ;  /* 0x0000000300037305 */ /* 0x000e30000020f000 */
[----:B------:R-:W1:Y:S01]  /*1fbe0*/  F2I.U32.TRUNC.NTZ R10, R10 ;  /* 0x0000000a000a7305 */ /* 0x000e62000020f000 */
[----:B0-----:R-:W-:Y:S02]  /*1fbf0*/  IMAD.MOV R4, RZ, RZ, -R3 ;  /* 0x000000ffff047224 */ /* 0x001fe400078e0a03 */
[----:B------:R-:W-:-:S02]  /*1fc00*/  IMAD.MOV.U32 R3, RZ, RZ, R13 ;  /* 0x000000ffff037224 */ /* 0x000fc400078e000d */
[----:B---3--:R-:W-:Y:S02]  /*1fc10*/  IMAD R8, R5, R4, R8 ;  /* 0x0000000405087224 */ /* 0x008fe400078e0208 */
[----:B-1----:R-:W-:-:S04]  /*1fc20*/  IMAD.MOV R4, RZ, RZ, -R10 ;  /* 0x000000ffff047224 */ /* 0x002fc800078e0a0a */
[----:B----4-:R-:W-:Y:S02]  /*1fc30*/  @P2 IMAD R8, R11, R4, R2 ;  /* 0x000000040b082224 */ /* 0x010fe400078e0202 */
[----:B------:R-:W-:Y:S01]  /*1fc40*/  IMAD.MOV.U32 R2, RZ, RZ, R12 ;  /* 0x000000ffff027224 */ /* 0x000fe200078e000c */
[----:B------:R-:W-:Y:S06]  /*1fc50*/  @!P0 BRA `(.L_x_762) ;  /* 0x0000000000288947 */ /* 0x000fec0003800000 */
[----:B------:R-:W-:Y:S02]  /*1fc60*/  ULDC UR5, c[0x0][0x634] ;  /* 0x00018d0000057ab9 */ /* 0x000fe40000000800 */
[----:B------:R-:W-:-:S05]  /*1fc70*/  IADD3 R3, P0, R12, UR5, RZ ;  /* 0x000000050c037c10 */ /* 0x000fca000ff1e0ff */
[----:B------:R-:W-:-:S04]  /*1fc80*/  IMAD.X R11, RZ, RZ, R13, P0 ;  /* 0x000000ffff0b7224 */ /* 0x000fc800000e060d */
[----:B------:R-:W-:-:S04]  /*1fc90*/  IMAD.WIDE.U32 R4, R11, UR6, RZ ;  /* 0x000000060b047c25 */ /* 0x000fc8000f8e00ff */
[----:B------:R-:W-:-:S04]  /*1fca0*/  IMAD.WIDE.U32 R4, P0, R3, UR7, R4 ;  /* 0x0000000703047c25 */ /* 0x000fc8000f800004 */
[----:B------:R-:W-:-:S04]  /*1fcb0*/  IMAD.WIDE.U32 R2, R3, UR6, RZ ;  /* 0x0000000603027c25 */ /* 0x000fc8000f8e00ff */
[----:B------:R-:W-:Y:S01]  /*1fcc0*/  IMAD.MOV.U32 R2, RZ, RZ, R5 ;  /* 0x000000ffff027224 */ /* 0x000fe200078e0005 */
[----:B------:R-:W-:Y:S01]  /*1fcd0*/  IADD3 RZ, P1, R3, R4, RZ ;  /* 0x0000000403ff7210 */ /* 0x000fe20007f3e0ff */
[----:B------:R-:W-:-:S04]  /*1fce0*/  IMAD.X R3, RZ, RZ, RZ, P0 ;  /* 0x000000ffff037224 */ /* 0x000fc800000e06ff */
[----:B------:R-:W-:-:S08]  /*1fcf0*/  IMAD.WIDE.U32.X R2, R11, UR7, R2, P1 ;  /* 0x000000070b027c25 */ /* 0x000fd000088e0402 */
.L_x_762:
[--C-:B------:R-:W-:Y:S01]  /*1fd00*/  SHF.R.U64 R10, R2, UR8, R3.reuse ;  /* 0x00000008020a7c19 */ /* 0x100fe20008001203 */
[----:B------:R-:W-:Y:S01]  /*1fd10*/  ULDC.64 UR6, c[0x0][0x620] ;  /* 0x0001880000067ab9 */ /* 0x000fe20000000a00 */
[----:B------:R-:W-:Y:S01]  /*1fd20*/  SHF.R.U32.HI R2, RZ, UR8, R3 ;  /* 0x00000008ff027c19 */ /* 0x000fe20008011603 */
[----:B------:R-:W-:Y:S01]  /*1fd30*/  IMAD.MOV.U32 R3, RZ, RZ, R13 ;  /* 0x000000ffff037224 */ /* 0x000fe200078e000d */
[----:B------:R-:W-:Y:S01]  /*1fd40*/  IADD3 R11, P0, RZ, -R10, RZ ;  /* 0x8000000aff0b7210 */ /* 0x000fe20007f1e0ff */
[----:B------:R-:W-:-:S04]  /*1fd50*/  ULDC UR5, c[0x0][0x618] ;  /* 0x0001860000057ab9 */ /* 0x000fc80000000800 */
[----:B------:R-:W-:-:S04]  /*1fd60*/  IMAD.X R2, RZ, RZ, ~R2, P0 ;  /* 0x000000ffff027224 */ /* 0x000fc800000e0e02 */
[----:B------:R-:W-:-:S04]  /*1fd70*/  IMAD R2, R2, UR6, RZ ;  /* 0x0000000602027c24 */ /* 0x000fc8000f8e02ff */
[----:B------:R-:W-:Y:S02]  /*1fd80*/  IMAD R5, R11, UR7, R2 ;  /* 0x000000070b057c24 */ /* 0x000fe4000f8e0202 */
[----:B------:R-:W-:-:S04]  /*1fd90*/  IMAD.MOV.U32 R2, RZ, RZ, R12 ;  /* 0x000000ffff027224 */ /* 0x000fc800078e000c */
[----:B------:R-:W-:Y:S01]  /*1fda0*/  IMAD.WIDE.U32 R2, R11, UR6, R2 ;  /* 0x000000060b027c25 */ /* 0x000fe2000f8e0002 */
[----:B------:R-:W-:Y:S02]  /*1fdb0*/  ULDC.64 UR6, c[0x0][0x640] ;  /* 0x0001900000067ab9 */ /* 0x000fe40000000a00 */
[----:B------:R-:W-:Y:S01]  /*1fdc0*/  ISETP.NE.U32.AND P0, PT, RZ, UR6, PT ;  /* 0x00000006ff007c0c */ /* 0x000fe2000bf05070 */
[----:B------:R-:W-:-:S03]  /*1fdd0*/  IMAD.IADD R3, R3, 0x1, R5 ;  /* 0x0000000103037824 */ /* 0x000fc600078e0205 */
[----:B------:R-:W-:Y:S02]  /*1fde0*/  ISETP.NE.AND.EX P0, PT, RZ, UR7, PT, P0 ;  /* 0x00000007ff007c0c */ /* 0x000fe4000bf05300 */
[--C-:B------:R-:W-:Y:S02]  /*1fdf0*/  SHF.R.U64 R11, R2, UR5, R3.reuse ;  /* 0x00000005020b7c19 */ /* 0x100fe40008001203 */
[----:B------:R-:W-:Y:S01]  /*1fe00*/  SHF.R.U32.HI R2, RZ, UR5, R3 ;  /* 0x00000005ff027c19 */ /* 0x000fe20008011603 */
[----:B------:R-:W-:-:S03]  /*1fe10*/  ULDC UR5, c[0x0][0x608] ;  /* 0x0001820000057ab9 */ /* 0x000fc60000000800 */
[--C-:B------:R-:W-:Y:S02]  /*1fe20*/  SHF.R.U64 R12, R11, UR5, R2.reuse ;  /* 0x000000050b0c7c19 */ /* 0x100fe40008001202 */
[----:B------:R-:W-:Y:S01]  /*1fe30*/  SHF.R.U32.HI R3, RZ, UR5, R2 ;  /* 0x00000005ff037c19 */ /* 0x000fe20008011602 */
[----:B------:R-:W-:-:S03]  /*1fe40*/  ULDC UR5, c[0x0][0x658] ;  /* 0x0001960000057ab9 */ /* 0x000fc60000000800 */
[--C-:B------:R-:W-:Y:S02]  /*1fe50*/  SHF.R.U64 R13, R12, UR5, R3.reuse ;  /* 0x000000050c0d7c19 */ /* 0x100fe40008001203 */
[----:B------:R-:W-:-:S03]  /*1fe60*/  SHF.R.U32.HI R3, RZ, UR5, R3 ;  /* 0x00000005ff037c19 */ /* 0x000fc60008011603 */
        /* <DEDUP_REMOVED lines=12> */
.L_x_763:
[----:B------:R-:W-:Y:S01]  /*1ff30*/  ULDC UR5, c[0x0][0x648] ;  /* 0x0001920000057ab9 */ /* 0x000fe20000000800 */
[----:B------:R-:W-:Y:S02]  /*1ff40*/  LOP3.LUT R12, R12, UR17, RZ, 0xc0, !PT ;  /* 0x000000110c0c7c12 */ /* 0x000fe4000f8ec0ff */
[----:B------:R-:W-:Y:S01]  /*1ff50*/  SHF.R.U64 R3, R2, UR5, R3 ;  /* 0x0000000502037c19 */ /* 0x000fe20008001203 */
[----:B------:R-:W-:-:S04]  /*1ff60*/  ULDC UR5, c[0x0][0x638] ;  /* 0x00018e0000057ab9 */ /* 0x000fc80000000800 */
[----:B------:R-:W-:Y:S02]  /*1ff70*/  IMAD.MOV R2, RZ, RZ, -R3 ;  /* 0x000000ffff027224 */ /* 0x000fe400078e0a03 */
[----:B------:R-:W-:Y:S02]  /*1ff80*/  IMAD R5, R3, UR18, R12 ;  /* 0x0000001203057c24 */ /* 0x000fe4000f8e020c */
[----:B------:R-:W-:Y:S01]  /*1ff90*/  IMAD R13, R2, UR5, R13 ;  /* 0x00000005020d7c24 */ /* 0x000fe2000f8e020d */
[----:B------:R-:W-:Y:S01]  /*1ffa0*/  ULDC UR5, c[0x0][0x610] ;  /* 0x0001840000057ab9 */ /* 0x000fe20000000800 */
[----:B------:R-:W-:Y:S01]  /*1ffb0*/  LOP3.LUT R2, R11, UR4, RZ, 0xc0, !PT ;  /* 0x000000040b027c12 */ /* 0x000fe2000f8ec0ff */
[----:B------:R-:W-:Y:S01]  /*1ffc0*/  IMAD R8, R5, UR5, R8 ;  /* 0x0000000505087c24 */ /* 0x000fe2000f8e0208 */
[----:B------:R-:W-:-:S03]  /*1ffd0*/  ULDC UR5, c[0x0][0x600] ;  /* 0x0001800000057ab9 */ /* 0x000fc60000000800 */
[----:B------:R-:W-:Y:S02]  /*1ffe0*/  IMAD R13, R13, UR5, R2 ;  /* 0x000000050d0d7c24 */ /* 0x000fe4000f8e0202 */
[----:B------:R-:W-:-:S03]  /*1fff0*/  IMAD.MOV.U32 R2, RZ, RZ, 0x1 ;  /* 0x00000001ff027424 */ /* 0x000fc600078e00ff */
[----:B------:R-:W-:Y:S02]  /*20000*/  SEL R5, R13, R8, !P2 ;  /* 0x000000080d057207 */ /* 0x000fe40005000000 */
[----:B------:R-:W-:-:S07]  /*20010*/  SEL R4, R8, R13, !P2 ;  /* 0x0000000d08047207 */ /* 0x000fce0005000000 */
.L_x_761:
[----:B------:R-:W-:Y:S05]  /*20020*/  BSYNC B1 ;  /* 0x0000000000017941 */ /* 0x000fea0003800000 */
.L_x_760:
[----:B------:R-:W-:-:S13]  /*20030*/  LOP3.LUT P0, RZ, R2, 0xff, RZ, 0xc0, !PT ;  /* 0x000000ff02ff7812 */ /* 0x000fda000780c0ff */
[----:B------:R-:W-:Y:S05]  /*20040*/  @P0 BRA `(.L_x_764) ;  /* 0xfffffff400200947 */ /* 0x000fea000383ffff */
[----:B------:R-:W-:Y:S05]  /*20050*/  BSYNC B0 ;  /* 0x0000000000007941 */ /* 0x000fea0003800000 */
.L_x_753:
[----:B------:R-:W-:-:S03]  /*20060*/  UMOV UR5, 0xffffffff ;  /* 0xffffffff00057882 */ /* 0x000fc60000000000 */
[----:B------:R-:W-:Y:S05]  /*20070*/  BRA.DIV UR5, `(.L_x_765) ;  /* 0x0000000a05207947 */ /* 0x000fea000b800000 */
[----:B------:R-:W-:-:S13]  /*20080*/  ELECT P6, URZ, PT ;  /* 0x00000000003f782f */ /* 0x000fda00038c0000 */
.L_x_786:
[----:B------:R-:W-:Y:S04]  /*20090*/  BSSY B0, `(.L_x_766) ;  /* 0x000006d000007945 */ /* 0x000fe80003800000 */
[----:B------:R-:W-:Y:S05]  /*200a0*/  @!P6 BRA `(.L_x_767) ;  /* 0x0000000400ace947 */ /* 0x000fea0003800000 */
[----:B------:R-:W2:Y:S02]  /*200b0*/  LDL R0, [R1+0x28c] ;  /* 0x00028c0001007983 */ /* 0x000ea40000100800 */
[----:B--2---:R-:W-:-:S13]  /*200c0*/  R2UR UR5, R0 ;  /* 0x00000000000572ca */ /* 0x004fda00000e0000 */
[----:B------:R-:W-:-:S04]  /*200d0*/  ULOP3.LUT UR5, UR5, 0x2, URZ, 0xfc, !UPT ;  /* 0x0000000205057892 */ /* 0x000fc8000f8efc3f */
[----:B------:R-:W-:-:S06]  /*200e0*/  UISETP.NE.AND UP0, UPT, UR5, 0x3, UPT ;  /* 0x000000030500788c */ /* 0x000fcc000bf05270 */
[----:B------:R-:W-:-:S13]  /*200f0*/  PLOP3.LUT P0, PT, PT, PT, UP0, 0x80, 0x0 ;  /* 0x000000000000781c */ /* 0x000fda0003f0f008 */
[----:B------:R-:W-:Y:S05]  /*20100*/  @!P0 BRA `(.L_x_768) ;  /* 0x0000000000048947 */ /* 0x000fea0003800000 */
[----:B------:R-:W-:Y:S01]  /*20110*/  BPT.TRAP 0x1 ;  /* 0x000000040000795c */ /* 0x000fe20000300000 */
.L_x_768:
[----:B------:R-:W0:Y:S01]  /*20120*/  S2R R3, SR_CgaCtaId ;  /* 0x0000000000037919 */ /* 0x000e220000008800 */
[----:B------:R-:W-:Y:S02]  /*20130*/  MOV R0, 0x400 ;  /* 0x0000040000007802 */ /* 0x000fe40000000f00 */
[----:B------:R-:W-:Y:S02]  /*20140*/  SHF.L.U32 R2, R6, 0x1f, RZ ;  /* 0x0000001f06027819 */ /* 0x000fe400000006ff */
[----:B0-----:R-:W-:-:S05]  /*20150*/  LEA R0, R3, R0, 0x18 ;  /* 0x0000000003007211 */ /* 0x001fca00078ec0ff */
[----:B------:R-:W-:-:S04]  /*20160*/  VIADD R0, R0, 0x58 ;  /* 0x0000005800007836 */ /* 0x000fc80000000000 */
[----:B------:R-:W-:-:S04]  /*20170*/  IMAD R3, R7, 0x8, R0 ;  /* 0x0000000807037824 */ /* 0x000fc800078e0200 */
[----:B------:R-:W0:Y:S02]  /*20180*/  SYNCS.PHASECHK.TRANS64.TRYWAIT P0, [R3+URZ], R2 ;  /* 0x00000002030075a7 */ /* 0x000e24000800017f */
[----:B0-----:R-:W-:Y:S05]  /*20190*/  @!P0 BRA `(.L_x_769) ;  /* 0x0000000400f88947 */ /* 0x001fea0003800000 */
.L_x_787:
[----:B------:R-:W-:-:S05]  /*201a0*/  VIADD R7, R7, 0x1 ;  /* 0x0000000107077836 */ /* 0x000fca0000000000 */
[----:B------:R-:W-:-:S04]  /*201b0*/  ISETP.NE.AND P0, PT, R7, 0xb, PT ;  /* 0x0000000b0700780c */ /* 0x000fc80003f05270 */
[----:B0-----:R-:W-:Y:S02]  /*201c0*/  SEL R3, RZ, 0x1, P0 ;  /* 0x00000001ff037807 */ /* 0x001fe40000000000 */
[----:B------:R-:W-:Y:S02]  /*201d0*/  SEL R7, R7, RZ, P0 ;  /* 0x000000ff07077207 */ /* 0x000fe40000000000 */
[----:B------:R-:W-:-:S03]  /*201e0*/  LOP3.LUT R6, R6, R3, RZ, 0x3c, !PT ;  /* 0x0000000306067212 */ /* 0x000fc600078e3cff */
[----:B------:R-:W-:Y:S01]  /*201f0*/  IMAD R3, R7, 0x8, R0 ;  /* 0x0000000807037824 */ /* 0x000fe200078e0200 */
[----:B------:R-:W-:-:S04]  /*20200*/  SHF.L.U32 R2, R6, 0x1f, RZ ;  /* 0x0000001f06027819 */ /* 0x000fc800000006ff */
[----:B------:R-:W0:Y:S02]  /*20210*/  SYNCS.PHASECHK.TRANS64.TRYWAIT P0, [R3+URZ], R2 ;  /* 0x00000002030075a7 */ /* 0x000e24000800017f */
[----:B0-----:R-:W-:Y:S05]  /*20220*/  @!P0 BRA `(.L_x_770) ;  /* 0x0000000400e88947 */ /* 0x001fea0003800000 */
.L_x_788:
[----:B0-----:R-:W-:-:S05]  /*20230*/  VIADD R2, R7, 0x1 ;  /* 0x0000000107027836 */ /* 0x001fca0000000000 */
[----:B------:R-:W-:-:S04]  /*20240*/  ISETP.NE.AND P0, PT, R2, 0xb, PT ;  /* 0x0000000b0200780c */ /* 0x000fc80003f05270 */
[----:B------:R-:W-:Y:S02]  /*20250*/  SEL R3, RZ, 0x1, P0 ;  /* 0x00000001ff037807 */ /* 0x000fe40000000000 */
[----:B------:R-:W-:Y:S02]  /*20260*/  SEL R5, R2, RZ, P0 ;  /* 0x000000ff02057207 */ /* 0x000fe40000000000 */
[----:B------:R-:W-:-:S03]  /*20270*/  LOP3.LUT R6, R6, R3, RZ, 0x3c, !PT ;  /* 0x0000000306067212 */ /* 0x000fc600078e3cff */
[----:B------:R-:W-:Y:S01]  /*20280*/  IMAD R3, R5, 0x8, R0 ;  /* 0x0000000805037824 */ /* 0x000fe200078e0200 */
[----:B------:R-:W-:-:S04]  /*20290*/  SHF.L.U32 R2, R6, 0x1f, RZ ;  /* 0x0000001f06027819 */ /* 0x000fc800000006ff */
[----:B------:R-:W0:Y:S02]  /*202a0*/  SYNCS.PHASECHK.TRANS64.TRYWAIT P0, [R3+URZ], R2 ;  /* 0x00000002030075a7 */ /* 0x000e24000800017f */
[----:B0-----:R-:W-:Y:S05]  /*202b0*/  @!P0 BRA `(.L_x_771) ;  /* 0x0000000400d88947 */ /* 0x001fea0003800000 */
.L_x_789:
        /* <DEDUP_REMOVED lines=9> */
.L_x_790:
        /* <DEDUP_REMOVED lines=9> */
.L_x_791:
        /* <DEDUP_REMOVED lines=9> */
.L_x_792:
        /* <DEDUP_REMOVED lines=9> */
.L_x_793:
        /* <DEDUP_REMOVED lines=9> */
.L_x_794:
        /* <DEDUP_REMOVED lines=9> */
.L_x_795:
        /* <DEDUP_REMOVED lines=9> */
.L_x_796:
[----:B0-----:R-:W-:-:S05]  /*206b0*/  VIADD R2, R5, 0x1 ;  /* 0x0000000105027836 */ /* 0x001fca0000000000 */
[----:B------:R-:W-:-:S04]  /*206c0*/  ISETP.NE.AND P0, PT, R2, 0xb, PT ;  /* 0x0000000b0200780c */ /* 0x000fc80003f05270 */
[----:B------:R-:W-:Y:S02]  /*206d0*/  SEL R4, RZ, 0x1, P0 ;  /* 0x00000001ff047807 */ /* 0x000fe40000000000 */
[----:B------:R-:W-:Y:S02]  /*206e0*/  SEL R3, R2, RZ, P0 ;  /* 0x000000ff02037207 */ /* 0x000fe40000000000 */
[----:B------:R-:W-:-:S03]  /*206f0*/  LOP3.LUT R4, R7, R4, RZ, 0x3c, !PT ;  /* 0x0000000407047212 */ /* 0x000fc600078e3cff */
[----:B------:R-:W-:Y:S01]  /*20700*/  IMAD R3, R3, 0x8, R0 ;  /* 0x0000000803037824 */ /* 0x000fe200078e0200 */
[----:B------:R-:W-:-:S07]  /*20710*/  SHF.L.U32 R0, R4, 0x1f, RZ ;  /* 0x0000001f04007819 */ /* 0x000fce00000006ff */
.L_x_779:
[----:B0-----:R0:W1:Y:S02]  /*20720*/  SYNCS.PHASECHK.TRANS64.TRYWAIT P0, [R3+URZ], R0 ;  /* 0x00000000030075a7 */ /* 0x001064000800017f */
[----:B-1----:R-:W-:Y:S05]  /*20730*/  @!P0 NANOSLEEP.SYNCS 0x989680 ;  /* 0x009896800000895d */ /* 0x002fea0003900000 */
[----:B------:R-:W1:Y:S02]  /*20740*/  @!P0 SYNCS.PHASECHK.TRANS64 P0, [R3+URZ], R0 ;  /* 0x00000000030085a7 */ /* 0x000e64000800007f */
[----:B-1----:R-:W-:Y:S05]  /*20750*/  @!P0 BRA `(.L_x_779) ;  /* 0xfffffffc00f08947 */ /* 0x002fea000383ffff */
.L_x_767:
[----:B------:R-:W-:Y:S05]  /*20760*/  BSYNC B0 ;  /* 0x0000000000007941 */ /* 0x000fea0003800000 */
.L_x_766:
[----:B------:R-:W-:Y:S05]  /*20770*/  EXIT ;  /* 0x000000000000794d */ /* 0x000fea0003800000 */
.L_x_22:
[----:B-1----:R1:W2:Y:S02]  /*20780*/  SYNCS.PHASECHK.TRANS64.TRYWAIT P1, [R3+URZ], R0 ;  /* 0x00000000030075a7 */ /* 0x0022a4000802017f */
[----:B--2---:R-:W-:Y:S05]  /*20790*/  @!P1 NANOSLEEP.SYNCS 0x989680 ;  /* 0x009896800000995d */ /* 0x004fea0003900000 */
[----:B------:R-:W2:Y:S02]  /*207a0*/  @!P1 SYNCS.PHASECHK.TRANS64 P1, [R3+URZ], R0 ;  /* 0x00000000030095a7 */ /* 0x000ea4000802007f */
[----:B--2---:R-:W-:Y:S05]  /*207b0*/  @!P1 BRA `(.L_x_22) ;  /* 0xfffffffc00f09947 */ /* 0x004fea000383ffff */
[----:B------:R-:W-:Y:S05]  /*207c0*/  BRA `(.L_x_21) ;  /* 0xfffffe1000287947 */ /* 0x000fea000383ffff */
.L_x_27:
[----:B-1----:R-:W-:-:S04]  /*207d0*/  IMAD.U32 R7, RZ, RZ, UR4 ;  /* 0x00000004ff077e24 */ /* 0x002fc8000f8e00ff */
[----:B------:R1:W2:Y:S03]  /*207e0*/  SYNCS.PHASECHK.TRANS64.TRYWAIT P1, [R7+URZ], R6 ;  /* 0x00000006070075a7 */ /* 0x0002a6000802017f */
[----:B--2---:R-:W-:Y:S05]  /*207f0*/  @!P1 NANOSLEEP.SYNCS 0x989680 ;  /* 0x009896800000995d */ /* 0x004fea0003900000 */
[----:B------:R-:W2:Y:S02]  /*20800*/  @!P1 SYNCS.PHASECHK.TRANS64 P1, [R7+URZ], R6 ;  /* 0x00000006070095a7 */ /* 0x000ea4000802007f */
[----:B--2---:R-:W-:Y:S05]  /*20810*/  @!P1 BRA `(.L_x_27) ;  /* 0xfffffffc00ec9947 */ /* 0x004fea000383ffff */
[----:B------:R-:W-:Y:S05]  /*20820*/  BRA `(.L_x_26) ;  /* 0xfffffe2800307947 */ /* 0x000fea000383ffff */
.L_x_754:
[----:B------:R-:W-:Y:S01]  /*20830*/  BSSY B1, `(.L_x_780) ;  /* 0x0000006000017945 */ /* 0x000fe20003800000 */
[----:B------:R-:W-:-:S07]  /*20840*/  IMAD.MOV.U32 R15, RZ, RZ, -0x1 ;  /* 0xffffffffff0f7424 */ /* 0x000fce00078e00ff */
[----:B------:R-:W-:Y:S05]  /*20850*/  WARPSYNC.COLLECTIVE R15, `(.L_x_781) ;  /* 0x000000000f0c7348 */ /* 0x000fea0003c00000 */
[----:B------:R-:W-:Y:S02]  /*20860*/  ELECT P6, UR62, PT ;  /* 0x00000000003e782f */ /* 0x000fe400038c0000 */
[----:B------:R-:W-:Y:S01]  /*20870*/  MOV R14, UR62 ;  /* 0x0000003e000e7c02 */ /* 0x000fe20008000f00 */
[----:B------:R-:W-:Y:S10]  /*20880*/  ENDCOLLECTIVE ;  /* 0x000000000000791b */ /* 0x000ff40003800000 */
.L_x_781:
[----:B------:R-:W-:Y:S05]  /*20890*/  BSYNC B1 ;  /* 0x0000000000017941 */ /* 0x000fea0003800000 */
.L_x_780:
[----:B------:R-:W-:Y:S05]  /*208a0*/  BRA `(.L_x_782) ;  /* 0xffffffec00147947 */ /* 0x000fea000383ffff */
.L_x_757:
[----:B0-----:R0:W1:Y:S02]  /*208b0*/  SYNCS.PHASECHK.TRANS64.TRYWAIT P0, [R12+URZ+0x58], R13 ;  /* 0x0000580d0c0075a7 */ /* 0x001064000800017f */
[----:B-1----:R-:W-:Y:S05]  /*208c0*/  @!P0 NANOSLEEP.SYNCS 0x989680 ;  /* 0x009896800000895d */ /* 0x002fea0003900000 */
[----:B------:R-:W1:Y:S02]  /*208d0*/  @!P0 SYNCS.PHASECHK.TRANS64 P0, [R12+URZ+0x58], R13 ;  /* 0x0000580d0c0085a7 */ /* 0x000e64000800007f */
[----:B-1----:R-:W-:Y:S05]  /*208e0*/  @!P0 BRA `(.L_x_757) ;  /* 0xfffffffc00f08947 */ /* 0x002fea000383ffff */
[----:B------:R-:W-:Y:S05]  /*208f0*/  BRA `(.L_x_783) ;  /* 0xffffffec00487947 */ /* 0x000fea000383ffff */
.L_x_765:
[----:B------:R-:W-:Y:S01]  /*20900*/  BSSY B0, `(.L_x_784) ;  /* 0x0000006000007945 */ /* 0x000fe20003800000 */
[----:B------:R-:W-:-:S07]  /*20910*/  IMAD.MOV.U32 R15, RZ, RZ, -0x1 ;  /* 0xffffffffff0f7424 */ /* 0x000fce00078e00ff */
[----:B------:R-:W-:Y:S05]  /*20920*/  WARPSYNC.COLLECTIVE R15, `(.L_x_785) ;  /* 0x000000000f0c7348 */ /* 0x000fea0003c00000 */
[----:B------:R-:W-:Y:S02]  /*20930*/  ELECT P6, UR62, PT ;  /* 0x00000000003e782f */ /* 0x000fe400038c0000 */
[----:B------:R-:W-:Y:S01]  /*20940*/  MOV R14, UR62 ;  /* 0x0000003e000e7c02 */ /* 0x000fe20008000f00 */
[----:B------:R-:W-:Y:S10]  /*20950*/  ENDCOLLECTIVE ;  /* 0x000000000000791b */ /* 0x000ff40003800000 */
.L_x_785:
[----:B------:R-:W-:Y:S05]  /*20960*/  BSYNC B0 ;  /* 0x0000000000007941 */ /* 0x000fea0003800000 */
.L_x_784:
[----:B------:R-:W-:Y:S05]  /*20970*/  BRA `(.L_x_786) ;  /* 0xfffffff400c47947 */ /* 0x000fea000383ffff */
.L_x_769:
[----:B0-----:R0:W1:Y:S02]  /*20980*/  SYNCS.PHASECHK.TRANS64.TRYWAIT P0, [R3+URZ], R2 ;  /* 0x00000002030075a7 */ /* 0x001064000800017f */
[----:B-1----:R-:W-:Y:S05]  /*20990*/  @!P0 NANOSLEEP.SYNCS 0x989680 ;  /* 0x009896800000895d */ /* 0x002fea0003900000 */
[----:B------:R-:W1:Y:S02]  /*209a0*/  @!P0 SYNCS.PHASECHK.TRANS64 P0, [R3+URZ], R2 ;  /* 0x00000002030085a7 */ /* 0x000e64000800007f */
[----:B-1----:R-:W-:Y:S05]  /*209b0*/  @!P0 BRA `(.L_x_769) ;  /* 0xfffffffc00f08947 */ /* 0x002fea000383ffff */
[----:B------:R-:W-:Y:S05]  /*209c0*/  BRA `(.L_x_787) ;  /* 0xfffffff400f47947 */ /* 0x000fea000383ffff */
.L_x_770:
[----:B0-----:R0:W1:Y:S02]  /*209d0*/  SYNCS.PHASECHK.TRANS64.TRYWAIT P0, [R3+URZ], R2 ;  /* 0x00000002030075a7 */ /* 0x001064000800017f */
[----:B-1----:R-:W-:Y:S05]  /*209e0*/  @!P0 NANOSLEEP.SYNCS 0x989680 ;  /* 0x009896800000895d */ /* 0x002fea0003900000 */
[----:B------:R-:W1:Y:S02]  /*209f0*/  @!P0 SYNCS.PHASECHK.TRANS64 P0, [R3+URZ], R2 ;  /* 0x00000002030085a7 */ /* 0x000e64000800007f */
[----:B-1----:R-:W-:Y:S05]  /*20a00*/  @!P0 BRA `(.L_x_770) ;  /* 0xfffffffc00f08947 */ /* 0x002fea000383ffff */
[----:B------:R-:W-:Y:S05]  /*20a10*/  BRA `(.L_x_788) ;  /* 0xfffffff800047947 */ /* 0x000fea000383ffff */
.L_x_771:
[----:B0-----:R0:W1:Y:S02]  /*20a20*/  SYNCS.PHASECHK.TRANS64.TRYWAIT P0, [R3+URZ], R2 ;  /* 0x00000002030075a7 */ /* 0x001064000800017f */
[----:B-1----:R-:W-:Y:S05]  /*20a30*/  @!P0 NANOSLEEP.SYNCS 0x989680 ;  /* 0x009896800000895d */ /* 0x002fea0003900000 */
[----:B------:R-:W1:Y:S02]  /*20a40*/  @!P0 SYNCS.PHASECHK.TRANS64 P0, [R3+URZ], R2 ;  /* 0x00000002030085a7 */ /* 0x000e64000800007f */
[----:B-1----:R-:W-:Y:S05]  /*20a50*/  @!P0 BRA `(.L_x_771) ;  /* 0xfffffffc00f08947 */ /* 0x002fea000383ffff */
[----:B------:R-:W-:Y:S05]  /*20a60*/  BRA `(.L_x_789) ;  /* 0xfffffff800147947 */ /* 0x000fea000383ffff */
.L_x_772:
[----:B0-----:R0:W1:Y:S02]  /*20a70*/  SYNCS.PHASECHK.TRANS64.TRYWAIT P0, [R3+URZ], R2 ;  /* 0x00000002030075a7 */ /* 0x001064000800017f */
[----:B-1----:R-:W-:Y:S05]  /*20a80*/  @!P0 NANOSLEEP.SYNCS 0x989680 ;  /* 0x009896800000895d */ /* 0x002fea0003900000 */
[----:B------:R-:W1:Y:S02]  /*20a90*/  @!P0 SYNCS.PHASECHK.TRANS64 P0, [R3+URZ], R2 ;  /* 0x00000002030085a7 */ /* 0x000e64000800007f */
[----:B-1----:R-:W-:Y:S05]  /*20aa0*/  @!P0 BRA `(.L_x_772) ;  /* 0xfffffffc00f08947 */ /* 0x002fea000383ffff */
[----:B------:R-:W-:Y:S05]  /*20ab0*/  BRA `(.L_x_790) ;  /* 0xfffffff800247947 */ /* 0x000fea000383ffff */
.L_x_773:
[----:B0-----:R0:W1:Y:S02]  /*20ac0*/  SYNCS.PHASECHK.TRANS64.TRYWAIT P0, [R3+URZ], R2 ;  /* 0x00000002030075a7 */ /* 0x001064000800017f */
[----:B-1----:R-:W-:Y:S05]  /*20ad0*/  @!P0 NANOSLEEP.SYNCS 0x989680 ;  /* 0x009896800000895d */ /* 0x002fea0003900000 */
[----:B------:R-:W1:Y:S02]  /*20ae0*/  @!P0 SYNCS.PHASECHK.TRANS64 P0, [R3+URZ], R2 ;  /* 0x00000002030085a7 */ /* 0x000e64000800007f */
[----:B-1----:R-:W-:Y:S05]  /*20af0*/  @!P0 BRA `(.L_x_773) ;  /* 0xfffffffc00f08947 */ /* 0x002fea000383ffff */
[----:B------:R-:W-:Y:S05]  /*20b00*/  BRA `(.L_x_791) ;  /* 0xfffffff800347947 */ /* 0x000fea000383ffff */
.L_x_774:
[----:B0-----:R0:W1:Y:S02]  /*20b10*/  SYNCS.PHASECHK.TRANS64.TRYWAIT P0, [R3+URZ], R2 ;  /* 0x00000002030075a7 */ /* 0x001064000800017f */
[----:B-1----:R-:W-:Y:S05]  /*20b20*/  @!P0 NANOSLEEP.SYNCS 0x989680 ;  /* 0x009896800000895d */ /* 0x002fea0003900000 */
[----:B------:R-:W1:Y:S02]  /*20b30*/  @!P0 SYNCS.PHASECHK.TRANS64 P0, [R3+URZ], R2 ;  /* 0x00000002030085a7 */ /* 0x000e64000800007f */
[----:B-1----:R-:W-:Y:S05]  /*20b40*/  @!P0 BRA `(.L_x_774) ;  /* 0xfffffffc00f08947 */ /* 0x002fea000383ffff */
[----:B------:R-:W-:Y:S05]  /*20b50*/  BRA `(.L_x_792) ;  /* 0xfffffff800447947 */ /* 0x000fea000383ffff */
.L_x_775:
[----:B0-----:R0:W1:Y:S02]  /*20b60*/  SYNCS.PHASECHK.TRANS64.TRYWAIT P0, [R3+URZ], R2 ;  /* 0x00000002030075a7 */ /* 0x001064000800017f */
[----:B-1----:R-:W-:Y:S05]  /*20b70*/  @!P0 NANOSLEEP.SYNCS 0x989680 ;  /* 0x009896800000895d */ /* 0x002fea0003900000 */
[----:B------:R-:W1:Y:S02]  /*20b80*/  @!P0 SYNCS.PHASECHK.TRANS64 P0, [R3+URZ], R2 ;  /* 0x00000002030085a7 */ /* 0x000e64000800007f */
[----:B-1----:R-:W-:Y:S05]  /*20b90*/  @!P0 BRA `(.L_x_775) ;  /* 0xfffffffc00f08947 */ /* 0x002fea000383ffff */
[----:B------:R-:W-:Y:S05]  /*20ba0*/  BRA `(.L_x_793) ;  /* 0xfffffff800547947 */ /* 0x000fea000383ffff */
.L_x_776:
[----:B0-----:R0:W1:Y:S02]  /*20bb0*/  SYNCS.PHASECHK.TRANS64.TRYWAIT P0, [R3+URZ], R2 ;  /* 0x00000002030075a7 */ /* 0x001064000800017f */
[----:B-1----:R-:W-:Y:S05]  /*20bc0*/  @!P0 NANOSLEEP.SYNCS 0x989680 ;  /* 0x009896800000895d */ /* 0x002fea0003900000 */
[----:B------:R-:W1:Y:S02]  /*20bd0*/  @!P0 SYNCS.PHASECHK.TRANS64 P0, [R3+URZ], R2 ;  /* 0x00000002030085a7 */ /* 0x000e64000800007f */
[----:B-1----:R-:W-:Y:S05]  /*20be0*/  @!P0 BRA `(.L_x_776) ;  /* 0xfffffffc00f08947 */ /* 0x002fea000383ffff */
[----:B------:R-:W-:Y:S05]  /*20bf0*/  BRA `(.L_x_794) ;  /* 0xfffffff800647947 */ /* 0x000fea000383ffff */
.L_x_777:
[----:B0-----:R0:W1:Y:S02]  /*20c00*/  SYNCS.PHASECHK.TRANS64.TRYWAIT P0, [R3+URZ], R2 ;  /* 0x00000002030075a7 */ /* 0x001064000800017f */
[----:B-1----:R-:W-:Y:S05]  /*20c10*/  @!P0 NANOSLEEP.SYNCS 0x989680 ;  /* 0x009896800000895d */ /* 0x002fea0003900000 */
[----:B------:R-:W1:Y:S02]  /*20c20*/  @!P0 SYNCS.PHASECHK.TRANS64 P0, [R3+URZ], R2 ;  /* 0x00000002030085a7 */ /* 0x000e64000800007f */
[----:B-1----:R-:W-:Y:S05]  /*20c30*/  @!P0 BRA `(.L_x_777) ;  /* 0xfffffffc00f08947 */ /* 0x002fea000383ffff */
[----:B------:R-:W-:Y:S05]  /*20c40*/  BRA `(.L_x_795) ;  /* 0xfffffff800747947 */ /* 0x000fea000383ffff */
.L_x_778:
[----:B0-----:R0:W1:Y:S02]  /*20c50*/  SYNCS.PHASECHK.TRANS64.TRYWAIT P0, [R3+URZ], R2 ;  /* 0x00000002030075a7 */ /* 0x001064000800017f */
[----:B-1----:R-:W-:Y:S05]  /*20c60*/  @!P0 NANOSLEEP.SYNCS 0x989680 ;  /* 0x009896800000895d */ /* 0x002fea0003900000 */
[----:B------:R-:W1:Y:S02]  /*20c70*/  @!P0 SYNCS.PHASECHK.TRANS64 P0, [R3+URZ], R2 ;  /* 0x00000002030085a7 */ /* 0x000e64000800007f */
[----:B-1----:R-:W-:Y:S05]  /*20c80*/  @!P0 BRA `(.L_x_778) ;  /* 0xfffffffc00f08947 */ /* 0x002fea000383ffff */
[----:B------:R-:W-:Y:S05]  /*20c90*/  BRA `(.L_x_796) ;  /* 0xfffffff800847947 */ /* 0x000fea000383ffff */
.L_x_797:
[----:B------:R-:W-:-:S00]  /*20ca0*/  BRA `(.L_x_797) ;  /* 0xfffffffc00fc7947 */ /* 0x000fc0000383ffff */
[----:B------:R-:W-:-:S00]  /*20cb0*/  NOP ;  /* 0x0000000000007918 */ /* 0x000fc00000000000 */
        /* <DEDUP_REMOVED lines=12> */
.L_x_798:


//--------------------- .nv.global.init           --------------------------
	.section	.nv.global.init,"aw",@progbits
.nv.global.init:
	.type		$str$22,@object
	.size		$str$22,($str$23 - $str$22)
$str$22:
        /*0000*/ 	.byte	0x6b, 0x5f, 0x74, 0x69, 0x6c, 0x65, 0x5f, 0x63, 0x6f, 0x75, 0x6e, 0x74, 0x20, 0x3e, 0x3d, 0x20
        /*0010*/ 	.byte	0x31, 0x00
	.type		$str$23,@object
	.size		$str$23,(__unnamed_1 - $str$23)
$str$23:
        /*0012*/ 	.byte	0x2f, 0x74, 0x6d, 0x70, 0x2f, 0x63, 0x75, 0x74, 0x6c, 0x61, 0x73, 0x73, 0x5f, 0x73, 0x77, 0x65
        /*0022*/ 	.byte	0x65, 0x70, 0x5f, 0x73, 0x72, 0x63, 0x2f, 0x69, 0x6e, 0x63, 0x6c, 0x75, 0x64, 0x65, 0x2f, 0x63
        /*0032*/ 	.byte	0x75, 0x74, 0x6c, 0x61, 0x73, 0x73, 0x2f, 0x67, 0x65, 0x6d, 0x6d, 0x2f, 0x63, 0x6f, 0x6c, 0x6c
        /*0042*/ 	.byte	0x65, 0x63, 0x74, 0x69, 0x76, 0x65, 0x2f, 0x73, 0x6d, 0x39, 0x30, 0x5f, 0x6d, 0x6d, 0x61, 0x5f
        /*0052*/ 	.byte	0x74, 0x6d, 0x61, 0x5f, 0x67, 0x6d, 0x6d, 0x61, 0x5f, 0x73, 0x73, 0x5f, 0x77, 0x61, 0x72, 0x70
        /*0062*/ 	.byte	0x73, 0x70, 0x65, 0x63, 0x69, 0x61, 0x6c, 0x69, 0x7a, 0x65, 0x64, 0x2e, 0x68, 0x70, 0x70, 0x00
	.type		__unnamed_1,@object
	.size		__unnamed_1,(.L_0 - __unnamed_1)
__unnamed_1:
        /* <DEDUP_REMOVED lines=182> */
        /*0bd2*/ 	.byte	0x00
.L_0:


//--------------------- .nv.shared._ZN7cutlass13device_kernelINS_4gemm6kernel13GemmUniversalIN4cute5tupleIJiiiiEEENS1_10collective13CollectiveMmaINS1_34MainloopSm90TmaGmmaWarpSpecializedILi11ENS5_IJNS4_1CILi2EEENSA_ILi1EEESC_EEENS1_35KernelTmaWarpSpecializedCooperativeEEENS5_IJNSA_ILi384EEENSA_ILi240EEENSA_ILi16EEEEEENS_10bfloat16_tENS5_IJlSC_lEEESK_SL_NS4_8TiledMMAINS4_8MMA_AtomIJNS4_4SM904GMMA27MMA_64x16x16_F32BF16BF16_SSILNSP_5MajorE0ELSR_0ELNSP_7ScaleInE1ELSS_1EEEEEENS4_6LayoutISD_NS5_IJSC_NSA_ILi0EEESW_EEEEENS5_IJNS4_10UnderscoreESZ_SZ_EEEEENS4_13SM90_TMA_LOADENS4_14ComposedLayoutINS4_7SwizzleILi1ELi4ELi3EEENS4_18smem_ptr_flag_bitsILi16EEENSV_INS5_IJNSA_ILi8EEESI_EEENS5_IJSI_SC_EEEEEEEvNS4_8identityENS4_23SM90_TMA_LOAD_MULTICASTES1C_vS1D_EENS_8epilogue10collective6detail29Sm90TmaWarpSpecializedAdapterINS1H_15DefaultEpilogueISK_SL_SL_NS1G_6thread17LinearCombinationISK_Li1EffLNS1L_9ScaleType4KindE0ELNS_15FloatRoundStyleE2ESK_EENS1_15EpilogueDefaultEEEEEvvEEEEvNT_6ParamsE --------------------------
	.section	.nv.shared._ZN7cutlass13device_kernelINS_4gemm6kernel13GemmUniversalIN4cute5tupleIJiiiiEEENS1_10collective13CollectiveMmaINS1_34MainloopSm90TmaGmmaWarpSpecializedILi11ENS5_IJNS4_1CILi2EEENSA_ILi1EEESC_EEENS1_35KernelTmaWarpSpecializedCooperativeEEENS5_IJNSA_ILi384EEENSA_ILi240EEENSA_ILi16EEEEEENS_10bfloat16_tENS5_IJlSC_lEEESK_SL_NS4_8TiledMMAINS4_8MMA_AtomIJNS4_4SM904GMMA27MMA_64x16x16_F32BF16BF16_SSILNSP_5MajorE0ELSR_0ELNSP_7ScaleInE1ELSS_1EEEEEENS4_6LayoutISD_NS5_IJSC_NSA_ILi0EEESW_EEEEENS5_IJNS4_10UnderscoreESZ_SZ_EEEEENS4_13SM90_TMA_LOADENS4_14ComposedLayoutINS4_7SwizzleILi1ELi4ELi3EEENS4_18smem_ptr_flag_bitsILi16EEENSV_INS5_IJNSA_ILi8EEESI_EEENS5_IJSI_SC_EEEEEEEvNS4_8identityENS4_23SM90_TMA_LOAD_MULTICASTES1C_vS1D_EENS_8epilogue10collective6detail29Sm90TmaWarpSpecializedAdapterINS1H_15DefaultEpilogueISK_SL_SL_NS1G_6thread17LinearCombinationISK_Li1EffLNS1L_9ScaleType4KindE0ELNS_15FloatRoundStyleE2ESK_EENS1_15EpilogueDefaultEEEEEvvEEEEvNT_6ParamsE,"aw",@nobits
	.sectionflags	@""
	.align	16
	.zero		1024


//--------------------- .nv.shared.reserved.0     --------------------------
	.section	.nv.shared.reserved.0,"aw",@nobits
	.weak		__nv_reservedSMEM_offset_0_alias
	.size		__nv_reservedSMEM_offset_0_alias, 0, 0
	.other		__nv_reservedSMEM_offset_0_alias,@"STO_CUDA_RESERVED_SHARED STV_DEFAULT"
__nv_reservedSMEM_offset_0_alias:
	.zero		0


//--------------------- .nv.global                --------------------------
	.section	.nv.global,"aw",@nobits
.nv.global:
	.type		_ZN39_INTERNAL_03bdf808_4_k_cu_ff68c202_68784cute1_E,@object
	.size		_ZN39_INTERNAL_03bdf808_4_k_cu_ff68c202_68784cute1_E,(_ZN39_INTERNAL_03bdf808_4_k_cu_ff68c202_68784cuda3std3__45__cpo6cbeginE - _ZN39_INTERNAL_03bdf808_4_k_cu_ff68c202_68784cute1_E)
_ZN39_INTERNAL_03bdf808_4_k_cu_ff68c202_68784cute1_E:
	.zero		1
	.type		_ZN39_INTERNAL_03bdf808_4_k_cu_ff68c202_68784cuda3std3__45__cpo6cbeginE,@object
	.size		_ZN39_INTERNAL_03bdf808_4_k_cu_ff68c202_68784cuda3std3__45__cpo6cbeginE,(_ZN39_INTERNAL_03bdf808_4_k_cu_ff68c202_68784cuda3std3__48in_placeE - _ZN39_INTERNAL_03bdf808_4_k_cu_ff68c202_68784cuda3std3__45__cpo6cbeginE)
_ZN39_INTERNAL_03bdf808_4_k_cu_ff68c202_68784cuda3std3__45__cpo6cbeginE:
	.zero		1
	.type		_ZN39_INTERNAL_03bdf808_4_k_cu_ff68c202_68784cuda3std3__48in_placeE,@object
	.size		_ZN39_INTERNAL_03bdf808_4_k_cu_ff68c202_68784cuda3std3__48in_placeE,(_ZN39_INTERNAL_03bdf808_4_k_cu_ff68c202_68784cuda3std6ranges3__45__cpo9iter_moveE - _ZN39_INTERNAL_03bdf808_4_k_cu_ff68c202_68784cuda3std3__48in_placeE)
_ZN39_INTERNAL_03bdf808_4_k_cu_ff68c202_68784cuda3std3__48in_placeE:
	.zero		1
	.type		_ZN39_INTERNAL_03bdf808_4_k_cu_ff68c202_68784cuda3std6ranges3__45__cpo9iter_moveE,@object
	.size		_ZN39_INTERNAL_03bdf808_4_k_cu_ff68c202_68784cuda3std6ranges3__45__cpo9iter_moveE,(_ZN39_INTERNAL_03bdf808_4_k_cu_ff68c202_68784cuda3std3__45__cpo5beginE - _ZN39_INTERNAL_03bdf808_4_k_cu_ff68c202_68784cuda3std6ranges3__45__cpo9iter_moveE)
_ZN39_INTERNAL_03bdf808_4_k_cu_ff68c202_68784cuda3std6ranges3__45__cpo9iter_moveE:
	.zero		1
	.type		_ZN39_INTERNAL_03bdf808_4_k_cu_ff68c202_68784cuda3std3__45__cpo5beginE,@object
	.size		_ZN39_INTERNAL_03bdf808_4_k_cu_ff68c202_68784cuda3std3__45__cpo5beginE,(_ZN39_INTERNAL_03bdf808_4_k_cu_ff68c202_68784cuda3std3__441_GLOBAL__N__03bdf808_4_k_cu_ff68c202_68786ignoreE - _ZN39_INTERNAL_03bdf808_4_k_cu_ff68c202_68784cuda3std3__45__cpo5beginE)
_ZN39_INTERNAL_03bdf808_4_k_cu_ff68c202_68784cuda3std3__45__cpo5beginE:
	.zero		1
	.type		_ZN39_INTERNAL_03bdf808_4_k_cu_ff68c202_68784cuda3std3__441_GLOBAL__N__03bdf808_4_k_cu_ff68c202_68786ignoreE,@object
	.size		_ZN39_INTERNAL_03bdf808_4_k_cu_ff68c202_68784cuda3std3__441_GLOBAL__N__03bdf808_4_k_cu_ff68c202_68786ignoreE,(_ZN39_INTERNAL_03bdf808_4_k_cu_ff68c202_68784cute7productE - _ZN39_INTERNAL_03bdf808_4_k_cu_ff68c202_68784cuda3std3__441_GLOBAL__N__03bdf808_4_k_cu_ff68c202_68786ignoreE)
_ZN39_INTERNAL_03bdf808_4_k_cu_ff68c202_68784cuda3std3__441_GLOBAL__N__03bdf808_4_k_cu_ff68c202_68786ignoreE:
	.zero		1
	.type		_ZN39_INTERNAL_03bdf808_4_k_cu_ff68c202_68784cute7productE,@object
	.size		_ZN39_INTERNAL_03bdf808_4_k_cu_ff68c202_68784cute7productE,(_ZN39_INTERNAL_03bdf808_4_k_cu_ff68c202_68784cuda3std3__45__cpo3endE - _ZN39_INTERNAL_03bdf808_4_k_cu_ff68c202_68784cute7productE)
_ZN39_INTERNAL_03bdf808_4_k_cu_ff68c202_68784cute7productE:
	.zero		1
	.type		_ZN39_INTERNAL_03bdf808_4_k_cu_ff68c202_68784cuda3std3__45__cpo3endE,@object
	.size		_ZN39_INTERNAL_03bdf808_4_k_cu_ff68c202_68784cuda3std3__45__cpo3endE,(_ZN39_INTERNAL_03bdf808_4_k_cu_ff68c202_68784cuda3std3__419piecewise_constructE - _ZN39_INTERNAL_03bdf808_4_k_cu_ff68c202_68784cuda3std3__45__cpo3endE)
_ZN39_INTERNAL_03bdf808_4_k_cu_ff68c202_68784cuda3std3__45__cpo3endE:
	.zero		1
	.type		_ZN39_INTERNAL_03bdf808_4_k_cu_ff68c202_68784cuda3std3__419piecewise_constructE,@object
	.size		_ZN39_INTERNAL_03bdf808_4_k_cu_ff68c202_68784cuda3std3__419piecewise_constructE,(_ZN39_INTERNAL_03bdf808_4_k_cu_ff68c202_68784cuda3std3__45__cpo4cendE - _ZN39_INTERNAL_03bdf808_4_k_cu_ff68c202_68784cuda3std3__419piecewise_constructE)
_ZN39_INTERNAL_03bdf808_4_k_cu_ff68c202_68784cuda3std3__419piecewise_constructE:
	.zero		1
	.type		_ZN39_INTERNAL_03bdf808_4_k_cu_ff68c202_68784cuda3std3__45__cpo4cendE,@object
	.size		_ZN39_INTERNAL_03bdf808_4_k_cu_ff68c202_68784cuda3std3__45__cpo4cendE,(_ZN39_INTERNAL_03bdf808_4_k_cu_ff68c202_68784cuda3std6ranges3__45__cpo4swapE - _ZN39_INTERNAL_03bdf808_4_k_cu_ff68c202_68784cuda3std3__45__cpo4cendE)
_ZN39_INTERNAL_03bdf808_4_k_cu_ff68c202_68784cuda3std3__45__cpo4cendE:
	.zero		1
	.type		_ZN39_INTERNAL_03bdf808_4_k_cu_ff68c202_68784cuda3std6ranges3__45__cpo4swapE,@object
	.size		_ZN39_INTERNAL_03bdf808_4_k_cu_ff68c202_68784cuda3std6ranges3__45__cpo4swapE,(.L_8 - _ZN39_INTERNAL_03bdf808_4_k_cu_ff68c202_68784cuda3std6ranges3__45__cpo4swapE)
_ZN39_INTERNAL_03bdf808_4_k_cu_ff68c202_68784cuda3std6ranges3__45__cpo4swapE:
	.zero		1
.L_8:


//--------------------- .nv.constant0._ZN7cutlass13device_kernelINS_4gemm6kernel13GemmUniversalIN4cute5tupleIJiiiiEEENS1_10collective13CollectiveMmaINS1_34MainloopSm90TmaGmmaWarpSpecializedILi11ENS5_IJNS4_1CILi2EEENSA_ILi1EEESC_EEENS1_35KernelTmaWarpSpecializedCooperativeEEENS5_IJNSA_ILi384EEENSA_ILi240EEENSA_ILi16EEEEEENS_10bfloat16_tENS5_IJlSC_lEEESK_SL_NS4_8TiledMMAINS4_8MMA_AtomIJNS4_4SM904GMMA27MMA_64x16x16_F32BF16BF16_SSILNSP_5MajorE0ELSR_0ELNSP_7ScaleInE1ELSS_1EEEEEENS4_6LayoutISD_NS5_IJSC_NSA_ILi0EEESW_EEEEENS5_IJNS4_10UnderscoreESZ_SZ_EEEEENS4_13SM90_TMA_LOADENS4_14ComposedLayoutINS4_7SwizzleILi1ELi4ELi3EEENS4_18smem_ptr_flag_bitsILi16EEENSV_INS5_IJNSA_ILi8EEESI_EEENS5_IJSI_SC_EEEEEEEvNS4_8identityENS4_23SM90_TMA_LOAD_MULTICASTES1C_vS1D_EENS_8epilogue10collective6detail29Sm90TmaWarpSpecializedAdapterINS1H_15DefaultEpilogueISK_SL_SL_NS1G_6thread17LinearCombinationISK_Li1EffLNS1L_9ScaleType4KindE0ELNS_15FloatRoundStyleE2ESK_EENS1_15EpilogueDefaultEEEEEvvEEEEvNT_6ParamsE --------------------------
	.section	.nv.constant0._ZN7cutlass13device_kernelINS_4gemm6kernel13GemmUniversalIN4cute5tupleIJiiiiEEENS1_10collective13CollectiveMmaINS1_34MainloopSm90TmaGmmaWarpSpecializedILi11ENS5_IJNS4_1CILi2EEENSA_ILi1EEESC_EEENS1_35KernelTmaWarpSpecializedCooperativeEEENS5_IJNSA_ILi384EEENSA_ILi240EEENSA_ILi16EEEEEENS_10bfloat16_tENS5_IJlSC_lEEESK_SL_NS4_8TiledMMAINS4_8MMA_AtomIJNS4_4SM904GMMA27MMA_64x16x16_F32BF16BF16_SSILNSP_5MajorE0ELSR_0ELNSP_7ScaleInE1ELSS_1EEEEEENS4_6LayoutISD_NS5_IJSC_NSA_ILi0EEESW_EEEEENS5_IJNS4_10UnderscoreESZ_SZ_EEEEENS4_13SM90_TMA_LOADENS4_14ComposedLayoutINS4_7SwizzleILi1ELi4ELi3EEENS4_18smem_ptr_flag_bitsILi16EEENSV_INS5_IJNSA_ILi8EEESI_EEENS5_IJSI_SC_EEEEEEEvNS4_8identityENS4_23SM90_TMA_LOAD_MULTICASTES1C_vS1D_EENS_8epilogue10collective6detail29Sm90TmaWarpSpecializedAdapterINS1H_15DefaultEpilogueISK_SL_SL_NS1G_6thread17LinearCombinationISK_Li1EffLNS1L_9ScaleType4KindE0ELNS_15FloatRoundStyleE2ESK_EENS1_15EpilogueDefaultEEEEEvvEEEEvNT_6ParamsE,"a",@progbits
	.sectionflags	@""
	.align	4
.nv.constant0._ZN7cutlass13device_kernelINS_4gemm6kernel13GemmUniversalIN4cute5tupleIJiiiiEEENS1_10collective13CollectiveMmaINS1_34MainloopSm90TmaGmmaWarpSpecializedILi11ENS5_IJNS4_1CILi2EEENSA_ILi1EEESC_EEENS1_35KernelTmaWarpSpecializedCooperativeEEENS5_IJNSA_ILi384EEENSA_ILi240EEENSA_ILi16EEEEEENS_10bfloat16_tENS5_IJlSC_lEEESK_SL_NS4_8TiledMMAINS4_8MMA_AtomIJNS4_4SM904GMMA27MMA_64x16x16_F32BF16BF16_SSILNSP_5MajorE0ELSR_0ELNSP_7ScaleInE1ELSS_1EEEEEENS4_6LayoutISD_NS5_IJSC_NSA_ILi0EEESW_EEEEENS5_IJNS4_10UnderscoreESZ_SZ_EEEEENS4_13SM90_TMA_LOADENS4_14ComposedLayoutINS4_7SwizzleILi1ELi4ELi3EEENS4_18smem_ptr_flag_bitsILi16EEENSV_INS5_IJNSA_ILi8EEESI_EEENS5_IJSI_SC_EEEEEEEvNS4_8identityENS4_23SM90_TMA_LOAD_MULTICASTES1C_vS1D_EENS_8epilogue10collective6detail29Sm90TmaWarpSpecializedAdapterINS1H_15DefaultEpilogueISK_SL_SL_NS1G_6thread17LinearCombinationISK_Li1EffLNS1L_9ScaleType4KindE0ELNS_15FloatRoundStyleE2ESK_EENS1_15EpilogueDefaultEEEEEvvEEEEvNT_6ParamsE:
	.zero		1664


//--------------------- SYMBOLS --------------------------

	.type		.nv.reservedSmem.offset0,@object
	.size		.nv.reservedSmem.offset0,0x4
	.type		__assertfail,@function
